	.target	sm_100a

	.elftype	@"ET_EXEC"


//--------------------- .note.nv.tkinfo           --------------------------
	.section	.note.nv.tkinfo,"",@"SHT_NOTE"
	.sectionflags	@"SHF_NOTE_NV_TKINFO"
	.tkinfo
        /*0018*/ 	.word	0x00000081
        /*0030*/ 	.string	""
        /*0030*/ 	.string	"ptxas-blackwell"
        /*0030*/ 	.string	"Cuda compilation tools, release 12.9, V12.9.86"
        /*0030*/ 	.string	"Build cuda_12.9.r12.9/compiler.36037853_0"
        /*0030*/ 	.string	"-v  -suppress-debug-info  -lineinfo  -arch sm_100a "



//--------------------- .note.nv.cuver            --------------------------
	.section	.note.nv.cuver,"",@"SHT_NOTE"
	.sectionflags	@"SHF_NOTE_NV_CUVER"
        /*0018*/ 	.short	0x0001
        /*001a*/ 	.short	0x0064
        /*001c*/ 	.short	0x0001
        /*001e*/ 	.short	0x0000
        /*0020*/ 	.short	0x0001
        /*0022*/ 	.short	0x0000


//--------------------- .nv.info                  --------------------------
	.section	.nv.info,"",@"SHT_CUDA_INFO"
	.align	4


	//----- nvinfo : EIATTR_REGCOUNT
	.align		4
        /*0000*/ 	.byte	0x04, 0x2f
        /*0002*/ 	.short	(.L_1 - .L_0)
	.align		4
.L_0:
        /*0004*/ 	.word	index@(matmul_kernel)
        /*0008*/ 	.word	0x000000ff


	//----- nvinfo : EIATTR_FRAME_SIZE
	.align		4
.L_1:
        /*000c*/ 	.byte	0x04, 0x11
        /*000e*/ 	.short	(.L_3 - .L_2)
	.align		4
.L_2:
        /*0010*/ 	.word	index@(matmul_kernel)
        /*0014*/ 	.word	0x000069b0


	//----- nvinfo : EIATTR_MIN_STACK_SIZE
	.align		4
.L_3:
        /*0018*/ 	.byte	0x04, 0x12
        /*001a*/ 	.short	(.L_5 - .L_4)
	.align		4
.L_4:
        /*001c*/ 	.word	index@(matmul_kernel)
        /*0020*/ 	.word	0x000069b0
.L_5:


//--------------------- .nv.info.matmul_kernel    --------------------------
	.section	.nv.info.matmul_kernel,"",@"SHT_CUDA_INFO"
	.sectionflags	@""
	.align	4


	//----- nvinfo : EIATTR_CUDA_API_VERSION
	.align		4
        /*0000*/ 	.byte	0x04, 0x37
        /*0002*/ 	.short	(.L_7 - .L_6)
.L_6:
        /*0004*/ 	.word	0x00000081


	//----- nvinfo : EIATTR_KPARAM_INFO
	.align		4
.L_7:
        /*0008*/ 	.byte	0x04, 0x17
        /*000a*/ 	.short	(.L_9 - .L_8)
.L_8:
        /*000c*/ 	.word	0x00000000
        /*0010*/ 	.short	0x000d
        /*0012*/ 	.short	0x0048
        /*0014*/ 	.byte	0x00, 0xf4, 0x21, 0x00


	//----- nvinfo : EIATTR_KPARAM_INFO
	.align		4
.L_9:
        /*0018*/ 	.byte	0x04, 0x17
        /*001a*/ 	.short	(.L_11 - .L_10)
.L_10:
        /*001c*/ 	.word	0x00000000
        /*0020*/ 	.short	0x000c
        /*0022*/ 	.short	0x0040
        /*0024*/ 	.byte	0x00, 0xf4, 0x21, 0x00


	//----- nvinfo : EIATTR_KPARAM_INFO
	.align		4
.L_11:
        /*0028*/ 	.byte	0x04, 0x17
        /*002a*/ 	.short	(.L_13 - .L_12)
.L_12:
        /*002c*/ 	.word	0x00000000
        /*0030*/ 	.short	0x000b
        /*0032*/ 	.short	0x0038
        /*0034*/ 	.byte	0x00, 0xf0, 0x11, 0x00


	//----- nvinfo : EIATTR_KPARAM_INFO
	.align		4
.L_13:
        /*0038*/ 	.byte	0x04, 0x17
        /*003a*/ 	.short	(.L_15 - .L_14)
.L_14:
        /*003c*/ 	.word	0x00000000
        /*0040*/ 	.short	0x000a
        /*0042*/ 	.short	0x0034
        /*0044*/ 	.byte	0x00, 0xf0, 0x11, 0x00


	//----- nvinfo : EIATTR_KPARAM_INFO
	.align		4
.L_15:
        /*0048*/ 	.byte	0x04, 0x17
        /*004a*/ 	.short	(.L_17 - .L_16)
.L_16:
        /*004c*/ 	.word	0x00000000
        /*0050*/ 	.short	0x0009
        /*0052*/ 	.short	0x0030
        /*0054*/ 	.byte	0x00, 0xf0, 0x11, 0x00


	//----- nvinfo : EIATTR_KPARAM_INFO
	.align		4
.L_17:
        /*0058*/ 	.byte	0x04, 0x17
        /*005a*/ 	.short	(.L_19 - .L_18)
.L_18:
        /*005c*/ 	.word	0x00000000
        /*0060*/ 	.short	0x0008
        /*0062*/ 	.short	0x002c
        /*0064*/ 	.byte	0x00, 0xf0, 0x11, 0x00


	//----- nvinfo : EIATTR_KPARAM_INFO
	.align		4
.L_19:
        /*0068*/ 	.byte	0x04, 0x17
        /*006a*/ 	.short	(.L_21 - .L_20)
.L_20:
        /*006c*/ 	.word	0x00000000
        /*0070*/ 	.short	0x0007
        /*0072*/ 	.short	0x0028
        /*0074*/ 	.byte	0x00, 0xf0, 0x11, 0x00


	//----- nvinfo : EIATTR_KPARAM_INFO
	.align		4
.L_21:
        /*0078*/ 	.byte	0x04, 0x17
        /*007a*/ 	.short	(.L_23 - .L_22)
.L_22:
        /*007c*/ 	.word	0x00000000
        /*0080*/ 	.short	0x0006
        /*0082*/ 	.short	0x0024
        /*0084*/ 	.byte	0x00, 0xf0, 0x11, 0x00


	//----- nvinfo : EIATTR_KPARAM_INFO
	.align		4
.L_23:
        /*0088*/ 	.byte	0x04, 0x17
        /*008a*/ 	.short	(.L_25 - .L_24)
.L_24:
        /*008c*/ 	.word	0x00000000
        /*0090*/ 	.short	0x0005
        /*0092*/ 	.short	0x0020
        /*0094*/ 	.byte	0x00, 0xf0, 0x11, 0x00


	//----- nvinfo : EIATTR_KPARAM_INFO
	.align		4
.L_25:
        /*0098*/ 	.byte	0x04, 0x17
        /*009a*/ 	.short	(.L_27 - .L_26)
.L_26:
        /*009c*/ 	.word	0x00000000
        /*00a0*/ 	.short	0x0004
        /*00a2*/ 	.short	0x001c
        /*00a4*/ 	.byte	0x00, 0xf0, 0x11, 0x00


	//----- nvinfo : EIATTR_KPARAM_INFO
	.align		4
.L_27:
        /*00a8*/ 	.byte	0x04, 0x17
        /*00aa*/ 	.short	(.L_29 - .L_28)
.L_28:
        /*00ac*/ 	.word	0x00000000
        /*00b0*/ 	.short	0x0003
        /*00b2*/ 	.short	0x0018
        /*00b4*/ 	.byte	0x00, 0xf0, 0x11, 0x00


	//----- nvinfo : EIATTR_KPARAM_INFO
	.align		4
.L_29:
        /*00b8*/ 	.byte	0x04, 0x17
        /*00ba*/ 	.short	(.L_31 - .L_30)
.L_30:
        /*00bc*/ 	.word	0x00000000
        /*00c0*/ 	.short	0x0002
        /*00c2*/ 	.short	0x0010
        /*00c4*/ 	.byte	0x00, 0xf4, 0x21, 0x00


	//----- nvinfo : EIATTR_KPARAM_INFO
	.align		4
.L_31:
        /*00c8*/ 	.byte	0x04, 0x17
        /*00ca*/ 	.short	(.L_33 - .L_32)
.L_32:
        /*00cc*/ 	.word	0x00000000
        /*00d0*/ 	.short	0x0001
        /*00d2*/ 	.short	0x0008
        /*00d4*/ 	.byte	0x00, 0xf4, 0x21, 0x00


	//----- nvinfo : EIATTR_KPARAM_INFO
	.align		4
.L_33:
        /*00d8*/ 	.byte	0x04, 0x17
        /*00da*/ 	.short	(.L_35 - .L_34)
.L_34:
        /*00dc*/ 	.word	0x00000000
        /*00e0*/ 	.short	0x0000
        /*00e2*/ 	.short	0x0000
        /*00e4*/ 	.byte	0x00, 0xf4, 0x21, 0x00


	//----- nvinfo : EIATTR_SPARSE_MMA_MASK
	.align		4
.L_35:
        /*00e8*/ 	.byte	0x03, 0x50
        /*00ea*/ 	.short	0x0000


	//----- nvinfo : EIATTR_MAXREG_COUNT
	.align		4
        /*00ec*/ 	.byte	0x03, 0x1b
        /*00ee*/ 	.short	0x00ff


	//----- nvinfo : EIATTR_NUM_BARRIERS
	.align		4
        /*00f0*/ 	.byte	0x02, 0x4c
        /*00f2*/ 	.byte	0x01
	.zero		1


	//----- nvinfo : EIATTR_ANNOTATIONS
	.align		4
        /*00f4*/ 	.byte	0x04, 0x55
        /*00f6*/ 	.short	(.L_37 - .L_36)


	//   ....[0]....
.L_36:
        /*00f8*/ 	.word	0x00000001
        /*00fc*/ 	.byte	0xe0, 0x0b, 0x00, 0x00, 0x01, 0x00, 0x00, 0x00, 0x20, 0x0c, 0x00, 0x00, 0x01, 0x00, 0x00, 0x00
        /* <DEDUP_REMOVED lines=968> */
        /*3d8c*/ 	.byte	0x00, 0xf0, 0x01, 0x00, 0x01, 0x00, 0x00, 0x00, 0x10, 0xf0, 0x01, 0x00


	//----- nvinfo : EIATTR_COOP_GROUP_MASK_REGIDS
	.align		4
.L_37:
        /*3d98*/ 	.byte	0x04, 0x29
        /*3d9a*/ 	.short	(.L_39 - .L_38)


	//   ....[0]....
.L_38:
        /*3d9c*/ 	.word	0xffffffff


	//   ....[1]....
        /*3da0*/ 	.word	0xffffffff


	//   ....[2]....
        /*3da4*/ 	.word	0xffffffff


	//   ....[3]....
        /*3da8*/ 	.word	0xffffffff


	//   ....[4]....
        /*3dac*/ 	.word	0xffffffff


	//   ....[5]....
        /*3db0*/ 	.word	0xffffffff


	//   ....[6]....
        /*3db4*/ 	.word	0xffffffff


	//   ....[7]....
        /*3db8*/ 	.word	0xffffffff


	//   ....[8]....
        /*3dbc*/ 	.word	0xffffffff


	//   ....[9]....
        /*3dc0*/ 	.word	0xffffffff


	//   ....[10]....
        /*3dc4*/ 	.word	0xffffffff


	//   ....[11]....
        /*3dc8*/ 	.word	0xffffffff


	//   ....[12]....
        /*3dcc*/ 	.word	0xffffffff


	//   ....[13]....
        /*3dd0*/ 	.word	0xffffffff


	//   ....[14]....
        /*3dd4*/ 	.word	0xffffffff


	//   ....[15]....
        /*3dd8*/ 	.word	0xffffffff


	//   ....[16]....
        /*3ddc*/ 	.word	0xffffffff


	//   ....[17]....
        /*3de0*/ 	.word	0xffffffff


	//   ....[18]....
        /*3de4*/ 	.word	0xffffffff


	//   ....[19]....
        /*3de8*/ 	.word	0xffffffff


	//   ....[20]....
        /*3dec*/ 	.word	0xffffffff


	//   ....[21]....
        /*3df0*/ 	.word	0xffffffff


	//   ....[22]....
        /*3df4*/ 	.word	0xffffffff


	//   ....[23]....
        /*3df8*/ 	.word	0xffffffff


	//   ....[24]....
        /*3dfc*/ 	.word	0xffffffff


	//   ....[25]....
        /*3e00*/ 	.word	0xffffffff


	//   ....[26]....
        /*3e04*/ 	.word	0xffffffff


	//   ....[27]....
        /*3e08*/ 	.word	0xffffffff


	//   ....[28]....
        /*3e0c*/ 	.word	0xffffffff


	//   ....[29]....
        /*3e10*/ 	.word	0xffffffff


	//   ....[30]....
        /*3e14*/ 	.word	0xffffffff


	//   ....[31]....
        /*3e18*/ 	.word	0xffffffff


	//   ....[32]....
        /*3e1c*/ 	.word	0xffffffff


	//   ....[33]....
        /*3e20*/ 	.word	0xffffffff


	//   ....[34]....
        /*3e24*/ 	.word	0xffffffff


	//   ....[35]....
        /*3e28*/ 	.word	0xffffffff


	//   ....[36]....
        /*3e2c*/ 	.word	0xffffffff


	//   ....[37]....
        /*3e30*/ 	.word	0xffffffff


	//   ....[38]....
        /*3e34*/ 	.word	0xffffffff


	//   ....[39]....
        /*3e38*/ 	.word	0xffffffff


	//   ....[40]....
        /*3e3c*/ 	.word	0xffffffff


	//   ....[41]....
        /*3e40*/ 	.word	0xffffffff


	//   ....[42]....
        /*3e44*/ 	.word	0xffffffff


	//   ....[43]....
        /*3e48*/ 	.word	0xffffffff


	//   ....[44]....
        /*3e4c*/ 	.word	0xffffffff


	//   ....[45]....
        /*3e50*/ 	.word	0xffffffff


	//   ....[46]....
        /*3e54*/ 	.word	0xffffffff


	//   ....[47]....
        /*3e58*/ 	.word	0xffffffff


	//   ....[48]....
        /*3e5c*/ 	.word	0xffffffff


	//   ....[49]....
        /*3e60*/ 	.word	0xffffffff


	//   ....[50]....
        /*3e64*/ 	.word	0xffffffff


	//   ....[51]....
        /*3e68*/ 	.word	0xffffffff


	//   ....[52]....
        /*3e6c*/ 	.word	0xffffffff


	//   ....[53]....
        /*3e70*/ 	.word	0xffffffff


	//   ....[54]....
        /*3e74*/ 	.word	0xffffffff


	//   ....[55]....
        /*3e78*/ 	.word	0xffffffff


	//   ....[56]....
        /*3e7c*/ 	.word	0xffffffff


	//   ....[57]....
        /*3e80*/ 	.word	0xffffffff


	//   ....[58]....
        /*3e84*/ 	.word	0xffffffff


	//   ....[59]....
        /*3e88*/ 	.word	0xffffffff


	//   ....[60]....
        /*3e8c*/ 	.word	0xffffffff


	//   ....[61]....
        /*3e90*/ 	.word	0xffffffff


	//   ....[62]....
        /*3e94*/ 	.word	0xffffffff


	//   ....[63]....
        /*3e98*/ 	.word	0xffffffff


	//   ....[64]....
        /*3e9c*/ 	.word	0xffffffff


	//   ....[65]....
        /*3ea0*/ 	.word	0xffffffff


	//   ....[66]....
        /*3ea4*/ 	.word	0xffffffff


	//   ....[67]....
        /*3ea8*/ 	.word	0xffffffff


	//   ....[68]....
        /*3eac*/ 	.word	0xffffffff


	//   ....[69]....
        /*3eb0*/ 	.word	0xffffffff


	//   ....[70]....
        /*3eb4*/ 	.word	0xffffffff


	//   ....[71]....
        /*3eb8*/ 	.word	0xffffffff


	//   ....[72]....
        /*3ebc*/ 	.word	0xffffffff


	//   ....[73]....
        /*3ec0*/ 	.word	0xffffffff


	//   ....[74]....
        /*3ec4*/ 	.word	0xffffffff


	//   ....[75]....
        /*3ec8*/ 	.word	0xffffffff


	//   ....[76]....
        /*3ecc*/ 	.word	0xffffffff


	//   ....[77]....
        /*3ed0*/ 	.word	0xffffffff


	//   ....[78]....
        /*3ed4*/ 	.word	0xffffffff


	//   ....[79]....
        /*3ed8*/ 	.word	0xffffffff


	//   ....[80]....
        /*3edc*/ 	.word	0xffffffff


	//   ....[81]....
        /*3ee0*/ 	.word	0xffffffff


	//   ....[82]....
        /*3ee4*/ 	.word	0xffffffff


	//   ....[83]....
        /*3ee8*/ 	.word	0xffffffff


	//   ....[84]....
        /*3eec*/ 	.word	0xffffffff


	//   ....[85]....
        /*3ef0*/ 	.word	0xffffffff


	//   ....[86]....
        /*3ef4*/ 	.word	0xffffffff


	//   ....[87]....
        /*3ef8*/ 	.word	0xffffffff


	//   ....[88]....
        /*3efc*/ 	.word	0xffffffff


	//   ....[89]....
        /*3f00*/ 	.word	0xffffffff


	//   ....[90]....
        /*3f04*/ 	.word	0xffffffff


	//   ....[91]....
        /*3f08*/ 	.word	0xffffffff


	//   ....[92]....
        /*3f0c*/ 	.word	0xffffffff


	//   ....[93]....
        /*3f10*/ 	.word	0xffffffff


	//   ....[94]....
        /*3f14*/ 	.word	0xffffffff


	//   ....[95]....
        /*3f18*/ 	.word	0xffffffff


	//   ....[96]....
        /*3f1c*/ 	.word	0xffffffff


	//   ....[97]....
        /*3f20*/ 	.word	0xffffffff


	//   ....[98]....
        /*3f24*/ 	.word	0xffffffff


	//   ....[99]....
        /*3f28*/ 	.word	0xffffffff


	//   ....[100]....
        /*3f2c*/ 	.word	0xffffffff


	//   ....[101]....
        /*3f30*/ 	.word	0xffffffff


	//   ....[102]....
        /*3f34*/ 	.word	0xffffffff


	//   ....[103]....
        /*3f38*/ 	.word	0xffffffff


	//   ....[104]....
        /*3f3c*/ 	.word	0xffffffff


	//   ....[105]....
        /*3f40*/ 	.word	0xffffffff


	//   ....[106]....
        /*3f44*/ 	.word	0xffffffff


	//   ....[107]....
        /*3f48*/ 	.word	0xffffffff


	//   ....[108]....
        /*3f4c*/ 	.word	0xffffffff


	//   ....[109]....
        /*3f50*/ 	.word	0xffffffff


	//   ....[110]....
        /*3f54*/ 	.word	0xffffffff


	//   ....[111]....
        /*3f58*/ 	.word	0xffffffff


	//   ....[112]....
        /*3f5c*/ 	.word	0xffffffff


	//   ....[113]....
        /*3f60*/ 	.word	0xffffffff


	//   ....[114]....
        /*3f64*/ 	.word	0xffffffff


	//   ....[115]....
        /*3f68*/ 	.word	0xffffffff


	//   ....[116]....
        /*3f6c*/ 	.word	0xffffffff


	//   ....[117]....
        /*3f70*/ 	.word	0xffffffff


	//   ....[118]....
        /*3f74*/ 	.word	0xffffffff


	//   ....[119]....
        /*3f78*/ 	.word	0xffffffff


	//   ....[120]....
        /*3f7c*/ 	.word	0xffffffff


	//   ....[121]....
        /*3f80*/ 	.word	0xffffffff


	//   ....[122]....
        /*3f84*/ 	.word	0xffffffff


	//   ....[123]....
        /*3f88*/ 	.word	0xffffffff


	//   ....[124]....
        /*3f8c*/ 	.word	0xffffffff


	//   ....[125]....
        /*3f90*/ 	.word	0xffffffff


	//   ....[126]....
        /*3f94*/ 	.word	0xffffffff


	//   ....[127]....
        /*3f98*/ 	.word	0xffffffff


	//   ....[128]....
        /*3f9c*/ 	.word	0xffffffff


	//   ....[129]....
        /*3fa0*/ 	.word	0xffffffff


	//   ....[130]....
        /*3fa4*/ 	.word	0xffffffff


	//   ....[131]....
        /*3fa8*/ 	.word	0xffffffff


	//   ....[132]....
        /*3fac*/ 	.word	0xffffffff


	//   ....[133]....
        /*3fb0*/ 	.word	0xffffffff


	//   ....[134]....
        /*3fb4*/ 	.word	0xffffffff


	//   ....[135]....
        /*3fb8*/ 	.word	0xffffffff


	//   ....[136]....
        /*3fbc*/ 	.word	0xffffffff


	//   ....[137]....
        /*3fc0*/ 	.word	0xffffffff


	//   ....[138]....
        /*3fc4*/ 	.word	0xffffffff


	//   ....[139]....
        /*3fc8*/ 	.word	0xffffffff


	//   ....[140]....
        /*3fcc*/ 	.word	0xffffffff


	//   ....[141]....
        /*3fd0*/ 	.word	0xffffffff


	//   ....[142]....
        /*3fd4*/ 	.word	0xffffffff


	//   ....[143]....
        /*3fd8*/ 	.word	0xffffffff


	//   ....[144]....
        /*3fdc*/ 	.word	0xffffffff


	//   ....[145]....
        /*3fe0*/ 	.word	0xffffffff


	//   ....[146]....
        /*3fe4*/ 	.word	0xffffffff


	//   ....[147]....
        /*3fe8*/ 	.word	0xffffffff


	//   ....[148]....
        /*3fec*/ 	.word	0xffffffff


	//   ....[149]....
        /*3ff0*/ 	.word	0xffffffff


	//   ....[150]....
        /*3ff4*/ 	.word	0xffffffff


	//   ....[151]....
        /*3ff8*/ 	.word	0xffffffff


	//   ....[152]....
        /*3ffc*/ 	.word	0xffffffff


	//   ....[153]....
        /*4000*/ 	.word	0xffffffff


	//   ....[154]....
        /*4004*/ 	.word	0xffffffff


	//   ....[155]....
        /*4008*/ 	.word	0xffffffff


	//   ....[156]....
        /*400c*/ 	.word	0xffffffff


	//   ....[157]....
        /*4010*/ 	.word	0xffffffff


	//   ....[158]....
        /*4014*/ 	.word	0xffffffff


	//   ....[159]....
        /*4018*/ 	.word	0xffffffff


	//   ....[160]....
        /*401c*/ 	.word	0xffffffff


	//   ....[161]....
        /*4020*/ 	.word	0xffffffff


	//   ....[162]....
        /*4024*/ 	.word	0xffffffff


	//   ....[163]....
        /*4028*/ 	.word	0xffffffff


	//   ....[164]....
        /*402c*/ 	.word	0xffffffff


	//   ....[165]....
        /*4030*/ 	.word	0xffffffff


	//   ....[166]....
        /*4034*/ 	.word	0xffffffff


	//   ....[167]....
        /*4038*/ 	.word	0xffffffff


	//   ....[168]....
        /*403c*/ 	.word	0xffffffff


	//   ....[169]....
        /*4040*/ 	.word	0xffffffff


	//   ....[170]....
        /*4044*/ 	.word	0xffffffff


	//   ....[171]....
        /*4048*/ 	.word	0xffffffff


	//   ....[172]....
        /*404c*/ 	.word	0xffffffff


	//   ....[173]....
        /*4050*/ 	.word	0xffffffff


	//   ....[174]....
        /*4054*/ 	.word	0xffffffff


	//   ....[175]....
        /*4058*/ 	.word	0xffffffff


	//   ....[176]....
        /*405c*/ 	.word	0xffffffff


	//   ....[177]....
        /*4060*/ 	.word	0xffffffff


	//   ....[178]....
        /*4064*/ 	.word	0xffffffff


	//   ....[179]....
        /*4068*/ 	.word	0xffffffff


	//   ....[180]....
        /*406c*/ 	.word	0xffffffff


	//   ....[181]....
        /*4070*/ 	.word	0xffffffff


	//   ....[182]....
        /*4074*/ 	.word	0xffffffff


	//   ....[183]....
        /*4078*/ 	.word	0xffffffff


	//   ....[184]....
        /*407c*/ 	.word	0xffffffff


	//   ....[185]....
        /*4080*/ 	.word	0xffffffff


	//   ....[186]....
        /*4084*/ 	.word	0xffffffff


	//   ....[187]....
        /*4088*/ 	.word	0xffffffff


	//   ....[188]....
        /*408c*/ 	.word	0xffffffff


	//   ....[189]....
        /*4090*/ 	.word	0xffffffff


	//   ....[190]....
        /*4094*/ 	.word	0xffffffff


	//   ....[191]....
        /*4098*/ 	.word	0xffffffff


	//   ....[192]....
        /*409c*/ 	.word	0xffffffff


	//   ....[193]....
        /*40a0*/ 	.word	0xffffffff


	//   ....[194]....
        /*40a4*/ 	.word	0xffffffff


	//   ....[195]....
        /*40a8*/ 	.word	0xffffffff


	//   ....[196]....
        /*40ac*/ 	.word	0xffffffff


	//   ....[197]....
        /*40b0*/ 	.word	0xffffffff


	//   ....[198]....
        /*40b4*/ 	.word	0xffffffff


	//   ....[199]....
        /*40b8*/ 	.word	0xffffffff


	//   ....[200]....
        /*40bc*/ 	.word	0xffffffff


	//   ....[201]....
        /*40c0*/ 	.word	0xffffffff


	//   ....[202]....
        /*40c4*/ 	.word	0xffffffff


	//   ....[203]....
        /*40c8*/ 	.word	0xffffffff


	//   ....[204]....
        /*40cc*/ 	.word	0xffffffff


	//   ....[205]....
        /*40d0*/ 	.word	0xffffffff


	//   ....[206]....
        /*40d4*/ 	.word	0xffffffff


	//   ....[207]....
        /*40d8*/ 	.word	0xffffffff


	//   ....[208]....
        /*40dc*/ 	.word	0xffffffff


	//   ....[209]....
        /*40e0*/ 	.word	0xffffffff


	//   ....[210]....
        /*40e4*/ 	.word	0xffffffff


	//   ....[211]....
        /*40e8*/ 	.word	0xffffffff


	//   ....[212]....
        /*40ec*/ 	.word	0xffffffff


	//   ....[213]....
        /*40f0*/ 	.word	0xffffffff


	//   ....[214]....
        /*40f4*/ 	.word	0xffffffff


	//   ....[215]....
        /*40f8*/ 	.word	0xffffffff


	//   ....[216]....
        /*40fc*/ 	.word	0xffffffff


	//   ....[217]....
        /*4100*/ 	.word	0xffffffff


	//   ....[218]....
        /*4104*/ 	.word	0xffffffff


	//   ....[219]....
        /*4108*/ 	.word	0xffffffff


	//   ....[220]....
        /*410c*/ 	.word	0xffffffff


	//   ....[221]....
        /*4110*/ 	.word	0xffffffff


	//   ....[222]....
        /*4114*/ 	.word	0xffffffff


	//   ....[223]....
        /*4118*/ 	.word	0xffffffff


	//   ....[224]....
        /*411c*/ 	.word	0xffffffff


	//   ....[225]....
        /*4120*/ 	.word	0xffffffff


	//   ....[226]....
        /*4124*/ 	.word	0xffffffff


	//   ....[227]....
        /*4128*/ 	.word	0xffffffff


	//   ....[228]....
        /*412c*/ 	.word	0xffffffff


	//   ....[229]....
        /*4130*/ 	.word	0xffffffff


	//   ....[230]....
        /*4134*/ 	.word	0xffffffff


	//   ....[231]....
        /*4138*/ 	.word	0xffffffff


	//   ....[232]....
        /*413c*/ 	.word	0xffffffff


	//   ....[233]....
        /*4140*/ 	.word	0xffffffff


	//   ....[234]....
        /*4144*/ 	.word	0xffffffff


	//   ....[235]....
        /*4148*/ 	.word	0xffffffff


	//   ....[236]....
        /*414c*/ 	.word	0xffffffff


	//   ....[237]....
        /*4150*/ 	.word	0xffffffff


	//   ....[238]....
        /*4154*/ 	.word	0xffffffff


	//   ....[239]....
        /*4158*/ 	.word	0xffffffff


	//   ....[240]....
        /*415c*/ 	.word	0xffffffff


	//   ....[241]....
        /*4160*/ 	.word	0xffffffff


	//   ....[242]....
        /*4164*/ 	.word	0xffffffff


	//   ....[243]....
        /*4168*/ 	.word	0xffffffff


	//   ....[244]....
        /*416c*/ 	.word	0xffffffff


	//   ....[245]....
        /*4170*/ 	.word	0xffffffff


	//   ....[246]....
        /*4174*/ 	.word	0xffffffff


	//   ....[247]....
        /*4178*/ 	.word	0xffffffff


	//   ....[248]....
        /*417c*/ 	.word	0xffffffff


	//   ....[249]....
        /*4180*/ 	.word	0xffffffff


	//   ....[250]....
        /*4184*/ 	.word	0xffffffff


	//   ....[251]....
        /*4188*/ 	.word	0xffffffff


	//   ....[252]....
        /*418c*/ 	.word	0xffffffff


	//   ....[253]....
        /*4190*/ 	.word	0xffffffff


	//   ....[254]....
        /*4194*/ 	.word	0xffffffff


	//----- nvinfo : EIATTR_COOP_GROUP_INSTR_OFFSETS
	.align		4
.L_39:
        /*4198*/ 	.byte	0x04, 0x28
        /*419a*/ 	.short	(.L_41 - .L_40)


	//   ....[0]....
.L_40:
        /*419c*/ 	.word	0x000bfe30


	//   ....[1]....
        /*41a0*/ 	.word	0x000bfe50


	//   ....[2]....
        /*41a4*/ 	.word	0x000bfe90


	//   ....[3]....
        /*41a8*/ 	.word	0x000bfef0


	//   ....[4]....
        /*41ac*/ 	.word	0x000bff30


	//   ....[5]....
        /*41b0*/ 	.word	0x000bff90


	//   ....[6]....
        /*41b4*/ 	.word	0x000bffd0


	//   ....[7]....
        /*41b8*/ 	.word	0x000c0030


	//   ....[8]....
        /*41bc*/ 	.word	0x000c00b0


	//   ....[9]....
        /*41c0*/ 	.word	0x000c00d0


	//   ....[10]....
        /*41c4*/ 	.word	0x000c0110


	//   ....[11]....
        /*41c8*/ 	.word	0x000c0170


	//   ....[12]....
        /*41cc*/ 	.word	0x000c01b0


	//   ....[13]....
        /*41d0*/ 	.word	0x000c0210


	//   ....[14]....
        /*41d4*/ 	.word	0x000c0250


	//   ....[15]....
        /*41d8*/ 	.word	0x000c02b0


	//   ....[16]....
        /*41dc*/ 	.word	0x000c02f0


	//   ....[17]....
        /*41e0*/ 	.word	0x000c0350


	//   ....[18]....
        /*41e4*/ 	.word	0x000c0390


	//   ....[19]....
        /*41e8*/ 	.word	0x000c03f0


	//   ....[20]....
        /*41ec*/ 	.word	0x000c0430


	//   ....[21]....
        /*41f0*/ 	.word	0x000c0490


	//   ....[22]....
        /*41f4*/ 	.word	0x000c04d0


	//   ....[23]....
        /*41f8*/ 	.word	0x000c0530


	//   ....[24]....
        /*41fc*/ 	.word	0x000c0570


	//   ....[25]....
        /*4200*/ 	.word	0x000c05d0


	//   ....[26]....
        /*4204*/ 	.word	0x000c0610


	//   ....[27]....
        /*4208*/ 	.word	0x000c0670


	//   ....[28]....
        /*420c*/ 	.word	0x000c06b0


	//   ....[29]....
        /*4210*/ 	.word	0x000c0710


	//   ....[30]....
        /*4214*/ 	.word	0x000c0750


	//   ....[31]....
        /*4218*/ 	.word	0x000c07b0


	//   ....[32]....
        /*421c*/ 	.word	0x000c07f0


	//   ....[33]....
        /*4220*/ 	.word	0x000c0850


	//   ....[34]....
        /*4224*/ 	.word	0x000c0890


	//   ....[35]....
        /*4228*/ 	.word	0x000c08f0


	//   ....[36]....
        /*422c*/ 	.word	0x000c0930


	//   ....[37]....
        /*4230*/ 	.word	0x000c0990


	//   ....[38]....
        /*4234*/ 	.word	0x000c0a10


	//   ....[39]....
        /*4238*/ 	.word	0x000c0a30


	//   ....[40]....
        /*423c*/ 	.word	0x000c0ab0


	//   ....[41]....
        /*4240*/ 	.word	0x000c0ad0


	//   ....[42]....
        /*4244*/ 	.word	0x000c0b10


	//   ....[43]....
        /*4248*/ 	.word	0x000c0b70


	//   ....[44]....
        /*424c*/ 	.word	0x000c0bb0


	//   ....[45]....
        /*4250*/ 	.word	0x000c0c10


	//   ....[46]....
        /*4254*/ 	.word	0x000c0c50


	//   ....[47]....
        /*4258*/ 	.word	0x000c0cb0


	//   ....[48]....
        /*425c*/ 	.word	0x000c0cf0


	//   ....[49]....
        /*4260*/ 	.word	0x000c0d50


	//   ....[50]....
        /*4264*/ 	.word	0x000c0d90


	//   ....[51]....
        /*4268*/ 	.word	0x000c0df0


	//   ....[52]....
        /*426c*/ 	.word	0x000c0e30


	//   ....[53]....
        /*4270*/ 	.word	0x000c0e90


	//   ....[54]....
        /*4274*/ 	.word	0x000c0ed0


	//   ....[55]....
        /*4278*/ 	.word	0x000c0f30


	//   ....[56]....
        /*427c*/ 	.word	0x000c0f70


	//   ....[57]....
        /*4280*/ 	.word	0x000c0fd0


	//   ....[58]....
        /*4284*/ 	.word	0x000c1010


	//   ....[59]....
        /*4288*/ 	.word	0x000c1070


	//   ....[60]....
        /*428c*/ 	.word	0x000c10b0


	//   ....[61]....
        /*4290*/ 	.word	0x000c1110


	//   ....[62]....
        /*4294*/ 	.word	0x000c1150


	//   ....[63]....
        /*4298*/ 	.word	0x000c11b0


	//   ....[64]....
        /*429c*/ 	.word	0x000c11f0


	//   ....[65]....
        /*42a0*/ 	.word	0x000c1250


	//   ....[66]....
        /*42a4*/ 	.word	0x000c1290


	//   ....[67]....
        /*42a8*/ 	.word	0x000c12f0


	//   ....[68]....
        /*42ac*/ 	.word	0x000c1330


	//   ....[69]....
        /*42b0*/ 	.word	0x000c1390


	//   ....[70]....
        /*42b4*/ 	.word	0x000c13d0


	//   ....[71]....
        /*42b8*/ 	.word	0x000c1430


	//   ....[72]....
        /*42bc*/ 	.word	0x000c1470


	//   ....[73]....
        /*42c0*/ 	.word	0x000c14d0


	//   ....[74]....
        /*42c4*/ 	.word	0x000c1510


	//   ....[75]....
        /*42c8*/ 	.word	0x000c1570


	//   ....[76]....
        /*42cc*/ 	.word	0x000c15b0


	//   ....[77]....
        /*42d0*/ 	.word	0x000c1610


	//   ....[78]....
        /*42d4*/ 	.word	0x000c1650


	//   ....[79]....
        /*42d8*/ 	.word	0x000c16b0


	//   ....[80]....
        /*42dc*/ 	.word	0x000c1710


	//   ....[81]....
        /*42e0*/ 	.word	0x000c17b0


	//   ....[82]....
        /*42e4*/ 	.word	0x000c17d0


	//   ....[83]....
        /*42e8*/ 	.word	0x000c17f0


	//   ....[84]....
        /*42ec*/ 	.word	0x000c1830


	//   ....[85]....
        /*42f0*/ 	.word	0x000c1890


	//   ....[86]....
        /*42f4*/ 	.word	0x000c18d0


	//   ....[87]....
        /*42f8*/ 	.word	0x000c1930


	//   ....[88]....
        /*42fc*/ 	.word	0x000c1990


	//   ....[89]....
        /*4300*/ 	.word	0x000c1a30


	//   ....[90]....
        /*4304*/ 	.word	0x000c1a50


	//   ....[91]....
        /*4308*/ 	.word	0x000c1a70


	//   ....[92]....
        /*430c*/ 	.word	0x000c1af0


	//   ....[93]....
        /*4310*/ 	.word	0x000c1b10


	//   ....[94]....
        /*4314*/ 	.word	0x000c1b70


	//   ....[95]....
        /*4318*/ 	.word	0x000c1bd0


	//   ....[96]....
        /*431c*/ 	.word	0x000c1c80


	//   ....[97]....
        /*4320*/ 	.word	0x000c1d20


	//   ....[98]....
        /*4324*/ 	.word	0x000c1d40


	//   ....[99]....
        /*4328*/ 	.word	0x000c1d60


	//   ....[100]....
        /*432c*/ 	.word	0x000c1da0


	//   ....[101]....
        /*4330*/ 	.word	0x000c1e00


	//   ....[102]....
        /*4334*/ 	.word	0x000c1e40


	//   ....[103]....
        /*4338*/ 	.word	0x000c1ea0


	//   ....[104]....
        /*433c*/ 	.word	0x000c1f00


	//   ....[105]....
        /*4340*/ 	.word	0x000c1fa0


	//   ....[106]....
        /*4344*/ 	.word	0x000c1fc0


	//   ....[107]....
        /*4348*/ 	.word	0x000c1fe0


	//   ....[108]....
        /*434c*/ 	.word	0x000c2020


	//   ....[109]....
        /*4350*/ 	.word	0x000c2080


	//   ....[110]....
        /*4354*/ 	.word	0x000c20c0


	//   ....[111]....
        /*4358*/ 	.word	0x000c2120


	//   ....[112]....
        /*435c*/ 	.word	0x000c2180


	//   ....[113]....
        /*4360*/ 	.word	0x000c2220


	//   ....[114]....
        /*4364*/ 	.word	0x000c2240


	//   ....[115]....
        /*4368*/ 	.word	0x000c2260


	//   ....[116]....
        /*436c*/ 	.word	0x000c22a0


	//   ....[117]....
        /*4370*/ 	.word	0x000c2300


	//   ....[118]....
        /*4374*/ 	.word	0x000c2340


	//   ....[119]....
        /*4378*/ 	.word	0x000c23a0


	//   ....[120]....
        /*437c*/ 	.word	0x000c2400


	//   ....[121]....
        /*4380*/ 	.word	0x000c24a0


	//   ....[122]....
        /*4384*/ 	.word	0x000c24c0


	//   ....[123]....
        /*4388*/ 	.word	0x000c24e0


	//   ....[124]....
        /*438c*/ 	.word	0x000c2520


	//   ....[125]....
        /*4390*/ 	.word	0x000c2580


	//   ....[126]....
        /*4394*/ 	.word	0x000c25c0


	//   ....[127]....
        /*4398*/ 	.word	0x000c2620


	//   ....[128]....
        /*439c*/ 	.word	0x000c2680


	//   ....[129]....
        /*43a0*/ 	.word	0x000c2720


	//   ....[130]....
        /*43a4*/ 	.word	0x000c2740


	//   ....[131]....
        /*43a8*/ 	.word	0x000c2760


	//   ....[132]....
        /*43ac*/ 	.word	0x000c27a0


	//   ....[133]....
        /*43b0*/ 	.word	0x000c2800


	//   ....[134]....
        /*43b4*/ 	.word	0x000c2840


	//   ....[135]....
        /*43b8*/ 	.word	0x000c28a0


	//   ....[136]....
        /*43bc*/ 	.word	0x000c2920


	//   ....[137]....
        /*43c0*/ 	.word	0x000c2940


	//   ....[138]....
        /*43c4*/ 	.word	0x000c2990


	//   ....[139]....
        /*43c8*/ 	.word	0x000c2a00


	//   ....[140]....
        /*43cc*/ 	.word	0x000c2a80


	//   ....[141]....
        /*43d0*/ 	.word	0x000c2aa0


	//   ....[142]....
        /*43d4*/ 	.word	0x000c2ac0


	//   ....[143]....
        /*43d8*/ 	.word	0x000c2b60


	//   ....[144]....
        /*43dc*/ 	.word	0x000c2c00


	//   ....[145]....
        /*43e0*/ 	.word	0x000c2c20


	//   ....[146]....
        /*43e4*/ 	.word	0x000c2c40


	//   ....[147]....
        /*43e8*/ 	.word	0x000c2c60


	//   ....[148]....
        /*43ec*/ 	.word	0x000c2c80


	//   ....[149]....
        /*43f0*/ 	.word	0x000c2d20


	//   ....[150]....
        /*43f4*/ 	.word	0x000c2da0


	//   ....[151]....
        /*43f8*/ 	.word	0x000c2dc0


	//   ....[152]....
        /*43fc*/ 	.word	0x000c2de0


	//   ....[153]....
        /*4400*/ 	.word	0x000c2e00


	//   ....[154]....
        /*4404*/ 	.word	0x000c2e20


	//   ....[155]....
        /*4408*/ 	.word	0x000c2e40


	//   ....[156]....
        /*440c*/ 	.word	0x000c2e60


	//   ....[157]....
        /*4410*/ 	.word	0x000c2f00


	//   ....[158]....
        /*4414*/ 	.word	0x000c2f80


	//   ....[159]....
        /*4418*/ 	.word	0x000c2fa0


	//   ....[160]....
        /*441c*/ 	.word	0x000c2fc0


	//   ....[161]....
        /*4420*/ 	.word	0x000c2fe0


	//   ....[162]....
        /*4424*/ 	.word	0x000c3000


	//   ....[163]....
        /*4428*/ 	.word	0x000c3020


	//   ....[164]....
        /*442c*/ 	.word	0x000c3040


	//   ....[165]....
        /*4430*/ 	.word	0x000c30e0


	//   ....[166]....
        /*4434*/ 	.word	0x000c3120


	//   ....[167]....
        /*4438*/ 	.word	0x000c3140


	//   ....[168]....
        /*443c*/ 	.word	0x000c3180


	//   ....[169]....
        /*4440*/ 	.word	0x000c31a0


	//   ....[170]....
        /*4444*/ 	.word	0x000c3200


	//   ....[171]....
        /*4448*/ 	.word	0x000c3220


	//   ....[172]....
        /*444c*/ 	.word	0x000c3240


	//   ....[173]....
        /*4450*/ 	.word	0x000c32e0


	//   ....[174]....
        /*4454*/ 	.word	0x000c3320


	//   ....[175]....
        /*4458*/ 	.word	0x000c3340


	//   ....[176]....
        /*445c*/ 	.word	0x000c3370


	//   ....[177]....
        /*4460*/ 	.word	0x000c3390


	//   ....[178]....
        /*4464*/ 	.word	0x000c33f0


	//   ....[179]....
        /*4468*/ 	.word	0x000c3410


	//   ....[180]....
        /*446c*/ 	.word	0x000c3430


	//   ....[181]....
        /*4470*/ 	.word	0x000c34d0


	//   ....[182]....
        /*4474*/ 	.word	0x000c3530


	//   ....[183]....
        /*4478*/ 	.word	0x000c3550


	//   ....[184]....
        /*447c*/ 	.word	0x000c3570


	//   ....[185]....
        /*4480*/ 	.word	0x000c3590


	//   ....[186]....
        /*4484*/ 	.word	0x000c3b30


	//   ....[187]....
        /*4488*/ 	.word	0x000c3b50


	//   ....[188]....
        /*448c*/ 	.word	0x000c3b70


	//   ....[189]....
        /*4490*/ 	.word	0x000c3b90


	//   ....[190]....
        /*4494*/ 	.word	0x000c3bb0


	//   ....[191]....
        /*4498*/ 	.word	0x000c3bd0


	//   ....[192]....
        /*449c*/ 	.word	0x000c3bf0


	//   ....[193]....
        /*44a0*/ 	.word	0x000c3c10


	//   ....[194]....
        /*44a4*/ 	.word	0x000c3c30


	//   ....[195]....
        /*44a8*/ 	.word	0x000c3c50


	//   ....[196]....
        /*44ac*/ 	.word	0x000c3c70


	//   ....[197]....
        /*44b0*/ 	.word	0x000c3c90


	//   ....[198]....
        /*44b4*/ 	.word	0x000c3cb0


	//   ....[199]....
        /*44b8*/ 	.word	0x000c3cd0


	//   ....[200]....
        /*44bc*/ 	.word	0x000c3cf0


	//   ....[201]....
        /*44c0*/ 	.word	0x000c3d10


	//   ....[202]....
        /*44c4*/ 	.word	0x000c3d30


	//   ....[203]....
        /*44c8*/ 	.word	0x000c3d50


	//   ....[204]....
        /*44cc*/ 	.word	0x000c3d70


	//   ....[205]....
        /*44d0*/ 	.word	0x000c3d90


	//   ....[206]....
        /*44d4*/ 	.word	0x000c3db0


	//   ....[207]....
        /*44d8*/ 	.word	0x000c3dd0


	//   ....[208]....
        /*44dc*/ 	.word	0x000c3df0


	//   ....[209]....
        /*44e0*/ 	.word	0x000c3e10


	//   ....[210]....
        /*44e4*/ 	.word	0x000c3e30


	//   ....[211]....
        /*44e8*/ 	.word	0x000c3e50


	//   ....[212]....
        /*44ec*/ 	.word	0x000c3e70


	//   ....[213]....
        /*44f0*/ 	.word	0x000c3e90


	//   ....[214]....
        /*44f4*/ 	.word	0x000c3eb0


	//   ....[215]....
        /*44f8*/ 	.word	0x000c3ed0


	//   ....[216]....
        /*44fc*/ 	.word	0x000c3ef0


	//   ....[217]....
        /*4500*/ 	.word	0x000c3f10


	//   ....[218]....
        /*4504*/ 	.word	0x000c3f30


	//   ....[219]....
        /*4508*/ 	.word	0x000c3f50


	//   ....[220]....
        /*450c*/ 	.word	0x000c3f70


	//   ....[221]....
        /*4510*/ 	.word	0x000c3f90


	//   ....[222]....
        /*4514*/ 	.word	0x000c3fb0


	//   ....[223]....
        /*4518*/ 	.word	0x000c3fd0


	//   ....[224]....
        /*451c*/ 	.word	0x000c3ff0


	//   ....[225]....
        /*4520*/ 	.word	0x000c4010


	//   ....[226]....
        /*4524*/ 	.word	0x000c4030


	//   ....[227]....
        /*4528*/ 	.word	0x000c4050


	//   ....[228]....
        /*452c*/ 	.word	0x000c4070


	//   ....[229]....
        /*4530*/ 	.word	0x000c4090


	//   ....[230]....
        /*4534*/ 	.word	0x000c40b0


	//   ....[231]....
        /*4538*/ 	.word	0x000c40d0


	//   ....[232]....
        /*453c*/ 	.word	0x000c40f0


	//   ....[233]....
        /*4540*/ 	.word	0x000c4110


	//   ....[234]....
        /*4544*/ 	.word	0x000c4130


	//   ....[235]....
        /*4548*/ 	.word	0x000c4150


	//   ....[236]....
        /*454c*/ 	.word	0x000c4170


	//   ....[237]....
        /*4550*/ 	.word	0x000c4190


	//   ....[238]....
        /*4554*/ 	.word	0x000c41b0


	//   ....[239]....
        /*4558*/ 	.word	0x000c41d0


	//   ....[240]....
        /*455c*/ 	.word	0x000c41f0


	//   ....[241]....
        /*4560*/ 	.word	0x000c4210


	//   ....[242]....
        /*4564*/ 	.word	0x000c4230


	//   ....[243]....
        /*4568*/ 	.word	0x000c4250


	//   ....[244]....
        /*456c*/ 	.word	0x000c4270


	//   ....[245]....
        /*4570*/ 	.word	0x000c42f0


	//   ....[246]....
        /*4574*/ 	.word	0x000c4370


	//   ....[247]....
        /*4578*/ 	.word	0x000c4390


	//   ....[248]....
        /*457c*/ 	.word	0x000c43b0


	//   ....[249]....
        /*4580*/ 	.word	0x000c43d0


	//   ....[250]....
        /*4584*/ 	.word	0x000c43f0


	//   ....[251]....
        /*4588*/ 	.word	0x000c4470


	//   ....[252]....
        /*458c*/ 	.word	0x000c46b0


	//   ....[253]....
        /*4590*/ 	.word	0x000c46e0


	//   ....[254]....
        /*4594*/ 	.word	0x000c4810


	//----- nvinfo : EIATTR_VRC_CTA_INIT_COUNT
	.align		4
.L_41:
        /*4598*/ 	.byte	0x02, 0x4a
	.zero		1
	.zero		1


	//----- nvinfo : EIATTR_EXIT_INSTR_OFFSETS
	.align		4
        /*459c*/ 	.byte	0x04, 0x1c
        /*459e*/ 	.short	(.L_43 - .L_42)


	//   ....[0]....
.L_42:
        /*45a0*/ 	.word	0x000d2200


	//   ....[1]....
        /*45a4*/ 	.word	0x000d2220


	//----- nvinfo : EIATTR_REQNTID
	.align		4
.L_43:
        /*45a8*/ 	.byte	0x04, 0x10
        /*45aa*/ 	.short	(.L_45 - .L_44)
.L_44:
        /*45ac*/ 	.word	0x00000020
        /*45b0*/ 	.word	0x00000001
        /*45b4*/ 	.word	0x00000001


	//----- nvinfo : EIATTR_CBANK_PARAM_SIZE
	.align		4
.L_45:
        /*45b8*/ 	.byte	0x03, 0x19
        /*45ba*/ 	.short	0x0050


	//----- nvinfo : EIATTR_PARAM_CBANK
	.align		4
        /*45bc*/ 	.byte	0x04, 0x0a
        /*45be*/ 	.short	(.L_47 - .L_46)
	.align		4
.L_46:
        /*45c0*/ 	.word	index@(.nv.constant0.matmul_kernel)
        /*45c4*/ 	.short	0x0380
        /*45c6*/ 	.short	0x0050


	//----- nvinfo : EIATTR_SW_WAR
	.align		4
.L_47:
        /*45c8*/ 	.byte	0x04, 0x36
        /*45ca*/ 	.short	(.L_49 - .L_48)
.L_48:
        /*45cc*/ 	.word	0x00000008
.L_49:


//--------------------- .nv.compat                --------------------------
	.section	.nv.compat,"",@"SHT_CUDA_COMPAT_INFO"
	.align	4
        /*0000*/ 	.byte	0x02, 0x02, 0x01, 0x00, 0x02, 0x05, 0x05, 0x00, 0x02, 0x03, 0x00, 0x00, 0x02, 0x06, 0x01, 0x00


//--------------------- .nv.callgraph             --------------------------
	.section	.nv.callgraph,"",@"SHT_CUDA_CALLGRAPH"
	.align	4
	.sectionentsize	8
	.align		4
        /*0000*/ 	.word	0x00000000
	.align		4
        /*0004*/ 	.word	0xffffffff
	.align		4
        /*0008*/ 	.word	0x00000000
	.align		4
        /*000c*/ 	.word	0xfffffffe
	.align		4
        /*0010*/ 	.word	0x00000000
	.align		4
        /*0014*/ 	.word	0xfffffffd
	.align		4
        /*0018*/ 	.word	0x00000000
	.align		4
        /*001c*/ 	.word	0xfffffffc


//--------------------- .text.matmul_kernel       --------------------------
	.section	.text.matmul_kernel,"ax",@progbits
	.align	128
        .global         matmul_kernel
        .type           matmul_kernel,@function
        .size           matmul_kernel,(.L_x_3 - matmul_kernel)
        .other          matmul_kernel,@"STO_CUDA_ENTRY STV_DEFAULT"
matmul_kernel:
.text.matmul_kernel:
[----:B------:R-:W1:Y:S08]  /*0000*/  LDC R1, c[0x0][0x37c] ;  /* 0x0000df00ff017b82 */ /* 0x000e700000000800 */
[----:B------:R-:W2:Y:S01]  /*0010*/  LDC.64 R116, c[0x0][0x398] ;  /* 0x0000e600ff747b82 */ /* 0x000ea20000000a00 */
[----:B------:R-:W3:Y:S01]  /*0020*/  S2R R5, SR_CTAID.X ;  /* 0x0000000000057919 */ /* 0x000ee20000002500 */
[----:B------:R-:W4:Y:S01]  /*0030*/  LDCU UR5, c[0x0][0x3a0] ;  /* 0x00007400ff0577ac */ /* 0x000f220008000800 */
[----:B------:R-:W-:Y:S01]  /*0040*/  MOV R118, RZ ;  /* 0x000000ff00767202 */ /* 0x000fe20000000f00 */
[----:B-1----:R-:W-:Y:S01]  /*0050*/  VIADD R1, R1, 0xffff9650 ;  /* 0xffff965001017836 */ /* 0x002fe20000000000 */
[----:B------:R-:W1:Y:S01]  /*0060*/  S2R R246, SR_TID.X ;  /* 0x0000000000f67919 */ /* 0x000e620000002100 */
[----:B------:R-:W1:Y:S01]  /*0070*/  LDCU UR6, c[0x0][0x3a0] ;  /* 0x00007400ff0677ac */ /* 0x000e620008000800 */
[----:B------:R-:W1:Y:S01]  /*0080*/  LDCU UR8, c[0x0][0x3a0] ;  /* 0x00007400ff0877ac */ /* 0x000e620008000800 */
[----:B------:R-:W1:Y:S01]  /*0090*/  LDCU UR9, c[0x0][0x3a0] ;  /* 0x00007400ff0977ac */ /* 0x000e620008000800 */
[----:B------:R-:W1:Y:S01]  /*00a0*/  LDCU UR49, c[0x0][0x3a4] ;  /* 0x00007480ff3177ac */ /* 0x000e620008000800 */
[----:B----4-:R-:W-:Y:S01]  /*00b0*/  UIADD3 UR5, UPT, UPT, UR5, 0x7f, URZ ;  /* 0x0000007f05057890 */ /* 0x010fe2000fffe0ff */
[----:B--2---:R-:W-:Y:S01]  /*00c0*/  VIADD R0, R117, 0xff ;  /* 0x000000ff75007836 */ /* 0x004fe20000000000 */
[----:B------:R-:W-:-:S02]  /*00d0*/  IABS R31, R117 ;  /* 0x00000075001f7213 */ /* 0x000fc40000000000 */
[----:B------:R-:W-:Y:S01]  /*00e0*/  UISETP.GT.AND UP0, UPT, UR5, 0x7f, UPT ;  /* 0x0000007f0500788c */ /* 0x000fe2000bf04270 */
[----:B------:R-:W-:Y:S01]  /*00f0*/  LOP3.LUT R245, RZ, R116, RZ, 0x33, !PT ;  /* 0x00000074fff57212 */ /* 0x000fe200078e33ff */
[----:B------:R-:W2:Y:S01]  /*0100*/  LDCU UR48, c[0x0][0x3b0] ;  /* 0x00007600ff3077ac */ /* 0x000ea20008000800 */
[----:B------:R-:W-:Y:S01]  /*0110*/  SHF.R.S32.HI R3, RZ, 0x1f, R0 ;  /* 0x0000001fff037819 */ /* 0x000fe20000011400 */
[----:B------:R-:W-:-:S03]  /*0120*/  USEL UR4, URZ, 0x4, !UP0 ;  /* 0x00000004ff047887 */ /* 0x000fc6000c000000 */
[----:B------:R-:W-:Y:S01]  /*0130*/  LEA.HI R3, R3, R0, RZ, 0x8 ;  /* 0x0000000003037211 */ /* 0x000fe200078f40ff */
[----:B------:R-:W4:Y:S01]  /*0140*/  LDCU UR47, c[0x0][0x3b0] ;  /* 0x00007600ff2f77ac */ /* 0x000f220008000800 */
[----:B---3--:R-:W-:Y:S02]  /*0150*/  IABS R8, R5 ;  /* 0x0000000500087213 */ /* 0x008fe40000000000 */
[----:B------:R-:W-:Y:S01]  /*0160*/  SHF.R.S32.HI R3, RZ, 0x8, R3 ;  /* 0x00000008ff037819 */ /* 0x000fe20000011403 */
[----:B------:R-:W3:Y:S01]  /*0170*/  LDCU UR46, c[0x0][0x3b0] ;  /* 0x00007600ff2e77ac */ /* 0x000ee20008000800 */
[----:B-1----:R-:W-:Y:S02]  /*0180*/  LOP3.LUT R13, R246, 0x1f, RZ, 0xc0, !PT ;  /* 0x0000001ff60d7812 */ /* 0x002fe400078ec0ff */
[----:B------:R-:W-:Y:S01]  /*0190*/  SHF.L.U32 R4, R3, 0x3, RZ ;  /* 0x0000000303047819 */ /* 0x000fe200000006ff */
[----:B------:R-:W1:Y:S01]  /*01a0*/  LDCU UR45, c[0x0][0x3b0] ;  /* 0x00007600ff2d77ac */ /* 0x000e620008000800 */
[----:B------:R-:W-:-:S02]  /*01b0*/  LOP3.LUT R12, R13, 0x60, RZ, 0xfc, !PT ;  /* 0x000000600d0c7812 */ /* 0x000fc400078efcff */
[-C--:B------:R-:W-:Y:S01]  /*01c0*/  IABS R7, R4.reuse ;  /* 0x0000000400077213 */ /* 0x080fe20000000000 */
[----:B------:R-:W1:Y:S01]  /*01d0*/  LDCU UR44, c[0x0][0x3b0] ;  /* 0x00007600ff2c77ac */ /* 0x000e620008000800 */
[----:B------:R-:W-:Y:S02]  /*01e0*/  IABS R10, R4 ;  /* 0x00000004000a7213 */ /* 0x000fe40000000000 */
[----:B------:R-:W1:Y:S01]  /*01f0*/  I2F.RP R0, R7 ;  /* 0x0000000700007306 */ /* 0x000e620000209400 */
[----:B------:R-:W2:Y:S01]  /*0200*/  LDCU UR43, c[0x0][0x3b0] ;  /* 0x00007600ff2b77ac */ /* 0x000ea20008000800 */
[----:B------:R-:W2:Y:S01]  /*0210*/  LDCU UR42, c[0x0][0x3b0] ;  /* 0x00007600ff2a77ac */ /* 0x000ea20008000800 */
[----:B------:R-:W2:Y:S01]  /*0220*/  LDCU UR41, c[0x0][0x3b0] ;  /* 0x00007600ff2977ac */ /* 0x000ea20008000800 */
[----:B------:R-:W2:Y:S04]  /*0230*/  LDCU UR40, c[0x0][0x3b0] ;  /* 0x00007600ff2877ac */ /* 0x000ea80008000800 */
[----:B-1----:R-:W1:Y:S01]  /*0240*/  MUFU.RCP R0, R0 ;  /* 0x0000000000007308 */ /* 0x002e620000001000 */
[----:B------:R-:W2:Y:S01]  /*0250*/  LDCU UR39, c[0x0][0x3b0] ;  /* 0x00007600ff2777ac */ /* 0x000ea20008000800 */
[----:B------:R-:W2:Y:S01]  /*0260*/  LDCU UR38, c[0x0][0x3b0] ;  /* 0x00007600ff2677ac */ /* 0x000ea20008000800 */
[----:B------:R-:W2:Y:S01]  /*0270*/  LDCU UR37, c[0x0][0x3b0] ;  /* 0x00007600ff2577ac */ /* 0x000ea20008000800 */
[----:B------:R-:W2:Y:S01]  /*0280*/  LDCU UR36, c[0x0][0x3b0] ;  /* 0x00007600ff2477ac */ /* 0x000ea20008000800 */
[----:B-1----:R-:W-:Y:S01]  /*0290*/  VIADD R2, R0, 0xffffffe ;  /* 0x0ffffffe00027836 */ /* 0x002fe20000000000 */
[----:B------:R-:W1:Y:S01]  /*02a0*/  LDCU UR35, c[0x0][0x3b0] ;  /* 0x00007600ff2377ac */ /* 0x000e620008000800 */
[----:B------:R-:W-:Y:S01]  /*02b0*/  IMAD.MOV R0, RZ, RZ, -R10 ;  /* 0x000000ffff007224 */ /* 0x000fe200078e0a0a */
[----:B------:R-:W-:Y:S01]  /*02c0*/  IABS R10, R116 ;  /* 0x00000074000a7213 */ /* 0x000fe20000000000 */
[----:B------:R2:W1:Y:S01]  /*02d0*/  F2I.FTZ.U32.TRUNC.NTZ R3, R2 ;  /* 0x0000000200037305 */ /* 0x000462000021f000 */
[----:B------:R-:W3:Y:S01]  /*02e0*/  LDCU UR34, c[0x0][0x3b0] ;  /* 0x00007600ff2277ac */ /* 0x000ee20008000800 */
[----:B------:R-:W3:Y:S01]  /*02f0*/  LDCU UR32, c[0x0][0x3b0] ;  /* 0x00007600ff2077ac */ /* 0x000ee20008000800 */
[----:B--2---:R-:W-:Y:S01]  /*0300*/  IMAD.MOV.U32 R2, RZ, RZ, RZ ;  /* 0x000000ffff027224 */ /* 0x004fe200078e00ff */
[----:B------:R-:W2:Y:S01]  /*0310*/  LDCU UR31, c[0x0][0x3b0] ;  /* 0x00007600ff1f77ac */ /* 0x000ea20008000800 */
[----:B------:R-:W2:Y:S01]  /*0320*/  LDCU UR30, c[0x0][0x3b0] ;  /* 0x00007600ff1e77ac */ /* 0x000ea20008000800 */
[--C-:B-1----:R-:W-:Y:S01]  /*0330*/  IMAD.MOV R6, RZ, RZ, -R3.reuse ;  /* 0x000000ffff067224 */ /* 0x102fe200078e0a03 */
[----:B------:R-:W1:Y:S03]  /*0340*/  LDCU UR27, c[0x0][0x3b0] ;  /* 0x00007600ff1b77ac */ /* 0x000e660008000800 */
[----:B------:R-:W-:Y:S01]  /*0350*/  IMAD R9, R6, R7, RZ ;  /* 0x0000000706097224 */ /* 0x000fe200078e02ff */
[----:B------:R-:W-:Y:S01]  /*0360*/  MOV R6, R8 ;  /* 0x0000000800067202 */ /* 0x000fe20000000f00 */
[----:B------:R-:W1:Y:S02]  /*0370*/  LDCU UR26, c[0x0][0x3b0] ;  /* 0x00007600ff1a77ac */ /* 0x000e640008000800 */
[----:B------:R-:W-:Y:S01]  /*0380*/  IMAD.HI.U32 R3, R3, R9, R2 ;  /* 0x0000000903037227 */ /* 0x000fe200078e0002 */
[----:B------:R-:W1:Y:S05]  /*0390*/  LDCU UR25, c[0x0][0x3b0] ;  /* 0x00007600ff1977ac */ /* 0x000e6a0008000800 */
[----:B------:R-:W-:Y:S01]  /*03a0*/  IMAD.HI.U32 R3, R3, R6, RZ ;  /* 0x0000000603037227 */ /* 0x000fe200078e00ff */
[----:B------:R-:W1:Y:S03]  /*03b0*/  LDCU UR24, c[0x0][0x3b0] ;  /* 0x00007600ff1877ac */ /* 0x000e660008000800 */
[----:B------:R-:W-:Y:S01]  /*03c0*/  IMAD R0, R3, R0, R6 ;  /* 0x0000000003007224 */ /* 0x000fe200078e0206 */
[----:B------:R-:W1:Y:S04]  /*03d0*/  LDCU UR21, c[0x0][0x3b0] ;  /* 0x00007600ff1577ac */ /* 0x000e680008000800 */
[----:B------:R-:W-:Y:S01]  /*03e0*/  ISETP.GT.U32.AND P1, PT, R7, R0, PT ;  /* 0x000000000700720c */ /* 0x000fe20003f24070 */
[----:B------:R-:W1:Y:S01]  /*03f0*/  LDCU UR20, c[0x0][0x3b0] ;  /* 0x00007600ff1477ac */ /* 0x000e620008000800 */
[----:B------:R-:W1:Y:S01]  /*0400*/  LDCU UR19, c[0x0][0x3b0] ;  /* 0x00007600ff1377ac */ /* 0x000e620008000800 */
[----:B------:R-:W1:Y:S10]  /*0410*/  LDCU UR18, c[0x0][0x3b0] ;  /* 0x00007600ff1277ac */ /* 0x000e740008000800 */
[-C--:B------:R-:W-:Y:S01]  /*0420*/  @!P1 IADD3 R0, PT, PT, R0, -R7.reuse, RZ ;  /* 0x8000000700009210 */ /* 0x080fe20007ffe0ff */
[----:B------:R-:W-:Y:S01]  /*0430*/  @!P1 VIADD R3, R3, 0x1 ;  /* 0x0000000103039836 */ /* 0x000fe20000000000 */
[----:B------:R-:W-:Y:S01]  /*0440*/  ISETP.NE.AND P1, PT, R4, RZ, PT ;  /* 0x000000ff0400720c */ /* 0x000fe20003f25270 */
[----:B------:R-:W1:Y:S01]  /*0450*/  LDCU UR14, c[0x0][0x3b0] ;  /* 0x00007600ff0e77ac */ /* 0x000e620008000800 */
[----:B------:R-:W-:-:S02]  /*0460*/  ISETP.GE.U32.AND P0, PT, R0, R7, PT ;  /* 0x000000070000720c */ /* 0x000fc40003f06070 */
[----:B------:R-:W-:Y:S01]  /*0470*/  LOP3.LUT R0, R5, R4, RZ, 0x3c, !PT ;  /* 0x0000000405007212 */ /* 0x000fe200078e3cff */
[----:B------:R-:W1:Y:S03]  /*0480*/  LDCU UR17, c[0x0][0x3b0] ;  /* 0x00007600ff1177ac */ /* 0x000e660008000800 */
[----:B------:R-:W-:Y:S01]  /*0490*/  ISETP.GE.AND P2, PT, R0, RZ, PT ;  /* 0x000000ff0000720c */ /* 0x000fe20003f46270 */
[----:B------:R-:W-:Y:S01]  /*04a0*/  VIADD R0, R116, 0x3f ;  /* 0x0000003f74007836 */ /* 0x000fe20000000000 */
[----:B------:R-:W1:Y:S01]  /*04b0*/  LDCU UR13, c[0x0][0x3b0] ;  /* 0x00007600ff0d77ac */ /* 0x000e620008000800 */
[----:B------:R-:W1:Y:S04]  /*04c0*/  LDCU UR12, c[0x0][0x3b0] ;  /* 0x00007600ff0c77ac */ /* 0x000e680008000800 */
[----:B------:R-:W-:Y:S01]  /*04d0*/  @P0 VIADD R3, R3, 0x1 ;  /* 0x0000000103030836 */ /* 0x000fe20000000000 */
[----:B------:R-:W1:Y:S04]  /*04e0*/  LDCU UR7, c[0x0][0x3b0] ;  /* 0x00007600ff0777ac */ /* 0x000e680008000800 */
[----:B------:R-:W-:-:S02]  /*04f0*/  MOV R2, R3 ;  /* 0x0000000300027202 */ /* 0x000fc40000000f00 */
[----:B------:R-:W-:Y:S01]  /*0500*/  SHF.R.S32.HI R3, RZ, 0x1f, R0 ;  /* 0x0000001fff037819 */ /* 0x000fe20000011400 */
[----:B------:R-:W1:Y:S02]  /*0510*/  LDCU UR77, c[0x0][0x3b0] ;  /* 0x00007600ff4d77ac */ /* 0x000e640008000800 */
[----:B------:R-:W-:Y:S01]  /*0520*/  @!P2 IMAD.MOV R2, RZ, RZ, -R2 ;  /* 0x000000ffff02a224 */ /* 0x000fe200078e0a02 */
[----:B------:R-:W-:Y:S01]  /*0530*/  @!P1 LOP3.LUT R2, RZ, R4, RZ, 0x33, !PT ;  /* 0x00000004ff029212 */ /* 0x000fe200078e33ff */
[----:B------:R-:W1:Y:S01]  /*0540*/  LDCU UR74, c[0x0][0x3b0] ;  /* 0x00007600ff4a77ac */ /* 0x000e620008000800 */
[----:B------:R-:W-:Y:S02]  /*0550*/  LEA.HI R3, R3, R0, RZ, 0x6 ;  /* 0x0000000003037211 */ /* 0x000fe400078f30ff */
[----:B------:R-:W-:Y:S01]  /*0560*/  SHF.L.U32 R6, R2, 0x3, RZ ;  /* 0x0000000302067819 */ /* 0x000fe200000006ff */
[----:B------:R-:W-:Y:S01]  /*0570*/  IMAD.MOV R2, RZ, RZ, -R2 ;  /* 0x000000ffff027224 */ /* 0x000fe200078e0a02 */
[----:B------:R-:W1:Y:S02]  /*0580*/  LDCU UR73, c[0x0][0x3b0] ;  /* 0x00007600ff4977ac */ /* 0x000e640008000800 */
[----:B------:R-:W-:Y:S01]  /*0590*/  LEA.HI.SX32 R3, R3, -R6, 0x1a ;  /* 0x8000000603037211 */ /* 0x000fe200078fd2ff */
[----:B------:R-:W-:Y:S01]  /*05a0*/  IMAD R8, R4, R2, R5 ;  /* 0x0000000204087224 */ /* 0x000fe200078e0205 */
[----:B------:R-:W1:Y:S02]  /*05b0*/  LDCU UR72, c[0x0][0x3b0] ;  /* 0x00007600ff4877ac */ /* 0x000e640008000800 */
[----:B------:R-:W-:Y:S01]  /*05c0*/  VIMNMX R11, PT, PT, R3, 0x8, PT ;  /* 0x00000008030b7848 */ /* 0x000fe20003fe0100 */
[----:B------:R-:W1:Y:S03]  /*05d0*/  LDCU UR71, c[0x0][0x3b0] ;  /* 0x00007600ff4777ac */ /* 0x000e660008000800 */
[----:B------:R-:W-:-:S02]  /*05e0*/  IABS R7, R11 ;  /* 0x0000000b00077213 */ /* 0x000fc40000000000 */
[----:B------:R-:W-:Y:S01]  /*05f0*/  IABS R4, R11 ;  /* 0x0000000b00047213 */ /* 0x000fe20000000000 */
[----:B------:R-:W1:Y:S01]  /*0600*/  LDCU UR70, c[0x0][0x3b0] ;  /* 0x00007600ff4677ac */ /* 0x000e620008000800 */
[----:B------:R-:W2:Y:S01]  /*0610*/  I2F.RP R0, R7 ;  /* 0x0000000700007306 */ /* 0x000ea20000209400 */
[----:B------:R-:W1:Y:S01]  /*0620*/  LDCU UR69, c[0x0][0x3b0] ;  /* 0x00007600ff4577ac */ /* 0x000e620008000800 */
[----:B------:R-:W1:Y:S01]  /*0630*/  LDCU UR22, c[0x0][0x3b0] ;  /* 0x00007600ff1677ac */ /* 0x000e620008000800 */
[----:B------:R-:W1:Y:S05]  /*0640*/  LDCU UR67, c[0x0][0x3b0] ;  /* 0x00007600ff4377ac */ /* 0x000e6a0008000800 */
[----:B--2---:R-:W2:Y:S01]  /*0650*/  MUFU.RCP R0, R0 ;  /* 0x0000000000007308 */ /* 0x004ea20000001000 */
[----:B------:R-:W1:Y:S01]  /*0660*/  LDCU UR65, c[0x0][0x3b0] ;  /* 0x00007600ff4177ac */ /* 0x000e620008000800 */
[----:B------:R-:W1:Y:S01]  /*0670*/  LDCU UR66, c[0x0][0x3b0] ;  /* 0x00007600ff4277ac */ /* 0x000e620008000800 */
[----:B------:R-:W1:Y:S01]  /*0680*/  LDCU UR63, c[0x0][0x3b0] ;  /* 0x00007600ff3f77ac */ /* 0x000e620008000800 */
[----:B------:R-:W1:Y:S01]  /*0690*/  LDCU UR61, c[0x0][0x3b0] ;  /* 0x00007600ff3d77ac */ /* 0x000e620008000800 */
[----:B--2---:R-:W-:Y:S01]  /*06a0*/  VIADD R3, R0, 0xffffffe ;  /* 0x0ffffffe00037836 */ /* 0x004fe20000000000 */
[----:B------:R-:W-:Y:S01]  /*06b0*/  IADD3 R0, PT, PT, RZ, -R4, RZ ;  /* 0x80000004ff007210 */ /* 0x000fe20007ffe0ff */
[----:B------:R-:W2:Y:S04]  /*06c0*/  LDCU UR59, c[0x0][0x3b0] ;  /* 0x00007600ff3b77ac */ /* 0x000ea80008000800 */
[----:B------:R-:W1:Y:S01]  /*06d0*/  F2I.FTZ.U32.TRUNC.NTZ R3, R3 ;  /* 0x0000000300037305 */ /* 0x000e62000021f000 */
[----:B------:R-:W2:Y:S01]  /*06e0*/  LDCU UR53, c[0x0][0x3b0] ;  /* 0x00007600ff3577ac */ /* 0x000ea20008000800 */
[----:B------:R-:W2:Y:S01]  /*06f0*/  LDCU UR58, c[0x0][0x3b0] ;  /* 0x00007600ff3a77ac */ /* 0x000ea20008000800 */
[----:B------:R-:W2:Y:S01]  /*0700*/  LDCU UR51, c[0x0][0x3b0] ;  /* 0x00007600ff3377ac */ /* 0x000ea20008000800 */
[----:B------:R-:W2:Y:S01]  /*0710*/  LDCU UR54, c[0x0][0x3b0] ;  /* 0x00007600ff3677ac */ /* 0x000ea20008000800 */
[----:B-1----:R-:W-:Y:S01]  /*0720*/  IADD3 R9, PT, PT, RZ, -R3, RZ ;  /* 0x80000003ff097210 */ /* 0x002fe20007ffe0ff */
[----:B------:R-:W1:Y:S04]  /*0730*/  LDCU UR62, c[0x0][0x3b0] ;  /* 0x00007600ff3e77ac */ /* 0x000e680008000800 */
[----:B------:R-:W-:Y:S01]  /*0740*/  IMAD.MOV.U32 R2, RZ, RZ, R9 ;  /* 0x000000ffff027224 */ /* 0x000fe200078e0009 */
[----:B------:R-:W-:Y:S01]  /*0750*/  IABS R9, R8 ;  /* 0x0000000800097213 */ /* 0x000fe20000000000 */
[----:B------:R-:W1:Y:S02]  /*0760*/  LDCU UR50, c[0x0][0x3b0] ;  /* 0x00007600ff3277ac */ /* 0x000e640008000800 */
[----:B------:R-:W-:-:S02]  /*0770*/  IMAD R5, R2, R7, RZ ;  /* 0x0000000702057224 */ /* 0x000fc400078e02ff */
[----:B------:R-:W-:Y:S01]  /*0780*/  IMAD.MOV.U32 R2, RZ, RZ, RZ ;  /* 0x000000ffff027224 */ /* 0x000fe200078e00ff */
[----:B------:R-:W1:Y:S03]  /*0790*/  LDCU UR57, c[0x0][0x3b0] ;  /* 0x00007600ff3977ac */ /* 0x000e660008000800 */
[----:B------:R-:W-:Y:S01]  /*07a0*/  IMAD.HI.U32 R2, R3, R5, R2 ;  /* 0x0000000503027227 */ /* 0x000fe200078e0002 */
[----:B------:R-:W1:Y:S01]  /*07b0*/  LDCU UR33, c[0x0][0x3b0] ;  /* 0x00007600ff2177ac */ /* 0x000e620008000800 */
[----:B------:R-:W1:Y:S01]  /*07c0*/  I2F.RP R3, R10 ;  /* 0x0000000a00037306 */ /* 0x000e620000209400 */
[----:B------:R-:W2:Y:S03]  /*07d0*/  LDCU UR23, c[0x0][0x3b0] ;  /* 0x00007600ff1777ac */ /* 0x000ea60008000800 */
[----:B------:R-:W-:Y:S01]  /*07e0*/  IMAD.HI.U32 R2, R2, R9, RZ ;  /* 0x0000000902027227 */ /* 0x000fe200078e00ff */
[----:B------:R-:W2:Y:S03]  /*07f0*/  LDCU UR15, c[0x0][0x3b0] ;  /* 0x00007600ff0f77ac */ /* 0x000ea60008000800 */
[----:B------:R-:W-:Y:S01]  /*0800*/  IMAD R0, R2, R0, R9 ;  /* 0x0000000002007224 */ /* 0x000fe200078e0209 */
[----:B------:R-:W2:Y:S01]  /*0810*/  I2F.RP R5, R31 ;  /* 0x0000001f00057306 */ /* 0x000ea20000209400 */
[----:B------:R-:W3:Y:S03]  /*0820*/  LDCU UR16, c[0x0][0x3b0] ;  /* 0x00007600ff1077ac */ /* 0x000ee60008000800 */
[----:B------:R-:W-:Y:S01]  /*0830*/  ISETP.GT.U32.AND P1, PT, R7, R0, PT ;  /* 0x000000000700720c */ /* 0x000fe20003f24070 */
[----:B------:R-:W3:Y:S03]  /*0840*/  LDCU UR75, c[0x0][0x3b0] ;  /* 0x00007600ff4b77ac */ /* 0x000ee60008000800 */
[----:B-1----:R-:W1:Y:S01]  /*0850*/  MUFU.RCP R3, R3 ;  /* 0x0000000300037308 */ /* 0x002e620000001000 */
[----:B------:R-:W3:Y:S01]  /*0860*/  LDCU UR76, c[0x0][0x3b0] ;  /* 0x00007600ff4c77ac */ /* 0x000ee20008000800 */
[----:B------:R-:W3:Y:S06]  /*0870*/  LDCU UR68, c[0x0][0x3b0] ;  /* 0x00007600ff4477ac */ /* 0x000eec0008000800 */
[----:B--2---:R-:W2:Y:S01]  /*0880*/  MUFU.RCP R5, R5 ;  /* 0x0000000500057308 */ /* 0x004ea20000001000 */
[----:B------:R-:W-:Y:S01]  /*0890*/  @!P1 IMAD.IADD R0, R0, 0x1, -R7 ;  /* 0x0000000100009824 */ /* 0x000fe200078e0a07 */
[----:B------:R-:W3:Y:S01]  /*08a0*/  LDCU UR60, c[0x0][0x3b0] ;  /* 0x00007600ff3c77ac */ /* 0x000ee20008000800 */
[----:B------:R-:W-:Y:S01]  /*08b0*/  @!P1 VIADD R2, R2, 0x1 ;  /* 0x0000000102029836 */ /* 0x000fe20000000000 */
[----:B------:R-:W-:-:S02]  /*08c0*/  ISETP.NE.AND P1, PT, R11, RZ, PT ;  /* 0x000000ff0b00720c */ /* 0x000fc40003f25270 */
[----:B------:R-:W-:Y:S01]  /*08d0*/  ISETP.GE.U32.AND P0, PT, R0, R7, PT ;  /* 0x000000070000720c */ /* 0x000fe20003f06070 */
[----:B------:R-:W3:Y:S01]  /*08e0*/  LDCU UR55, c[0x0][0x3b0] ;  /* 0x00007600ff3777ac */ /* 0x000ee20008000800 */
[----:B------:R-:W-:Y:S01]  /*08f0*/  LOP3.LUT R0, R8, R11, RZ, 0x3c, !PT ;  /* 0x0000000b08007212 */ /* 0x000fe200078e3cff */
[----:B-1----:R-:W-:Y:S01]  /*0900*/  VIADD R4, R3, 0xffffffe ;  /* 0x0ffffffe03047836 */ /* 0x002fe20000000000 */
[----:B------:R-:W1:Y:S02]  /*0910*/  LDCU UR52, c[0x0][0x3b0] ;  /* 0x00007600ff3477ac */ /* 0x000e640008000800 */
[----:B------:R-:W-:Y:S01]  /*0920*/  ISETP.GE.AND P2, PT, R0, RZ, PT ;  /* 0x000000ff0000720c */ /* 0x000fe20003f46270 */
[----:B------:R-:W1:Y:S01]  /*0930*/  F2I.FTZ.U32.TRUNC.NTZ R3, R4 ;  /* 0x0000000400037305 */ /* 0x000e62000021f000 */
[----:B------:R-:W3:Y:S01]  /*0940*/  LDCU UR64, c[0x0][0x3b0] ;  /* 0x00007600ff4077ac */ /* 0x000ee20008000800 */
[----:B--2---:R-:W-:-:S04]  /*0950*/  VIADD R5, R5, 0xffffffe ;  /* 0x0ffffffe05057836 */ /* 0x004fc80000000000 */
[----:B------:R-:W-:Y:S01]  /*0960*/  @P0 IADD3 R2, PT, PT, R2, 0x1, RZ ;  /* 0x0000000102020810 */ /* 0x000fe20007ffe0ff */
[----:B------:R-:W2:Y:S01]  /*0970*/  LDCU UR56, c[0x0][0x3b0] ;  /* 0x00007600ff3877ac */ /* 0x000ea20008000800 */
[----:B------:R-:W2:Y:S01]  /*0980*/  F2I.FTZ.U32.TRUNC.NTZ R119, R5 ;  /* 0x0000000500777305 */ /* 0x000ea2000021f000 */
[----:B------:R-:W-:Y:S02]  /*0990*/  ISETP.GE.AND P0, PT, R12, UR6, PT ;  /* 0x000000060c007c0c */ /* 0x000fe4000bf06270 */
[----:B------:R-:W-:Y:S01]  /*09a0*/  IMAD.MOV.U32 R252, RZ, RZ, R2 ;  /* 0x000000fffffc7224 */ /* 0x000fe200078e0002 */
[----:B------:R-:W2:Y:S01]  /*09b0*/  LDCU UR6, c[0x0][0x3b0] ;  /* 0x00007600ff0677ac */ /* 0x000ea20008000800 */
[----:B------:R-:W-:Y:S01]  /*09c0*/  IMAD.MOV.U32 R2, RZ, RZ, RZ ;  /* 0x000000ffff027224 */ /* 0x000fe200078e00ff */
[----:B-1----:R-:W-:Y:S01]  /*09d0*/  IADD3 R7, PT, PT, RZ, -R3, RZ ;  /* 0x80000003ff077210 */ /* 0x002fe20007ffe0ff */
[----:B------:R-:W1:Y:S01]  /*09e0*/  LDCU.64 UR28, c[0x0][0x358] ;  /* 0x00006b00ff1c77ac */ /* 0x000e620008000a00 */
[----:B------:R-:W-:-:S02]  /*09f0*/  @!P2 IADD3 R252, PT, PT, -R252, RZ, RZ ;  /* 0x000000fffcfca210 */ /* 0x000fc40007ffe1ff */
[----:B------:R-:W-:Y:S01]  /*0a00*/  @!P1 LOP3.LUT R252, RZ, R11, RZ, 0x33, !PT ;  /* 0x0000000bfffc9212 */ /* 0x000fe200078e33ff */
[----:B------:R-:W-:-:S04]  /*0a10*/  IMAD R7, R7, R10, RZ ;  /* 0x0000000a07077224 */ /* 0x000fc800078e02ff */
[----:B------:R-:W-:Y:S01]  /*0a20*/  IMAD.MOV R0, RZ, RZ, -R252 ;  /* 0x000000ffff007224 */ /* 0x000fe200078e0afc */
[----:B------:R-:W-:Y:S01]  /*0a30*/  SHF.L.U32 R252, R252, 0x8, RZ ;  /* 0x00000008fcfc7819 */ /* 0x000fe200000006ff */
[----:B------:R-:W-:-:S03]  /*0a40*/  IMAD.HI.U32 R2, R3, R7, R2 ;  /* 0x0000000703027227 */ /* 0x000fc600078e0002 */
[C---:B------:R-:W-:Y:S01]  /*0a50*/  IADD3 R14, PT, PT, R252.reuse, 0x3, RZ ;  /* 0x00000003fc0e7810 */ /* 0x040fe20007ffe0ff */
[----:B------:R-:W-:Y:S01]  /*0a60*/  IMAD R0, R11, R0, R8 ;  /* 0x000000000b007224 */ /* 0x000fe200078e0208 */
[C---:B------:R-:W-:Y:S01]  /*0a70*/  IADD3 R8, PT, PT, R252.reuse, 0x1, RZ ;  /* 0x00000001fc087810 */ /* 0x040fe20007ffe0ff */
[----:B--2---:R-:W-:Y:S01]  /*0a80*/  IMAD.MOV R3, RZ, RZ, -R119 ;  /* 0x000000ffff037224 */ /* 0x004fe200078e0a77 */
[----:B------:R-:W-:Y:S01]  /*0a90*/  IADD3 R18, PT, PT, R252, 0x9, RZ ;  /* 0x00000009fc127810 */ /* 0x000fe20007ffe0ff */
[----:B------:R-:W-:Y:S01]  /*0aa0*/  IMAD.IADD R0, R6, 0x1, R0 ;  /* 0x0000000106007824 */ /* 0x000fe200078e0200 */
[----:B------:R-:W-:Y:S01]  /*0ab0*/  ISETP.GE.AND P2, PT, R8, RZ, PT ;  /* 0x000000ff0800720c */ /* 0x000fe20003f46270 */
[C---:B------:R-:W-:Y:S01]  /*0ac0*/  VIADD R11, R252.reuse, 0xff ;  /* 0x000000fffc0b7836 */ /* 0x040fe20000000000 */
[C---:B------:R-:W-:Y:S01]  /*0ad0*/  IADD3 R66, PT, PT, R252.reuse, 0x96, RZ ;  /* 0x00000096fc427810 */ /* 0x040fe20007ffe0ff */
[----:B------:R-:W-:Y:S01]  /*0ae0*/  VIADD R15, R252, 0x4 ;  /* 0x00000004fc0f7836 */ /* 0x000fe20000000000 */
[----:B------:R-:W-:Y:S01]  /*0af0*/  SHF.L.U32 R4, R0, 0x6, RZ ;  /* 0x0000000600047819 */ /* 0x000fe200000006ff */
[----:B------:R-:W-:Y:S01]  /*0b00*/  IMAD.U32 R0, RZ, RZ, UR4 ;  /* 0x00000004ff007e24 */ /* 0x000fe2000f8e00ff */
[----:B------:R-:W-:Y:S01]  /*0b10*/  IABS R158, R11 ;  /* 0x0000000b009e7213 */ /* 0x000fe20000000000 */
[----:B------:R-:W-:Y:S01]  /*0b20*/  VIADD R17, R252, 0x8 ;  /* 0x00000008fc117836 */ /* 0x000fe20000000000 */
[----:B------:R-:W-:Y:S01]  /*0b30*/  LOP3.LUT R12, R4, 0x1f, R246, 0xf8, !PT ;  /* 0x0000001f040c7812 */ /* 0x000fe200078ef8f6 */
[----:B------:R-:W-:Y:S01]  /*0b40*/  VIADD R51, R252, 0x8f ;  /* 0x0000008ffc337836 */ /* 0x000fe20000000000 */
[----:B------:R-:W-:Y:S01]  /*0b50*/  LOP3.LUT R16, R4, 0x20, R13, 0xfe, !PT ;  /* 0x0000002004107812 */ /* 0x000fe200078efe0d */
[----:B------:R-:W-:Y:S01]  /*0b60*/  IMAD.MOV.U32 R4, RZ, RZ, R3 ;  /* 0x000000ffff047224 */ /* 0x000fe200078e0003 */
[----:B------:R-:W-:Y:S01]  /*0b70*/  IABS R5, R12 ;  /* 0x0000000c00057213 */ /* 0x000fe20000000000 */
[----:B------:R-:W-:Y:S01]  /*0b80*/  VIADD R13, R252, 0x2 ;  /* 0x00000002fc0d7836 */ /* 0x000fe20000000000 */
[----:B------:R-:W-:Y:S01]  /*0b90*/  IABS R7, R16 ;  /* 0x0000001000077213 */ /* 0x000fe20000000000 */
[----:B------:R-:W-:Y:S01]  /*0ba0*/  IMAD R9, R4, R31, RZ ;  /* 0x0000001f04097224 */ /* 0x000fe200078e02ff */
[----:B------:R-:W-:Y:S01]  /*0bb0*/  SEL R6, R0, RZ, !P0 ;  /* 0x000000ff00067207 */ /* 0x000fe20004000000 */
[----:B------:R-:W-:Y:S01]  /*0bc0*/  IMAD.HI.U32 R3, R2, R5, RZ ;  /* 0x0000000502037227 */ /* 0x000fe200078e00ff */
[----:B------:R-:W-:Y:S01]  /*0bd0*/  ISETP.GE.AND P4, PT, R11, RZ, PT ;  /* 0x000000ff0b00720c */ /* 0x000fe20003f86270 */
[----:B------:R2:W-:Y:S01]  /*0be0*/  STL [R1+0xc40], R12 ;  /* 0x000c400c01007387 */ /* 0x0005e20000100800 */
[----:B------:R-:W-:Y:S01]  /*0bf0*/  ISETP.NE.U32.AND P0, PT, R6, RZ, PT ;  /* 0x000000ff0600720c */ /* 0x000fe20003f05070 */
[----:B------:R-:W-:Y:S01]  /*0c00*/  IMAD.HI.U32 R2, R2, R7, RZ ;  /* 0x0000000702027227 */ /* 0x000fe200078e00ff */
[----:B------:R-:W-:Y:S01]  /*0c10*/  IABS R11, R15 ;  /* 0x0000000f000b7213 */ /* 0x000fe20000000000 */
[----:B------:R1:W-:Y:S01]  /*0c20*/  STL [R1+0xc44], R16 ;  /* 0x000c441001007387 */ /* 0x0003e20000100800 */
[----:B------:R-:W-:Y:S01]  /*0c30*/  IABS R140, R51 ;  /* 0x00000033008c7213 */ /* 0x000fe20000000000 */
[----:B------:R-:W-:Y:S01]  /*0c40*/  IMAD.HI.U32 R118, R119, R9, R118 ;  /* 0x0000000977767227 */ /* 0x000fe200078e0076 */
[----:B------:R-:W-:Y:S01]  /*0c50*/  IABS R9, R14 ;  /* 0x0000000e00097213 */ /* 0x000fe20000000000 */
[----:B------:R-:W1:Y:S01]  /*0c60*/  LDCU UR4, c[0x0][0x3b0] ;  /* 0x00007600ff0477ac */ /* 0x000e620008000800 */
[----:B------:R-:W-:Y:S01]  /*0c70*/  IABS R178, R66 ;  /* 0x0000004200b27213 */ /* 0x000fe20000000000 */
[----:B------:R-:W-:Y:S01]  /*0c80*/  IMAD.MOV R3, RZ, RZ, -R3 ;  /* 0x000000ffff037224 */ /* 0x000fe200078e0a03 */
[C---:B------:R-:W-:Y:S01]  /*0c90*/  IADD3 R77, PT, PT, R252.reuse, 0x9b, RZ ;  /* 0x0000009bfc4d7810 */ /* 0x040fe20007ffe0ff */
[----:B------:R-:W-:Y:S01]  /*0ca0*/  IMAD.MOV R6, RZ, RZ, -R2 ;  /* 0x000000ffff067224 */ /* 0x000fe200078e0a02 */
[----:B------:R-:W-:Y:S01]  /*0cb0*/  IADD3 R22, PT, PT, R252, 0x9f, RZ ;  /* 0x0000009ffc167810 */ /* 0x000fe20007ffe0ff */
[----:B------:R-:W-:Y:S01]  /*0cc0*/  IMAD.HI.U32 R4, R118, R158, RZ ;  /* 0x0000009e76047227 */ /* 0x000fe200078e00ff */
[----:B------:R-:W-:-:S02]  /*0cd0*/  IABS R144, R77 ;  /* 0x0000004d00907213 */ /* 0x000fc40000000000 */
[----:B------:R-:W-:Y:S01]  /*0ce0*/  IABS R146, R22 ;  /* 0x0000001600927213 */ /* 0x000fe20000000000 */
[C---:B------:R-:W-:Y:S01]  /*0cf0*/  IMAD R2, R10.reuse, R3, R5 ;  /* 0x000000030a027224 */ /* 0x040fe200078e0205 */
[----:B------:R-:W-:Y:S01]  /*0d00*/  IABS R5, R8 ;  /* 0x0000000800057213 */ /* 0x000fe20000000000 */
[C---:B------:R-:W-:Y:S01]  /*0d10*/  IMAD R3, R10.reuse, R6, R7 ;  /* 0x000000060a037224 */ /* 0x040fe200078e0207 */
[----:B------:R-:W-:Y:S01]  /*0d20*/  IABS R7, R13 ;  /* 0x0000000d00077213 */ /* 0x000fe20000000000 */
[----:B------:R-:W-:Y:S01]  /*0d30*/  IMAD.MOV R4, RZ, RZ, -R4 ;  /* 0x000000ffff047224 */ /* 0x000fe200078e0a04 */
[----:B------:R-:W-:Y:S01]  /*0d40*/  ISETP.GT.U32.AND P1, PT, R10, R2, PT ;  /* 0x000000020a00720c */ /* 0x000fe20003f24070 */
[----:B------:R-:W-:Y:S01]  /*0d50*/  IMAD.HI.U32 R6, R118, R9, RZ ;  /* 0x0000000976067227 */ /* 0x000fe200078e00ff */
[----:B------:R-:W-:Y:S02]  /*0d60*/  ISETP.GT.U32.AND P3, PT, R10, R3, PT ;  /* 0x000000030a00720c */ /* 0x000fe40003f64070 */
[C---:B------:R-:W-:Y:S01]  /*0d70*/  IADD3 R119, PT, PT, R252.reuse, 0xa1, RZ ;  /* 0x000000a1fc777810 */ /* 0x040fe20007ffe0ff */
[----:B------:R-:W-:Y:S01]  /*0d80*/  IMAD R158, R31, R4, R158 ;  /* 0x000000041f9e7224 */ /* 0x000fe200078e029e */
[----:B------:R-:W-:Y:S01]  /*0d90*/  IADD3 R121, PT, PT, R252, 0xa3, RZ ;  /* 0x000000a3fc797810 */ /* 0x000fe20007ffe0ff */
[----:B------:R-:W-:Y:S01]  /*0da0*/  IMAD.HI.U32 R4, R118, R5, RZ ;  /* 0x0000000576047227 */ /* 0x000fe200078e00ff */
[----:B------:R-:W-:-:S02]  /*0db0*/  IABS R147, R119 ;  /* 0x0000007700937213 */ /* 0x000fc40000000000 */
[----:B------:R-:W-:Y:S01]  /*0dc0*/  ISETP.GT.U32.AND P6, PT, R31, R158, PT ;  /* 0x0000009e1f00720c */ /* 0x000fe20003fc4070 */
[----:B------:R-:W-:Y:S01]  /*0dd0*/  VIADD R73, R252, 0x99 ;  /* 0x00000099fc497836 */ /* 0x000fe20000000000 */
[----:B------:R-:W-:Y:S01]  /*0de0*/  IADD3 R4, PT, PT, -R4, RZ, RZ ;  /* 0x000000ff04047210 */ /* 0x000fe20007ffe1ff */
[--C-:B------:R-:W-:Y:S01]  /*0df0*/  @!P1 IMAD.IADD R2, R2, 0x1, -R10.reuse ;  /* 0x0000000102029824 */ /* 0x100fe200078e0a0a */
[----:B------:R-:W-:Y:S01]  /*0e00*/  IABS R157, R121 ;  /* 0x00000079009d7213 */ /* 0x000fe20000000000 */
[----:B------:R-:W-:Y:S01]  /*0e10*/  @!P3 IMAD.IADD R3, R3, 0x1, -R10 ;  /* 0x000000010303b824 */ /* 0x000fe200078e0a0a */
[----:B------:R-:W-:Y:S01]  /*0e20*/  IABS R143, R73 ;  /* 0x00000049008f7213 */ /* 0x000fe20000000000 */
[----:B------:R-:W-:Y:S01]  /*0e30*/  IMAD R4, R31, R4, R5 ;  /* 0x000000041f047224 */ /* 0x000fe200078e0205 */
[----:B------:R-:W-:Y:S01]  /*0e40*/  ISETP.GT.U32.AND P1, PT, R10, R2, PT ;  /* 0x000000020a00720c */ /* 0x000fe20003f24070 */
[----:B------:R-:W-:Y:S01]  /*0e50*/  IMAD.HI.U32 R5, R118, R7, RZ ;  /* 0x0000000776057227 */ /* 0x000fe200078e00ff */
[----:B------:R-:W-:-:S02]  /*0e60*/  ISETP.GT.U32.AND P3, PT, R10, R3, PT ;  /* 0x000000030a00720c */ /* 0x000fc40003f64070 */
[----:B------:R-:W-:Y:S01]  /*0e70*/  ISETP.GT.U32.AND P5, PT, R31, R4, PT ;  /* 0x000000041f00720c */ /* 0x000fe20003fa4070 */
[----:B------:R-:W-:Y:S01]  /*0e80*/  @!P6 IMAD.IADD R158, R158, 0x1, -R31 ;  /* 0x000000019e9ee824 */ /* 0x000fe200078e0a1f */
[----:B------:R-:W-:Y:S01]  /*0e90*/  ISETP.GE.AND P6, PT, R12, RZ, PT ;  /* 0x000000ff0c00720c */ /* 0x000fe20003fc6270 */
[----:B--2---:R-:W-:Y:S01]  /*0ea0*/  IMAD.MOV R12, RZ, RZ, -R6 ;  /* 0x000000ffff0c7224 */ /* 0x004fe200078e0a06 */
[----:B------:R-:W-:Y:S01]  /*0eb0*/  IADD3 R8, PT, PT, -R5, RZ, RZ ;  /* 0x000000ff05087210 */ /* 0x000fe20007ffe1ff */
[----:B------:R-:W-:Y:S01]  /*0ec0*/  IMAD.HI.U32 R5, R118, R11, RZ ;  /* 0x0000000b76057227 */ /* 0x000fe200078e00ff */
[C---:B------:R-:W-:Y:S02]  /*0ed0*/  IADD3 R241, PT, PT, R252.reuse, 0xa5, RZ ;  /* 0x000000a5fcf17810 */ /* 0x040fe40007ffe0ff */
[----:B------:R-:W-:Y:S01]  /*0ee0*/  IADD3 R91, PT, PT, R252, 0xef, RZ ;  /* 0x000000effc5b7810 */ /* 0x000fe20007ffe0ff */
[----:B------:R-:W-:Y:S01]  /*0ef0*/  @!P1 IMAD.IADD R2, R2, 0x1, -R10 ;  /* 0x0000000102029824 */ /* 0x000fe200078e0a0a */
[----:B------:R-:W-:Y:S01]  /*0f00*/  ISETP.GE.AND P1, PT, R16, RZ, PT ;  /* 0x000000ff1000720c */ /* 0x000fe20003f26270 */
[----:B------:R-:W-:Y:S01]  /*0f10*/  IMAD R6, R31, R8, R7 ;  /* 0x000000081f067224 */ /* 0x000fe200078e0207 */
[----:B------:R-:W-:Y:S01]  /*0f20*/  @!P3 IADD3 R3, PT, PT, R3, -R10, RZ ;  /* 0x8000000a0303b210 */ /* 0x000fe20007ffe0ff */
[----:B------:R-:W-:Y:S01]  /*0f30*/  @!P5 IMAD.IADD R4, R4, 0x1, -R31 ;  /* 0x000000010404d824 */ /* 0x000fe200078e0a1f */
[C---:B------:R-:W-:Y:S01]  /*0f40*/  ISETP.GT.U32.AND P3, PT, R31.reuse, R158, PT ;  /* 0x0000009e1f00720c */ /* 0x040fe20003f64070 */
[C---:B------:R-:W-:Y:S01]  /*0f50*/  IMAD R8, R31.reuse, R12, R9 ;  /* 0x0000000c1f087224 */ /* 0x040fe200078e0209 */
[----:B------:R-:W-:Y:S01]  /*0f60*/  @!P6 IADD3 R2, PT, PT, -R2, RZ, RZ ;  /* 0x000000ff0202e210 */ /* 0x000fe20007ffe1ff */
[----:B------:R-:W-:Y:S01]  /*0f70*/  IMAD.MOV R10, RZ, RZ, -R5 ;  /* 0x000000ffff0a7224 */ /* 0x000fe200078e0a05 */
[C---:B------:R-:W-:Y:S01]  /*0f80*/  ISETP.GT.U32.AND P6, PT, R31.reuse, R4, PT ;  /* 0x000000041f00720c */ /* 0x040fe20003fc4070 */
[----:B-1----:R-:W-:Y:S01]  /*0f90*/  VIADD R16, R252, 0x7 ;  /* 0x00000007fc107836 */ /* 0x002fe20000000000 */
[----:B------:R-:W-:Y:S01]  /*0fa0*/  ISETP.NE.AND P5, PT, R116, RZ, PT ;  /* 0x000000ff7400720c */ /* 0x000fe20003fa5270 */
[----:B------:R-:W-:Y:S01]  /*0fb0*/  IMAD R10, R31, R10, R11 ;  /* 0x0000000a1f0a7224 */ /* 0x000fe200078e020b */
[----:B------:R-:W-:Y:S01]  /*0fc0*/  IABS R7, R17 ;  /* 0x0000001100077213 */ /* 0x000fe20000000000 */
[----:B------:R-:W-:Y:S01]  /*0fd0*/  @!P1 IMAD.MOV R3, RZ, RZ, -R3 ;  /* 0x000000ffff039224 */ /* 0x000fe200078e0a03 */
[----:B------:R-:W-:Y:S01]  /*0fe0*/  SEL R244, R245, R2, !P5 ;  /* 0x00000002f5f47207 */ /* 0x000fe20006800000 */
[C---:B------:R-:W-:Y:S01]  /*0ff0*/  VIADD R11, R252.reuse, 0x5 ;  /* 0x00000005fc0b7836 */ /* 0x040fe20000000000 */
[C---:B------:R-:W-:Y:S01]  /*1000*/  ISETP.GT.U32.AND P1, PT, R31.reuse, R6, PT ;  /* 0x000000061f00720c */ /* 0x040fe20003f24070 */
[----:B------:R-:W-:Y:S01]  /*1010*/  VIADD R75, R252, 0x9a ;  /* 0x0000009afc4b7836 */ /* 0x000fe20000000000 */
[----:B------:R-:W-:Y:S01]  /*1020*/  @!P3 IADD3 R158, PT, PT, R158, -R31, RZ ;  /* 0x8000001f9e9eb210 */ /* 0x000fe20007ffe0ff */
[----:B------:R-:W-:Y:S01]  /*1030*/  VIADD R20, R252, 0x9d ;  /* 0x0000009dfc147836 */ /* 0x000fe20000000000 */
[C---:B------:R-:W-:Y:S01]  /*1040*/  ISETP.GT.U32.AND P3, PT, R31.reuse, R8, PT ;  /* 0x000000081f00720c */ /* 0x040fe20003f64070 */
[--C-:B------:R-:W-:Y:S01]  /*1050*/  @!P6 IMAD.IADD R4, R4, 0x1, -R31.reuse ;  /* 0x000000010404e824 */ /* 0x100fe200078e0a1f */
[----:B------:R-:W-:Y:S01]  /*1060*/  ISETP.GT.U32.AND P6, PT, R31, R10, PT ;  /* 0x0000000a1f00720c */ /* 0x000fe20003fc4070 */
[----:B------:R-:W-:Y:S01]  /*1070*/  @!P4 IMAD.MOV R158, RZ, RZ, -R158 ;  /* 0x000000ffff9ec224 */ /* 0x000fe200078e0a9e */
[----:B------:R-:W-:Y:S01]  /*1080*/  SEL R245, R245, R3, !P5 ;  /* 0x00000003f5f57207 */ /* 0x000fe20006800000 */
[----:B------:R-:W-:Y:S01]  /*1090*/  IMAD.MOV.U32 R19, RZ, RZ, R4 ;  /* 0x000000ffff137224 */ /* 0x000fe200078e0004 */
[----:B------:R-:W-:Y:S01]  /*10a0*/  ISETP.GE.AND P5, PT, R13, RZ, PT ;  /* 0x000000ff0d00720c */ /* 0x000fe20003fa6270 */
[----:B------:R-:W-:Y:S01]  /*10b0*/  VIADD R13, R252, 0x6 ;  /* 0x00000006fc0d7836 */ /* 0x000fe20000000000 */
[----:B------:R-:W-:Y:S01]  /*10c0*/  IABS R5, R11 ;  /* 0x0000000b00057213 */ /* 0x000fe20000000000 */
[----:B------:R-:W-:Y:S01]  /*10d0*/  STL [R1+0x4088], R158 ;  /* 0x0040889e01007387 */ /* 0x000fe20000100800 */
[----:B------:R-:W-:Y:S01]  /*10e0*/  @!P1 IADD3 R6, PT, PT, R6, -R31, RZ ;  /* 0x8000001f06069210 */ /* 0x000fe20007ffe0ff */
[----:B------:R-:W-:Y:S01]  /*10f0*/  VIADD R23, R252, 0x9e ;  /* 0x0000009efc177836 */ /* 0x000fe20000000000 */
[----:B------:R-:W-:Y:S01]  /*1100*/  IABS R12, R13 ;  /* 0x0000000d000c7213 */ /* 0x000fe20000000000 */
[--C-:B------:R-:W-:Y:S01]  /*1110*/  @!P3 IMAD.IADD R8, R8, 0x1, -R31.reuse ;  /* 0x000000010808b824 */ /* 0x100fe200078e0a1f */
[C---:B------:R-:W-:Y:S01]  /*1120*/  ISETP.GT.U32.AND P3, PT, R31.reuse, R6, PT ;  /* 0x000000061f00720c */ /* 0x040fe20003f64070 */
[----:B------:R-:W-:Y:S01]  /*1130*/  @!P6 IMAD.IADD R10, R10, 0x1, -R31 ;  /* 0x000000010a0ae824 */ /* 0x000fe200078e0a1f */
[----:B------:R-:W-:Y:S01]  /*1140*/  ISETP.GE.AND P1, PT, R14, RZ, PT ;  /* 0x000000ff0e00720c */ /* 0x000fe20003f26270 */
[----:B------:R-:W-:Y:S01]  /*1150*/  IMAD.HI.U32 R3, R118, R12, RZ ;  /* 0x0000000c76037227 */ /* 0x000fe200078e00ff */
[----:B------:R-:W-:-:S02]  /*1160*/  ISETP.GT.U32.AND P6, PT, R31, R8, PT ;  /* 0x000000081f00720c */ /* 0x000fc40003fc4070 */
[----:B------:R-:W-:Y:S01]  /*1170*/  ISETP.GT.U32.AND P4, PT, R31, R10, PT ;  /* 0x0000000a1f00720c */ /* 0x000fe20003f84070 */
[----:B------:R-:W-:Y:S01]  /*1180*/  IMAD.HI.U32 R2, R118, R5, RZ ;  /* 0x0000000576027227 */ /* 0x000fe200078e00ff */
[----:B------:R-:W-:Y:S02]  /*1190*/  IADD3 R3, PT, PT, -R3, RZ, RZ ;  /* 0x000000ff03037210 */ /* 0x000fe40007ffe1ff */
[----:B------:R-:W-:Y:S01]  /*11a0*/  IABS R14, R16 ;  /* 0x00000010000e7213 */ /* 0x000fe20000000000 */
[----:B------:R-:W-:Y:S01]  /*11b0*/  VIADD R21, R252, 0xa0 ;  /* 0x000000a0fc157836 */ /* 0x000fe20000000000 */
[----:B------:R-:W-:Y:S01]  /*11c0*/  IADD3 R2, PT, PT, -R2, RZ, RZ ;  /* 0x000000ff02027210 */ /* 0x000fe20007ffe1ff */
[----:B------:R-:W-:Y:S01]  /*11d0*/  IMAD R12, R31, R3, R12 ;  /* 0x000000031f0c7224 */ /* 0x000fe200078e020c */
[----:B------:R-:W-:Y:S01]  /*11e0*/  IABS R9, R18 ;  /* 0x0000001200097213 */ /* 0x000fe20000000000 */
[----:B------:R-:W-:Y:S01]  /*11f0*/  @!P3 IMAD.IADD R6, R6, 0x1, -R31 ;  /* 0x000000010606b824 */ /* 0x000fe200078e0a1f */
[----:B------:R-:W-:Y:S01]  /*1200*/  @!P2 IADD3 R19, PT, PT, -R19, RZ, RZ ;  /* 0x000000ff1313a210 */ /* 0x000fe20007ffe1ff */
[C---:B------:R-:W-:Y:S01]  /*1210*/  IMAD R2, R31.reuse, R2, R5 ;  /* 0x000000021f027224 */ /* 0x040fe200078e0205 */
[----:B------:R-:W-:Y:S01]  /*1220*/  IABS R176, R75 ;  /* 0x0000004b00b07213 */ /* 0x000fe20000000000 */
[--C-:B------:R-:W-:Y:S01]  /*1230*/  @!P6 IMAD.IADD R8, R8, 0x1, -R31.reuse ;  /* 0x000000010808e824 */ /* 0x100fe200078e0a1f */
[C---:B------:R-:W-:Y:S01]  /*1240*/  ISETP.GT.U32.AND P6, PT, R31.reuse, R12, PT ;  /* 0x0000000c1f00720c */ /* 0x040fe20003fc4070 */
[----:B------:R-:W-:Y:S01]  /*1250*/  IMAD.HI.U32 R3, R118, R14, RZ ;  /* 0x0000000e76037227 */ /* 0x000fe200078e00ff */
[----:B------:R-:W-:Y:S01]  /*1260*/  ISETP.GT.U32.AND P3, PT, R31, R2, PT ;  /* 0x000000021f00720c */ /* 0x000fe20003f64070 */
[----:B------:R-:W-:Y:S01]  /*1270*/  STL [R1+0x24], R19 ;  /* 0x0000241301007387 */ /* 0x000fe20000100800 */
[----:B------:R-:W-:Y:S01]  /*1280*/  @!P1 IADD3 R8, PT, PT, -R8, RZ, RZ ;  /* 0x000000ff08089210 */ /* 0x000fe20007ffe1ff */
[----:B------:R-:W-:Y:S01]  /*1290*/  @!P4 IMAD.IADD R10, R10, 0x1, -R31 ;  /* 0x000000010a0ac824 */ /* 0x000fe200078e0a1f */
[----:B------:R-:W-:Y:S01]  /*12a0*/  ISETP.GE.AND P4, PT, R15, RZ, PT ;  /* 0x000000ff0f00720c */ /* 0x000fe20003f86270 */
[----:B------:R-:W-:Y:S01]  /*12b0*/  @!P5 IMAD.MOV R6, RZ, RZ, -R6 ;  /* 0x000000ffff06d224 */ /* 0x000fe200078e0a06 */
[----:B------:R-:W-:Y:S01]  /*12c0*/  IADD3 R5, PT, PT, -R3, RZ, RZ ;  /* 0x000000ff03057210 */ /* 0x000fe20007ffe1ff */
[----:B------:R-:W-:Y:S01]  /*12d0*/  IMAD.HI.U32 R3, R118, R7, RZ ;  /* 0x0000000776037227 */ /* 0x000fe200078e00ff */
[----:B------:R-:W-:-:S02]  /*12e0*/  ISETP.GE.AND P1, PT, R13, RZ, PT ;  /* 0x000000ff0d00720c */ /* 0x000fc40003f26270 */
[----:B------:R-:W-:Y:S01]  /*12f0*/  STL [R1+0x20], R6 ;  /* 0x0000200601007387 */ /* 0x000fe20000100800 */
[--C-:B------:R-:W-:Y:S01]  /*1300*/  @!P6 IMAD.IADD R12, R12, 0x1, -R31.reuse ;  /* 0x000000010c0ce824 */ /* 0x100fe200078e0a1f */
[----:B------:R-:W-:Y:S01]  /*1310*/  IABS R145, R20 ;  /* 0x0000001400917213 */ /* 0x000fe20000000000 */
[----:B------:R-:W-:Y:S01]  /*1320*/  @!P3 IMAD.IADD R2, R2, 0x1, -R31 ;  /* 0x000000010202b824 */ /* 0x000fe200078e0a1f */
[----:B------:R1:W-:Y:S01]  /*1330*/  STL [R1+0x1c], R8 ;  /* 0x00001c0801007387 */ /* 0x0003e20000100800 */
[----:B------:R-:W-:Y:S01]  /*1340*/  IMAD.MOV R4, RZ, RZ, -R3 ;  /* 0x000000ffff047224 */ /* 0x000fe200078e0a03 */
[C---:B------:R-:W-:Y:S01]  /*1350*/  ISETP.GT.U32.AND P6, PT, R31.reuse, R12, PT ;  /* 0x0000000c1f00720c */ /* 0x040fe20003fc4070 */
[----:B------:R-:W-:Y:S01]  /*1360*/  IMAD.MOV.U32 R3, RZ, RZ, R10 ;  /* 0x000000ffff037224 */ /* 0x000fe200078e000a */
[C---:B------:R-:W-:Y:S01]  /*1370*/  ISETP.GT.U32.AND P2, PT, R31.reuse, R2, PT ;  /* 0x000000021f00720c */ /* 0x040fe20003f44070 */
[----:B------:R-:W-:Y:S01]  /*1380*/  IMAD R14, R31, R5, R14 ;  /* 0x000000051f0e7224 */ /* 0x000fe200078e020e */
[----:B------:R-:W-:Y:S01]  /*1390*/  MOV R5, R9 ;  /* 0x0000000900057202 */ /* 0x000fe20000000f00 */
[----:B------:R-:W-:Y:S01]  /*13a0*/  @!P4 IMAD.MOV R3, RZ, RZ, -R3 ;  /* 0x000000ffff03c224 */ /* 0x000fe200078e0a03 */
[----:B------:R-:W-:Y:S01]  /*13b0*/  ISETP.GE.AND P3, PT, R11, RZ, PT ;  /* 0x000000ff0b00720c */ /* 0x000fe20003f66270 */
[C---:B------:R-:W-:Y:S01]  /*13c0*/  IMAD R4, R31.reuse, R4, R7 ;  /* 0x000000041f047224 */ /* 0x040fe200078e0207 */
[C---:B------:R-:W-:Y:S01]  /*13d0*/  ISETP.GT.U32.AND P5, PT, R31.reuse, R14, PT ;  /* 0x0000000e1f00720c */ /* 0x040fe20003fa4070 */
[----:B-1----:R-:W-:Y:S01]  /*13e0*/  VIADD R8, R252, 0xa ;  /* 0x0000000afc087836 */ /* 0x002fe20000000000 */
[----:B------:R1:W-:Y:S01]  /*13f0*/  STL [R1+0x18], R3 ;  /* 0x0000180301007387 */ /* 0x0003e20000100800 */
[----:B------:R-:W-:Y:S01]  /*1400*/  ISETP.GE.AND P4, PT, R16, RZ, PT ;  /* 0x000000ff1000720c */ /* 0x000fe20003f86270 */
[----:B------:R-:W-:Y:S01]  /*1410*/  VIADD R13, R252, 0xd ;  /* 0x0000000dfc0d7836 */ /* 0x000fe20000000000 */
[----:B------:R-:W-:Y:S01]  /*1420*/  IABS R174, R23 ;  /* 0x0000001700ae7213 */ /* 0x000fe20000000000 */
[----:B------:R-:W-:Y:S01]  /*1430*/  @!P6 IMAD.IADD R12, R12, 0x1, -R31 ;  /* 0x000000010c0ce824 */ /* 0x000fe200078e0a1f */
[----:B------:R-:W-:Y:S01]  /*1440*/  ISETP.GT.U32.AND P6, PT, R31, R4, PT ;  /* 0x000000041f00720c */ /* 0x000fe20003fc4070 */
[----:B------:R-:W-:Y:S01]  /*1450*/  VIADD R19, R252, 0x97 ;  /* 0x00000097fc137836 */ /* 0x000fe20000000000 */
[----:B------:R-:W-:Y:S01]  /*1460*/  @!P2 IADD3 R2, PT, PT, R2, -R31, RZ ;  /* 0x8000001f0202a210 */ /* 0x000fe20007ffe0ff */
[----:B------:R-:W-:Y:S01]  /*1470*/  IMAD.MOV.U32 R9, RZ, RZ, R12 ;  /* 0x000000ffff097224 */ /* 0x000fe200078e000c */
[----:B------:R-:W-:Y:S01]  /*1480*/  ISETP.GE.AND P2, PT, R17, RZ, PT ;  /* 0x000000ff1100720c */ /* 0x000fe20003f46270 */
[----:B-1----:R-:W-:Y:S01]  /*1490*/  IMAD.HI.U32 R3, R118, R5, RZ ;  /* 0x0000000576037227 */ /* 0x002fe200078e00ff */
[----:B------:R-:W-:-:S02]  /*14a0*/  @!P5 IADD3 R14, PT, PT, R14, -R31, RZ ;  /* 0x8000001f0e0ed210 */ /* 0x000fc40007ffe0ff */
[----:B------:R-:W-:Y:S01]  /*14b0*/  IABS R11, R13 ;  /* 0x0000000d000b7213 */ /* 0x000fe20000000000 */
[----:B------:R-:W-:Y:S01]  /*14c0*/  IMAD.MOV R6, RZ, RZ, -R3 ;  /* 0x000000ffff067224 */ /* 0x000fe200078e0a03 */
[----:B------:R-:W-:Y:S01]  /*14d0*/  IABS R3, R8 ;  /* 0x0000000800037213 */ /* 0x000fe20000000000 */
[----:B------:R-:W-:Y:S01]  /*14e0*/  IMAD.MOV.U32 R10, RZ, RZ, R2 ;  /* 0x000000ffff0a7224 */ /* 0x000fe200078e0002 */
[C---:B------:R-:W-:Y:S01]  /*14f0*/  ISETP.GT.U32.AND P5, PT, R31.reuse, R14, PT ;  /* 0x0000000e1f00720c */ /* 0x040fe20003fa4070 */
[C---:B------:R-:W-:Y:S01]  /*1500*/  IMAD R6, R31.reuse, R6, R5 ;  /* 0x000000061f067224 */ /* 0x040fe200078e0205 */
[----:B------:R-:W-:Y:S01]  /*1510*/  @!P6 IADD3 R4, PT, PT, R4, -R31, RZ ;  /* 0x8000001f0404e210 */ /* 0x000fe20007ffe0ff */
[----:B------:R-:W-:Y:S01]  /*1520*/  @!P1 IMAD.MOV R9, RZ, RZ, -R9 ;  /* 0x000000ffff099224 */ /* 0x000fe200078e0a09 */
[----:B------:R-:W-:Y:S01]  /*1530*/  @!P3 IADD3 R10, PT, PT, -R10, RZ, RZ ;  /* 0x000000ff0a0ab210 */ /* 0x000fe20007ffe1ff */
[----:B------:R-:W-:Y:S01]  /*1540*/  IMAD.HI.U32 R2, R118, R3, RZ ;  /* 0x0000000376027227 */ /* 0x000fe200078e00ff */
[----:B------:R-:W-:-:S02]  /*1550*/  ISETP.GT.U32.AND P1, PT, R31, R6, PT ;  /* 0x000000061f00720c */ /* 0x000fc40003f24070 */
[C---:B------:R-:W-:Y:S01]  /*1560*/  ISETP.GT.U32.AND P6, PT, R31.reuse, R4, PT ;  /* 0x000000041f00720c */ /* 0x040fe20003fc4070 */
[----:B------:R1:W-:Y:S01]  /*1570*/  STL [R1+0x14], R10 ;  /* 0x0000140a01007387 */ /* 0x0003e20000100800 */
[----:B------:R-:W-:Y:S01]  /*1580*/  IMAD.MOV R2, RZ, RZ, -R2 ;  /* 0x000000ffff027224 */ /* 0x000fe200078e0a02 */
[----:B------:R-:W-:Y:S01]  /*1590*/  ISETP.GE.AND P3, PT, R18, RZ, PT ;  /* 0x000000ff1200720c */ /* 0x000fe20003f66270 */
[----:B------:R-:W-:Y:S01]  /*15a0*/  VIADD R12, R252, 0xc ;  /* 0x0000000cfc0c7836 */ /* 0x000fe20000000000 */
[----:B------:R-:W-:Y:S01]  /*15b0*/  @!P5 IADD3 R14, PT, PT, R14, -R31, RZ ;  /* 0x8000001f0e0ed210 */ /* 0x000fe20007ffe0ff */
[C---:B------:R-:W-:Y:S01]  /*15c0*/  IMAD R2, R31.reuse, R2, R3 ;  /* 0x000000021f027224 */ /* 0x040fe200078e0203 */
[----:B------:R2:W-:Y:S01]  /*15d0*/  STL [R1+0x10], R9 ;  /* 0x0000100901007387 */ /* 0x0005e20000100800 */
[----:B------:R-:W-:Y:S01]  /*15e0*/  ISETP.GE.AND P5, PT, R8, RZ, PT ;  /* 0x000000ff0800720c */ /* 0x000fe20003fa6270 */
[C---:B------:R-:W-:Y:S01]  /*15f0*/  VIADD R17, R252.reuse, 0x95 ;  /* 0x00000095fc117836 */ /* 0x040fe20000000000 */
[----:B------:R-:W-:Y:S01]  /*1600*/  MOV R15, R14 ;  /* 0x0000000e000f7202 */ /* 0x000fe20000000f00 */
[----:B-1----:R-:W-:Y:S01]  /*1610*/  VIADD R10, R252, 0xb ;  /* 0x0000000bfc0a7836 */ /* 0x002fe20000000000 */
[----:B------:R-:W-:Y:S01]  /*1620*/  IABS R142, R19 ;  /* 0x00000013008e7213 */ /* 0x000fe20000000000 */
[--C-:B------:R-:W-:Y:S01]  /*1630*/  @!P1 IMAD.IADD R6, R6, 0x1, -R31.reuse ;  /* 0x0000000106069824 */ /* 0x100fe200078e0a1f */
[----:B------:R-:W-:Y:S01]  /*1640*/  IABS R30, R17 ;  /* 0x00000011001e7213 */ /* 0x000fe20000000000 */
[----:B------:R-:W-:Y:S01]  /*1650*/  @!P6 IMAD.IADD R4, R4, 0x1, -R31 ;  /* 0x000000010404e824 */ /* 0x000fe200078e0a1f */
[----:B------:R-:W-:Y:S01]  /*1660*/  IABS R7, R10 ;  /* 0x0000000a00077213 */ /* 0x000fe20000000000 */
[----:B------:R-:W-:Y:S01]  /*1670*/  @!P4 IMAD.MOV R15, RZ, RZ, -R15 ;  /* 0x000000ffff0fc224 */ /* 0x000fe200078e0a0f */
[C---:B------:R-:W-:Y:S01]  /*1680*/  ISETP.GT.U32.AND P1, PT, R31.reuse, R6, PT ;  /* 0x000000061f00720c */ /* 0x040fe20003f24070 */
[----:B------:R-:W-:Y:S01]  /*1690*/  IMAD.MOV.U32 R14, RZ, RZ, R4 ;  /* 0x000000ffff0e7224 */ /* 0x000fe200078e0004 */
[----:B------:R-:W-:Y:S01]  /*16a0*/  ISETP.GT.U32.AND P6, PT, R31, R2, PT ;  /* 0x000000021f00720c */ /* 0x000fe20003fc4070 */
[----:B------:R-:W-:Y:S01]  /*16b0*/  IMAD.HI.U32 R3, R118, R7, RZ ;  /* 0x0000000776037227 */ /* 0x000fe200078e00ff */
[----:B--2---:R-:W-:Y:S01]  /*16c0*/  IABS R9, R12 ;  /* 0x0000000c00097213 */ /* 0x004fe20000000000 */
[----:B------:R-:W-:Y:S01]  /*16d0*/  STL [R1+0xc], R15 ;  /* 0x00000c0f01007387 */ /* 0x000fe20000100800 */
[----:B------:R-:W-:Y:S01]  /*16e0*/  ISETP.GE.AND P4, PT, R10, RZ, PT ;  /* 0x000000ff0a00720c */ /* 0x000fe20003f86270 */
[----:B------:R-:W-:Y:S01]  /*16f0*/  @!P2 IMAD.MOV R14, RZ, RZ, -R14 ;  /* 0x000000ffff0ea224 */ /* 0x000fe200078e0a0e */
[----:B------:R-:W-:Y:S01]  /*1700*/  IADD3 R8, PT, PT, -R3, RZ, RZ ;  /* 0x000000ff03087210 */ /* 0x000fe20007ffe1ff */
[----:B------:R-:W-:Y:S01]  /*1710*/  IMAD.HI.U32 R5, R118, R9, RZ ;  /* 0x0000000976057227 */ /* 0x000fe200078e00ff */
[----:B------:R-:W-:-:S02]  /*1720*/  ISETP.GE.AND P2, PT, R12, RZ, PT ;  /* 0x000000ff0c00720c */ /* 0x000fc40003f46270 */
[----:B------:R1:W-:Y:S01]  /*1730*/  STL [R1+0x8], R14 ;  /* 0x0000080e01007387 */ /* 0x0003e20000100800 */
[C---:B------:R-:W-:Y:S01]  /*1740*/  IMAD R4, R31.reuse, R8, R7 ;  /* 0x000000081f047224 */ /* 0x040fe200078e0207 */
[----:B------:R-:W-:Y:S01]  /*1750*/  IABS R173, R21 ;  /* 0x0000001500ad7213 */ /* 0x000fe20000000000 */
[----:B------:R-:W-:Y:S01]  /*1760*/  IMAD.MOV R10, RZ, RZ, -R5 ;  /* 0x000000ffff0a7224 */ /* 0x000fe200078e0a05 */
[----:B------:R-:W-:Y:S01]  /*1770*/  @!P6 IADD3 R2, PT, PT, R2, -R31, RZ ;  /* 0x8000001f0202e210 */ /* 0x000fe20007ffe0ff */
[----:B------:R-:W-:Y:S01]  /*1780*/  @!P1 IMAD.IADD R6, R6, 0x1, -R31 ;  /* 0x0000000106069824 */ /* 0x000fe200078e0a1f */
[C---:B------:R-:W-:Y:S01]  /*1790*/  ISETP.GT.U32.AND P1, PT, R31.reuse, R4, PT ;  /* 0x000000041f00720c */ /* 0x040fe20003f24070 */
[C---:B------:R-:W-:Y:S01]  /*17a0*/  IMAD R8, R31.reuse, R10, R9 ;  /* 0x0000000a1f087224 */ /* 0x040fe200078e0209 */
[C---:B------:R-:W-:Y:S01]  /*17b0*/  ISETP.GT.U32.AND P6, PT, R31.reuse, R2, PT ;  /* 0x000000021f00720c */ /* 0x040fe20003fc4070 */
[----:B------:R-:W-:Y:S01]  /*17c0*/  IMAD.MOV.U32 R7, RZ, RZ, R6 ;  /* 0x000000ffff077224 */ /* 0x000fe200078e0006 */
[----:B------:R-:W-:Y:S01]  /*17d0*/  MOV R5, R11 ;  /* 0x0000000b00057202 */ /* 0x000fe20000000f00 */
[C---:B------:R-:W-:Y:S01]  /*17e0*/  VIADD R9, R252.reuse, 0xe ;  /* 0x0000000efc097836 */ /* 0x040fe20000000000 */
[----:B-1----:R-:W-:Y:S01]  /*17f0*/  IADD3 R14, PT, PT, R252, 0x10, RZ ;  /* 0x00000010fc0e7810 */ /* 0x002fe20007ffe0ff */
[----:B------:R-:W-:Y:S01]  /*1800*/  @!P3 IMAD.MOV R7, RZ, RZ, -R7 ;  /* 0x000000ffff07b224 */ /* 0x000fe200078e0a07 */
[----:B------:R-:W-:Y:S01]  /*1810*/  ISETP.GT.U32.AND P3, PT, R31, R8, PT ;  /* 0x000000081f00720c */ /* 0x000fe20003f64070 */
[----:B------:R-:W-:Y:S01]  /*1820*/  IMAD.HI.U32 R3, R118, R5, RZ ;  /* 0x0000000576037227 */ /* 0x000fe200078e00ff */
[----:B------:R-:W-:-:S02]  /*1830*/  IABS R12, R14 ;  /* 0x0000000e000c7213 */ /* 0x000fc40000000000 */
[----:B------:R1:W-:Y:S01]  /*1840*/  STL [R1+0x4], R7 ;  /* 0x0000040701007387 */ /* 0x0003e20000100800 */
[--C-:B------:R-:W-:Y:S01]  /*1850*/  @!P1 IMAD.IADD R4, R4, 0x1, -R31.reuse ;  /* 0x0000000104049824 */ /* 0x100fe200078e0a1f */
[----:B------:R-:W-:Y:S01]  /*1860*/  IADD3 R6, PT, PT, -R3, RZ, RZ ;  /* 0x000000ff03067210 */ /* 0x000fe20007ffe1ff */
[----:B------:R-:W-:Y:S01]  /*1870*/  @!P6 IMAD.IADD R2, R2, 0x1, -R31 ;  /* 0x000000010202e824 */ /* 0x000fe200078e0a1f */
[----:B------:R-:W-:Y:S01]  /*1880*/  IABS R116, R241 ;  /* 0x000000f100747213 */ /* 0x000fe20000000000 */
[C---:B------:R-:W-:Y:S01]  /*1890*/  VIADD R11, R252.reuse, 0xf ;  /* 0x0000000ffc0b7836 */ /* 0x040fe20000000000 */
[C---:B------:R-:W-:Y:S01]  /*18a0*/  ISETP.GT.U32.AND P1, PT, R31.reuse, R4, PT ;  /* 0x000000041f00720c */ /* 0x040fe20003f24070 */
[----:B------:R-:W-:Y:S01]  /*18b0*/  IMAD.MOV.U32 R15, RZ, RZ, R2 ;  /* 0x000000ffff0f7224 */ /* 0x000fe200078e0002 */
[----:B------:R-:W-:Y:S01]  /*18c0*/  IADD3 R94, PT, PT, R252, 0xf6, RZ ;  /* 0x000000f6fc5e7810 */ /* 0x000fe20007ffe0ff */
[----:B------:R-:W-:Y:S01]  /*18d0*/  IMAD R6, R31, R6, R5 ;  /* 0x000000061f067224 */ /* 0x000fe200078e0205 */
[----:B-1----:R-:W-:Y:S01]  /*18e0*/  IABS R7, R9 ;  /* 0x0000000900077213 */ /* 0x002fe20000000000 */
[----:B------:R-:W-:Y:S01]  /*18f0*/  IMAD.HI.U32 R5, R118, R12, RZ ;  /* 0x0000000c76057227 */ /* 0x000fe200078e00ff */
[----:B------:R-:W-:-:S02]  /*1900*/  @!P3 IADD3 R8, PT, PT, R8, -R31, RZ ;  /* 0x8000001f0808b210 */ /* 0x000fc40007ffe0ff */
[----:B------:R-:W-:Y:S01]  /*1910*/  IABS R10, R11 ;  /* 0x0000000b000a7213 */ /* 0x000fe20000000000 */
[C---:B------:R-:W-:Y:S01]  /*1920*/  IMAD.HI.U32 R2, R118.reuse, R7, RZ ;  /* 0x0000000776027227 */ /* 0x040fe200078e00ff */
[C---:B------:R-:W-:Y:S02]  /*1930*/  ISETP.GT.U32.AND P3, PT, R31.reuse, R8, PT ;  /* 0x000000081f00720c */ /* 0x040fe40003f64070 */
[----:B------:R-:W-:Y:S01]  /*1940*/  ISETP.GT.U32.AND P6, PT, R31, R6, PT ;  /* 0x000000061f00720c */ /* 0x000fe20003fc4070 */
[----:B------:R-:W-:Y:S01]  /*1950*/  IMAD.HI.U32 R3, R118, R10, RZ ;  /* 0x0000000a76037227 */ /* 0x000fe200078e00ff */
[----:B------:R-:W-:Y:S02]  /*1960*/  IADD3 R2, PT, PT, -R2, RZ, RZ ;  /* 0x000000ff02027210 */ /* 0x000fe40007ffe1ff */
[----:B------:R-:W-:Y:S01]  /*1970*/  IABS R248, R252 ;  /* 0x000000fc00f87213 */ /* 0x000fe20000000000 */
[----:B------:R-:W-:Y:S01]  /*1980*/  @!P1 IMAD.IADD R4, R4, 0x1, -R31 ;  /* 0x0000000104049824 */ /* 0x000fe200078e0a1f */
[----:B------:R-:W-:Y:S01]  /*1990*/  ISETP.GE.AND P1, PT, R9, RZ, PT ;  /* 0x000000ff0900720c */ /* 0x000fe20003f26270 */
[----:B------:R-:W-:-:S02]  /*19a0*/  IMAD.MOV R3, RZ, RZ, -R3 ;  /* 0x000000ffff037224 */ /* 0x000fc400078e0a03 */
[C---:B------:R-:W-:Y:S01]  /*19b0*/  IMAD R2, R31.reuse, R2, R7 ;  /* 0x000000021f027224 */ /* 0x040fe200078e0207 */
[----:B------:R-:W-:Y:S01]  /*19c0*/  MOV R16, R4 ;  /* 0x0000000400107202 */ /* 0x000fe20000000f00 */
[C---:B------:R-:W-:Y:S02]  /*19d0*/  IMAD R10, R31.reuse, R3, R10 ;  /* 0x000000031f0a7224 */ /* 0x040fe400078e020a */
[----:B------:R-:W-:Y:S01]  /*19e0*/  @!P3 IMAD.IADD R8, R8, 0x1, -R31 ;  /* 0x000000010808b824 */ /* 0x000fe200078e0a1f */
[C---:B------:R-:W-:Y:S01]  /*19f0*/  ISETP.GT.U32.AND P3, PT, R31.reuse, R2, PT ;  /* 0x000000021f00720c */ /* 0x040fe20003f64070 */
[----:B------:R-:W-:Y:S01]  /*1a00*/  VIADD R9, R252, 0x11 ;  /* 0x00000011fc097836 */ /* 0x000fe20000000000 */
[----:B------:R-:W-:Y:S01]  /*1a10*/  @!P6 IADD3 R6, PT, PT, R6, -R31, RZ ;  /* 0x8000001f0606e210 */ /* 0x000fe20007ffe0ff */
[----:B------:R-:W-:Y:S01]  /*1a20*/  @!P5 IMAD.MOV R15, RZ, RZ, -R15 ;  /* 0x000000ffff0fd224 */ /* 0x000fe200078e0a0f */
[----:B------:R-:W-:Y:S01]  /*1a30*/  @!P4 IADD3 R16, PT, PT, -R16, RZ, RZ ;  /* 0x000000ff1010c210 */ /* 0x000fe20007ffe1ff */
[----:B------:R-:W-:Y:S01]  /*1a40*/  IMAD.MOV R5, RZ, RZ, -R5 ;  /* 0x000000ffff057224 */ /* 0x000fe200078e0a05 */
[C---:B------:R-:W-:Y:S01]  /*1a50*/  ISETP.GT.U32.AND P4, PT, R31.reuse, R10, PT ;  /* 0x0000000a1f00720c */ /* 0x040fe20003f84070 */
[----:B------:R-:W-:Y:S01]  /*1a60*/  VIADD R18, R252, 0x9c ;  /* 0x0000009cfc127836 */ /* 0x000fe20000000000 */
[C---:B------:R-:W-:Y:S01]  /*1a70*/  ISETP.GT.U32.AND P6, PT, R31.reuse, R6, PT ;  /* 0x000000061f00720c */ /* 0x040fe20003fc4070 */
[----:B------:R-:W-:Y:S01]  /*1a80*/  IMAD R12, R31, R5, R12 ;  /* 0x000000051f0c7224 */ /* 0x000fe200078e020c */
[----:B------:R-:W-:Y:S01]  /*1a90*/  IABS R4, R9 ;  /* 0x0000000900047213 */ /* 0x000fe20000000000 */
[----:B------:R1:W-:Y:S01]  /*1aa0*/  STL [R1], R15 ;  /* 0x0000000f01007387 */ /* 0x0003e20000100800 */
[----:B------:R-:W-:Y:S01]  /*1ab0*/  ISETP.GE.AND P5, PT, R13, RZ, PT ;  /* 0x000000ff0d00720c */ /* 0x000fe20003fa6270 */
[----:B------:R-:W-:Y:S01]  /*1ac0*/  @!P3 IMAD.IADD R2, R2, 0x1, -R31 ;  /* 0x000000010202b824 */ /* 0x000fe200078e0a1f */
[----:B------:R-:W-:Y:S01]  /*1ad0*/  ISETP.GE.AND P3, PT, R14, RZ, PT ;  /* 0x000000ff0e00720c */ /* 0x000fe20003f66270 */
[----:B------:R-:W-:Y:S01]  /*1ae0*/  IMAD.HI.U32 R3, R118, R4, RZ ;  /* 0x0000000476037227 */ /* 0x000fe200078e00ff */
[----:B------:R2:W-:Y:S01]  /*1af0*/  STL [R1+0x2c], R16 ;  /* 0x00002c1001007387 */ /* 0x0005e20000100800 */
[----:B------:R-:W-:-:S02]  /*1b00*/  IADD3 R14, PT, PT, R252, 0x14, RZ ;  /* 0x00000014fc0e7810 */ /* 0x000fc40007ffe0ff */
[-C--:B------:R-:W-:Y:S01]  /*1b10*/  @!P4 IADD3 R10, PT, PT, R10, -R31.reuse, RZ ;  /* 0x8000001f0a0ac210 */ /* 0x080fe20007ffe0ff */
[----:B------:R-:W-:Y:S01]  /*1b20*/  IMAD.MOV R5, RZ, RZ, -R3 ;  /* 0x000000ffff057224 */ /* 0x000fe200078e0a03 */
[C---:B------:R-:W-:Y:S01]  /*1b30*/  ISETP.GT.U32.AND P4, PT, R31.reuse, R2, PT ;  /* 0x000000021f00720c */ /* 0x040fe20003f84070 */
[----:B-1----:R-:W-:Y:S01]  /*1b40*/  IMAD.MOV.U32 R15, RZ, RZ, R8 ;  /* 0x000000ffff0f7224 */ /* 0x002fe200078e0008 */
[----:B------:R-:W-:Y:S01]  /*1b50*/  @!P6 IADD3 R6, PT, PT, R6, -R31, RZ ;  /* 0x8000001f0606e210 */ /* 0x000fe20007ffe0ff */
[C---:B------:R-:W-:Y:S01]  /*1b60*/  IMAD R4, R31.reuse, R5, R4 ;  /* 0x000000051f047224 */ /* 0x040fe200078e0204 */
[----:B------:R-:W-:Y:S01]  /*1b70*/  ISETP.GT.U32.AND P6, PT, R31, R12, PT ;  /* 0x0000000c1f00720c */ /* 0x000fe20003fc4070 */
[----:B------:R-:W-:Y:S01]  /*1b80*/  @!P2 IMAD.MOV R15, RZ, RZ, -R15 ;  /* 0x000000ffff0fa224 */ /* 0x000fe200078e0a0f */
[----:B------:R-:W-:Y:S01]  /*1b90*/  ISETP.GE.AND P2, PT, R11, RZ, PT ;  /* 0x000000ff0b00720c */ /* 0x000fe20003f46270 */
[C---:B------:R-:W-:Y:S01]  /*1ba0*/  VIADD R11, R252.reuse, 0x12 ;  /* 0x00000012fc0b7836 */ /* 0x040fe20000000000 */
[----:B------:R-:W-:Y:S01]  /*1bb0*/  IABS R175, R18 ;  /* 0x0000001200af7213 */ /* 0x000fe20000000000 */
[----:B------:R-:W-:Y:S01]  /*1bc0*/  IMAD.MOV.U32 R8, RZ, RZ, R6 ;  /* 0x000000ffff087224 */ /* 0x000fe200078e0006 */
[----:B------:R1:W-:Y:S01]  /*1bd0*/  STL [R1+0x28], R15 ;  /* 0x0000280f01007387 */ /* 0x0003e20000100800 */
[----:B------:R-:W-:Y:S01]  /*1be0*/  VIADD R13, R252, 0x13 ;  /* 0x00000013fc0d7836 */ /* 0x000fe20000000000 */
[----:B------:R-:W-:Y:S01]  /*1bf0*/  IABS R7, R11 ;  /* 0x0000000b00077213 */ /* 0x000fe20000000000 */
[----:B------:R-:W-:Y:S01]  /*1c00*/  @!P4 IMAD.IADD R2, R2, 0x1, -R31 ;  /* 0x000000010202c824 */ /* 0x000fe200078e0a1f */
[----:B------:R-:W-:Y:S01]  /*1c10*/  ISETP.GT.U32.AND P4, PT, R31, R4, PT ;  /* 0x000000041f00720c */ /* 0x000fe20003f84070 */
[----:B------:R-:W-:-:S02]  /*1c20*/  @!P5 IMAD.MOV R8, RZ, RZ, -R8 ;  /* 0x000000ffff08d224 */ /* 0x000fc400078e0a08 */
[----:B------:R-:W-:Y:S01]  /*1c30*/  IMAD.HI.U32 R3, R118, R7, RZ ;  /* 0x0000000776037227 */ /* 0x000fe200078e00ff */
[-C--:B------:R-:W-:Y:S02]  /*1c40*/  @!P6 IADD3 R12, PT, PT, R12, -R31.reuse, RZ ;  /* 0x8000001f0c0ce210 */ /* 0x080fe40007ffe0ff */
[C---:B------:R-:W-:Y:S01]  /*1c50*/  ISETP.GT.U32.AND P6, PT, R31.reuse, R10, PT ;  /* 0x0000000a1f00720c */ /* 0x040fe20003fc4070 */
[----:B------:R3:W-:Y:S01]  /*1c60*/  STL [R1+0x34], R8 ;  /* 0x0000340801007387 */ /* 0x0007e20000100800 */
[----:B------:R-:W-:Y:S01]  /*1c70*/  IMAD.MOV R6, RZ, RZ, -R3 ;  /* 0x000000ffff067224 */ /* 0x000fe200078e0a03 */
[C---:B------:R-:W-:Y:S01]  /*1c80*/  ISETP.GT.U32.AND P5, PT, R31.reuse, R12, PT ;  /* 0x0000000c1f00720c */ /* 0x040fe20003fa4070 */
[----:B--2---:R-:W-:Y:S02]  /*1c90*/  IMAD.MOV.U32 R16, RZ, RZ, R2 ;  /* 0x000000ffff107224 */ /* 0x004fe400078e0002 */
[C---:B------:R-:W-:Y:S01]  /*1ca0*/  IMAD R6, R31.reuse, R6, R7 ;  /* 0x000000061f067224 */ /* 0x040fe200078e0207 */
[----:B------:R-:W-:Y:S01]  /*1cb0*/  IABS R7, R14 ;  /* 0x0000000e00077213 */ /* 0x000fe20000000000 */
[----:B------:R-:W-:Y:S01]  /*1cc0*/  @!P1 IMAD.MOV R16, RZ, RZ, -R16 ;  /* 0x000000ffff109224 */ /* 0x000fe200078e0a10 */
[----:B------:R-:W-:Y:S01]  /*1cd0*/  @!P4 IADD3 R4, PT, PT, R4, -R31, RZ ;  /* 0x8000001f0404c210 */ /* 0x000fe20007ffe0ff */
[C---:B-1----:R-:W-:Y:S01]  /*1ce0*/  VIADD R15, R252.reuse, 0x15 ;  /* 0x00000015fc0f7836 */ /* 0x042fe20000000000 */
[----:B---3--:R-:W-:Y:S01]  /*1cf0*/  IABS R8, R13 ;  /* 0x0000000d00087213 */ /* 0x008fe20000000000 */
[----:B------:R-:W-:Y:S01]  /*1d00*/  VIADD R122, R252, 0xa2 ;  /* 0x000000a2fc7a7836 */ /* 0x000fe20000000000 */
[----:B------:R-:W-:Y:S01]  /*1d10*/  @!P6 IADD3 R10, PT, PT, R10, -R31, RZ ;  /* 0x8000001f0a0ae210 */ /* 0x000fe20007ffe0ff */
[----:B------:R-:W-:Y:S01]  /*1d20*/  STL [R1+0x30], R16 ;  /* 0x0000301001007387 */ /* 0x000fe20000100800 */
[C---:B------:R-:W-:Y:S01]  /*1d30*/  ISETP.GT.U32.AND P6, PT, R31.reuse, R6, PT ;  /* 0x000000061f00720c */ /* 0x040fe20003fc4070 */
[----:B------:R-:W-:Y:S01]  /*1d40*/  IMAD.HI.U32 R3, R118, R8, RZ ;  /* 0x0000000876037227 */ /* 0x000fe200078e00ff */
[----:B------:R-:W-:-:S02]  /*1d50*/  ISETP.GT.U32.AND P1, PT, R31, R4, PT ;  /* 0x000000041f00720c */ /* 0x000fc40003f24070 */
[----:B------:R-:W-:Y:S01]  /*1d60*/  ISETP.GE.AND P4, PT, R11, RZ, PT ;  /* 0x000000ff0b00720c */ /* 0x000fe20003f86270 */
[----:B------:R-:W-:Y:S01]  /*1d70*/  IMAD.MOV R5, RZ, RZ, -R3 ;  /* 0x000000ffff057224 */ /* 0x000fe200078e0a03 */
[----:B------:R-:W-:Y:S01]  /*1d80*/  MOV R11, R10 ;  /* 0x0000000a000b7202 */ /* 0x000fe20000000f00 */
[----:B------:R-:W-:Y:S01]  /*1d90*/  IMAD.HI.U32 R3, R118, R7, RZ ;  /* 0x0000000776037227 */ /* 0x000fe200078e00ff */
[----:B------:R-:W-:Y:S02]  /*1da0*/  IABS R172, R122 ;  /* 0x0000007a00ac7213 */ /* 0x000fe40000000000 */
[----:B------:R-:W-:Y:S01]  /*1db0*/  @!P2 IADD3 R11, PT, PT, -R11, RZ, RZ ;  /* 0x000000ff0b0ba210 */ /* 0x000fe20007ffe1ff */
[--C-:B------:R-:W-:Y:S01]  /*1dc0*/  @!P5 IMAD.IADD R12, R12, 0x1, -R31.reuse ;  /* 0x000000010c0cd824 */ /* 0x100fe200078e0a1f */
[----:B------:R-:W-:Y:S01]  /*1dd0*/  ISETP.GE.AND P5, PT, R9, RZ, PT ;  /* 0x000000ff0900720c */ /* 0x000fe20003fa6270 */
[----:B------:R-:W-:Y:S01]  /*1de0*/  IMAD R8, R31, R5, R8 ;  /* 0x000000051f087224 */ /* 0x000fe200078e0208 */
[----:B------:R-:W-:Y:S01]  /*1df0*/  IADD3 R2, PT, PT, -R3, RZ, RZ ;  /* 0x000000ff03027210 */ /* 0x000fe20007ffe1ff */
[----:B------:R-:W-:Y:S01]  /*1e00*/  @!P6 IMAD.IADD R6, R6, 0x1, -R31 ;  /* 0x000000010606e824 */ /* 0x000fe200078e0a1f */
[----:B------:R-:W-:Y:S01]  /*1e10*/  IABS R9, R15 ;  /* 0x0000000f00097213 */ /* 0x000fe20000000000 */
[----:B------:R1:W-:Y:S01]  /*1e20*/  STL [R1+0x3c], R11 ;  /* 0x00003c0b01007387 */ /* 0x0003e20000100800 */
[----:B------:R-:W-:Y:S01]  /*1e30*/  @!P1 IADD3 R4, PT, PT, R4, -R31, RZ ;  /* 0x8000001f04049210 */ /* 0x000fe20007ffe0ff */
[C---:B------:R-:W-:Y:S01]  /*1e40*/  IMAD R2, R31.reuse, R2, R7 ;  /* 0x000000021f027224 */ /* 0x040fe200078e0207 */
[C---:B------:R-:W-:Y:S01]  /*1e50*/  ISETP.GT.U32.AND P6, PT, R31.reuse, R6, PT ;  /* 0x000000061f00720c */ /* 0x040fe20003fc4070 */
[----:B------:R-:W-:Y:S01]  /*1e60*/  IMAD.MOV.U32 R5, RZ, RZ, R9 ;  /* 0x000000ffff057224 */ /* 0x000fe200078e0009 */
[C---:B------:R-:W-:Y:S01]  /*1e70*/  ISETP.GT.U32.AND P2, PT, R31.reuse, R8, PT ;  /* 0x000000081f00720c */ /* 0x040fe20003f44070 */
[----:B------:R-:W-:Y:S01]  /*1e80*/  IMAD.MOV.U32 R9, RZ, RZ, R12 ;  /* 0x000000ffff097224 */ /* 0x000fe200078e000c */
[----:B------:R-:W-:Y:S01]  /*1e90*/  ISETP.GT.U32.AND P1, PT, R31, R2, PT ;  /* 0x000000021f00720c */ /* 0x000fe20003f24070 */
[----:B------:R-:W-:Y:S01]  /*1ea0*/  IMAD.HI.U32 R3, R118, R5, RZ ;  /* 0x0000000576037227 */ /* 0x000fe200078e00ff */
[----:B------:R-:W-:-:S03]  /*1eb0*/  MOV R12, R4 ;  /* 0x00000004000c7202 */ /* 0x000fc60000000f00 */
[----:B------:R-:W-:Y:S01]  /*1ec0*/  IMAD.MOV R10, RZ, RZ, -R3 ;  /* 0x000000ffff0a7224 */ /* 0x000fe200078e0a03 */
[----:B------:R-:W-:Y:S01]  /*1ed0*/  @!P5 IADD3 R12, PT, PT, -R12, RZ, RZ ;  /* 0x000000ff0c0cd210 */ /* 0x000fe20007ffe1ff */
[----:B------:R-:W-:Y:S02]  /*1ee0*/  VIADD R7, R252, 0x17 ;  /* 0x00000017fc077836 */ /* 0x000fe40000000000 */
[C---:B------:R-:W-:Y:S01]  /*1ef0*/  IMAD R10, R31.reuse, R10, R5 ;  /* 0x0000000a1f0a7224 */ /* 0x040fe200078e0205 */
[----:B------:R-:W-:Y:S01]  /*1f00*/  @!P6 IADD3 R6, PT, PT, R6, -R31, RZ ;  /* 0x8000001f0606e210 */ /* 0x000fe20007ffe0ff */
[----:B------:R-:W-:Y:S01]  /*1f10*/  VIADD R5, R252, 0x16 ;  /* 0x00000016fc057836 */ /* 0x000fe20000000000 */
[----:B------:R-:W-:Y:S01]  /*1f20*/  IABS R250, R7 ;  /* 0x0000000700fa7213 */ /* 0x000fe20000000000 */
[----:B------:R-:W-:Y:S01]  /*1f30*/  @!P1 IMAD.IADD R2, R2, 0x1, -R31 ;  /* 0x0000000102029824 */ /* 0x000fe200078e0a1f */
[C---:B------:R-:W-:Y:S01]  /*1f40*/  ISETP.GT.U32.AND P6, PT, R31.reuse, R10, PT ;  /* 0x0000000a1f00720c */ /* 0x040fe20003fc4070 */
[----:B------:R-:W-:Y:S01]  /*1f50*/  @!P3 IMAD.MOV R9, RZ, RZ, -R9 ;  /* 0x000000ffff09b224 */ /* 0x000fe200078e0a09 */
[----:B------:R-:W-:Y:S01]  /*1f60*/  IABS R251, R5 ;  /* 0x0000000500fb7213 */ /* 0x000fe20000000000 */
[----:B-1----:R-:W-:Y:S01]  /*1f70*/  IMAD.MOV.U32 R11, RZ, RZ, R6 ;  /* 0x000000ffff0b7224 */ /* 0x002fe200078e0006 */
[----:B------:R-:W-:Y:S01]  /*1f80*/  ISETP.GT.U32.AND P5, PT, R31, R2, PT ;  /* 0x000000021f00720c */ /* 0x000fe20003fa4070 */
[----:B------:R-:W-:Y:S01]  /*1f90*/  @!P2 IMAD.IADD R8, R8, 0x1, -R31 ;  /* 0x000000010808a824 */ /* 0x000fe200078e0a1f */
[----:B------:R1:W-:Y:S01]  /*1fa0*/  STL [R1+0x38], R9 ;  /* 0x0000380901007387 */ /* 0x0003e20000100800 */
[----:B------:R-:W-:Y:S01]  /*1fb0*/  IMAD.HI.U32 R3, R118, R251, RZ ;  /* 0x000000fb76037227 */ /* 0x000fe200078e00ff */
[----:B------:R-:W-:-:S02]  /*1fc0*/  ISETP.GE.AND P2, PT, R14, RZ, PT ;  /* 0x000000ff0e00720c */ /* 0x000fc40003f46270 */
[----:B------:R-:W-:Y:S01]  /*1fd0*/  ISETP.GT.U32.AND P1, PT, R31, R8, PT ;  /* 0x000000081f00720c */ /* 0x000fe20003f24070 */
[----:B------:R-:W-:Y:S01]  /*1fe0*/  IMAD.MOV R6, RZ, RZ, -R3 ;  /* 0x000000ffff067224 */ /* 0x000fe200078e0a03 */
[----:B------:R-:W-:Y:S01]  /*1ff0*/  ISETP.GE.AND P3, PT, R13, RZ, PT ;  /* 0x000000ff0d00720c */ /* 0x000fe20003f66270 */
[----:B------:R-:W-:Y:S01]  /*2000*/  IMAD.HI.U32 R4, R118, R250, RZ ;  /* 0x000000fa76047227 */ /* 0x000fe200078e00ff */
[----:B------:R2:W-:Y:S03]  /*2010*/  STL [R1+0x44], R12 ;  /* 0x0000440c01007387 */ /* 0x0005e60000100800 */
[----:B-1----:R-:W-:Y:S01]  /*2020*/  VIADD R9, R252, 0x18 ;  /* 0x00000018fc097836 */ /* 0x002fe20000000000 */
[----:B------:R-:W-:Y:S01]  /*2030*/  IADD3 R4, PT, PT, -R4, RZ, RZ ;  /* 0x000000ff04047210 */ /* 0x000fe20007ffe1ff */
[C---:B------:R-:W-:Y:S01]  /*2040*/  IMAD R251, R31.reuse, R6, R251 ;  /* 0x000000061ffb7224 */ /* 0x040fe200078e02fb */
[----:B------:R-:W-:Y:S01]  /*2050*/  @!P5 IADD3 R2, PT, PT, R2, -R31, RZ ;  /* 0x8000001f0202d210 */ /* 0x000fe20007ffe0ff */
[--C-:B------:R-:W-:Y:S01]  /*2060*/  @!P6 IMAD.IADD R10, R10, 0x1, -R31.reuse ;  /* 0x000000010a0ae824 */ /* 0x100fe200078e0a1f */
[----:B------:R-:W-:Y:S01]  /*2070*/  IABS R249, R9 ;  /* 0x0000000900f97213 */ /* 0x000fe20000000000 */
[C---:B------:R-:W-:Y:S01]  /*2080*/  IMAD R250, R31.reuse, R4, R250 ;  /* 0x000000041ffa7224 */ /* 0x040fe200078e02fa */
[C---:B------:R-:W-:Y:S01]  /*2090*/  ISETP.GT.U32.AND P5, PT, R31.reuse, R251, PT ;  /* 0x000000fb1f00720c */ /* 0x040fe20003fa4070 */
[----:B------:R-:W-:Y:S01]  /*20a0*/  @!P1 IMAD.IADD R8, R8, 0x1, -R31 ;  /* 0x0000000108089824 */ /* 0x000fe200078e0a1f */
[----:B------:R-:W-:Y:S01]  /*20b0*/  ISETP.GT.U32.AND P6, PT, R31, R10, PT ;  /* 0x0000000a1f00720c */ /* 0x000fe20003fc4070 */
[----:B------:R-:W-:Y:S01]  /*20c0*/  IMAD.HI.U32 R3, R118, R249, RZ ;  /* 0x000000f976037227 */ /* 0x000fe200078e00ff */
[----:B------:R-:W-:-:S02]  /*20d0*/  ISETP.GE.AND P1, PT, R5, RZ, PT ;  /* 0x000000ff0500720c */ /* 0x000fc40003f26270 */
[----:B------:R-:W-:Y:S01]  /*20e0*/  MOV R14, R8 ;  /* 0x00000008000e7202 */ /* 0x000fe20000000f00 */
[----:B------:R-:W-:Y:S02]  /*20f0*/  IMAD.MOV R4, RZ, RZ, -R3 ;  /* 0x000000ffff047224 */ /* 0x000fe400078e0a03 */
[C---:B------:R-:W-:Y:S02]  /*2100*/  VIADD R5, R252.reuse, 0x19 ;  /* 0x00000019fc057836 */ /* 0x040fe40000000000 */
[----:B------:R-:W-:Y:S02]  /*2110*/  IMAD R249, R31, R4, R249 ;  /* 0x000000041ff97224 */ /* 0x000fe400078e02f9 */
[-C--:B------:R-:W-:Y:S01]  /*2120*/  @!P5 IADD3 R251, PT, PT, R251, -R31.reuse, RZ ;  /* 0x8000001ffbfbd210 */ /* 0x080fe20007ffe0ff */
[----:B------:R-:W-:Y:S01]  /*2130*/  VIADD R6, R252, 0x1a ;  /* 0x0000001afc067836 */ /* 0x000fe20000000000 */
[----:B------:R-:W-:Y:S01]  /*2140*/  @!P6 IADD3 R10, PT, PT, R10, -R31, RZ ;  /* 0x8000001f0a0ae210 */ /* 0x000fe20007ffe0ff */
[----:B------:R-:W-:Y:S01]  /*2150*/  @!P4 IMAD.MOV R11, RZ, RZ, -R11 ;  /* 0x000000ffff0bc224 */ /* 0x000fe200078e0a0b */
[C---:B------:R-:W-:Y:S01]  /*2160*/  ISETP.GT.U32.AND P5, PT, R31.reuse, R249, PT ;  /* 0x000000f91f00720c */ /* 0x040fe20003fa4070 */
[----:B------:R-:W-:Y:S01]  /*2170*/  IMAD.MOV.U32 R13, RZ, RZ, R2 ;  /* 0x000000ffff0d7224 */ /* 0x000fe200078e0002 */
[----:B------:R-:W-:Y:S01]  /*2180*/  IABS R148, R5 ;  /* 0x0000000500947213 */ /* 0x000fe20000000000 */
[----:B--2---:R-:W-:Y:S01]  /*2190*/  VIADD R12, R252, 0x1c ;  /* 0x0000001cfc0c7836 */ /* 0x004fe20000000000 */
[----:B------:R-:W-:Y:S01]  /*21a0*/  ISETP.GT.U32.AND P6, PT, R31, R250, PT ;  /* 0x000000fa1f00720c */ /* 0x000fe20003fc4070 */
[----:B------:R1:W-:Y:S01]  /*21b0*/  STL [R1+0x40], R11 ;  /* 0x0000400b01007387 */ /* 0x0003e20000100800 */
[----:B------:R-:W-:Y:S01]  /*21c0*/  IABS R240, R6 ;  /* 0x0000000600f07213 */ /* 0x000fe20000000000 */
[----:B------:R-:W-:Y:S01]  /*21d0*/  IMAD.HI.U32 R3, R118, R148, RZ ;  /* 0x0000009476037227 */ /* 0x000fe200078e00ff */
[----:B------:R-:W-:-:S02]  /*21e0*/  ISETP.GE.AND P4, PT, R15, RZ, PT ;  /* 0x000000ff0f00720c */ /* 0x000fc40003f86270 */
[----:B------:R-:W-:Y:S01]  /*21f0*/  MOV R2, R10 ;  /* 0x0000000a00027202 */ /* 0x000fe20000000f00 */
[----:B------:R-:W-:Y:S01]  /*2200*/  IMAD.MOV R4, RZ, RZ, -R3 ;  /* 0x000000ffff047224 */ /* 0x000fe200078e0a03 */
[----:B------:R-:W-:Y:S01]  /*2210*/  IABS R239, R12 ;  /* 0x0000000c00ef7213 */ /* 0x000fe20000000000 */
[----:B------:R-:W-:Y:S01]  /*2220*/  IMAD.HI.U32 R3, R118, R240, RZ ;  /* 0x000000f076037227 */ /* 0x000fe200078e00ff */
[----:B------:R-:W-:Y:S02]  /*2230*/  @!P5 IADD3 R249, PT, PT, R249, -R31, RZ ;  /* 0x8000001ff9f9d210 */ /* 0x000fe40007ffe0ff */
[----:B------:R-:W-:Y:S01]  /*2240*/  ISETP.GT.U32.AND P5, PT, R31, R251, PT ;  /* 0x000000fb1f00720c */ /* 0x000fe20003fa4070 */
[----:B-1----:R-:W-:Y:S02]  /*2250*/  VIADD R11, R252, 0x1b ;  /* 0x0000001bfc0b7836 */ /* 0x002fe40000000000 */
[----:B------:R-:W-:Y:S01]  /*2260*/  @!P6 IMAD.IADD R250, R250, 0x1, -R31 ;  /* 0x00000001fafae824 */ /* 0x000fe200078e0a1f */
[----:B------:R-:W-:Y:S01]  /*2270*/  ISETP.GE.AND P6, PT, R7, RZ, PT ;  /* 0x000000ff0700720c */ /* 0x000fe20003fc6270 */
[----:B------:R-:W-:Y:S01]  /*2280*/  IMAD.MOV R3, RZ, RZ, -R3 ;  /* 0x000000ffff037224 */ /* 0x000fe200078e0a03 */
[----:B------:R-:W-:Y:S01]  /*2290*/  IABS R170, R11 ;  /* 0x0000000b00aa7213 */ /* 0x000fe20000000000 */
[----:B------:R-:W-:-:S02]  /*22a0*/  IMAD R148, R31, R4, R148 ;  /* 0x000000041f947224 */ /* 0x000fc400078e0294 */
[----:B------:R-:W-:Y:S01]  /*22b0*/  @!P2 IMAD.MOV R13, RZ, RZ, -R13 ;  /* 0x000000ffff0da224 */ /* 0x000fe200078e0a0d */
[C---:B------:R-:W-:Y:S01]  /*22c0*/  ISETP.GT.U32.AND P2, PT, R31.reuse, R250, PT ;  /* 0x000000fa1f00720c */ /* 0x040fe20003f44070 */
[----:B------:R-:W-:Y:S01]  /*22d0*/  @!P3 IMAD.MOV R14, RZ, RZ, -R14 ;  /* 0x000000ffff0eb224 */ /* 0x000fe200078e0a0e */
[C---:B------:R-:W-:Y:S01]  /*22e0*/  ISETP.GT.U32.AND P3, PT, R31.reuse, R249, PT ;  /* 0x000000f91f00720c */ /* 0x040fe20003f64070 */
[C---:B------:R-:W-:Y:S01]  /*22f0*/  IMAD R240, R31.reuse, R3, R240 ;  /* 0x000000031ff07224 */ /* 0x040fe200078e02f0 */
[----:B------:R-:W-:Y:S01]  /*2300*/  IADD3 R3, PT, PT, R252, 0x1d, RZ ;  /* 0x0000001dfc037810 */ /* 0x000fe20007ffe0ff */
[----:B------:R-:W-:Y:S01]  /*2310*/  IMAD.HI.U32 R4, R118, R170, RZ ;  /* 0x000000aa76047227 */ /* 0x000fe200078e00ff */
[----:B------:R-:W-:Y:S02]  /*2320*/  STL [R1+0x4c], R14 ;  /* 0x00004c0e01007387 */ /* 0x000fe40000100800 */
[----:B------:R-:W-:Y:S01]  /*2330*/  IABS R149, R3 ;  /* 0x0000000300957213 */ /* 0x000fe20000000000 */
[----:B------:R-:W-:Y:S01]  /*2340*/  @!P4 IMAD.MOV R2, RZ, RZ, -R2 ;  /* 0x000000ffff02c224 */ /* 0x000fe200078e0a02 */
[----:B------:R-:W-:Y:S01]  /*2350*/  ISETP.GT.U32.AND P4, PT, R31, R148, PT ;  /* 0x000000941f00720c */ /* 0x000fe20003f84070 */
[--C-:B------:R-:W-:Y:S01]  /*2360*/  @!P5 IMAD.IADD R251, R251, 0x1, -R31.reuse ;  /* 0x00000001fbfbd824 */ /* 0x100fe200078e0a1f */
[----:B------:R-:W-:Y:S01]  /*2370*/  ISETP.GT.U32.AND P5, PT, R31, R240, PT ;  /* 0x000000f01f00720c */ /* 0x000fe20003fa4070 */
[----:B------:R-:W-:Y:S01]  /*2380*/  IMAD.MOV R4, RZ, RZ, -R4 ;  /* 0x000000ffff047224 */ /* 0x000fe200078e0a04 */
[----:B------:R-:W-:Y:S01]  /*2390*/  STL [R1+0x48], R13 ;  /* 0x0000480d01007387 */ /* 0x000fe20000100800 */
[--C-:B------:R-:W-:Y:S01]  /*23a0*/  @!P2 IMAD.IADD R250, R250, 0x1, -R31.reuse ;  /* 0x00000001fafaa824 */ /* 0x100fe200078e0a1f */
[----:B------:R-:W-:Y:S01]  /*23b0*/  @!P1 IADD3 R251, PT, PT, -R251, RZ, RZ ;  /* 0x000000fffbfb9210 */ /* 0x000fe20007ffe1ff */
[----:B------:R-:W-:Y:S01]  /*23c0*/  IMAD R170, R31, R4, R170 ;  /* 0x000000041faa7224 */ /* 0x000fe200078e02aa */
[----:B------:R1:W-:Y:S01]  /*23d0*/  STL [R1+0x50], R2 ;  /* 0x0000500201007387 */ /* 0x0003e20000100800 */
[----:B------:R-:W-:Y:S01]  /*23e0*/  @!P6 IMAD.MOV R250, RZ, RZ, -R250 ;  /* 0x000000fffffae224 */ /* 0x000fe200078e0afa */
[-C--:B------:R-:W-:Y:S01]  /*23f0*/  @!P3 IADD3 R249, PT, PT, R249, -R31.reuse, RZ ;  /* 0x8000001ff9f9b210 */ /* 0x080fe20007ffe0ff */
[C---:B------:R-:W-:Y:S01]  /*2400*/  VIADD R7, R252.reuse, 0x1e ;  /* 0x0000001efc077836 */ /* 0x040fe20000000000 */
[----:B------:R-:W-:Y:S01]  /*2410*/  ISETP.GT.U32.AND P2, PT, R31, R170, PT ;  /* 0x000000aa1f00720c */ /* 0x000fe20003f44070 */
[----:B------:R-:W-:Y:S01]  /*2420*/  VIADD R10, R252, 0x2e ;  /* 0x0000002efc0a7836 */ /* 0x000fe20000000000 */
[----:B------:R-:W-:Y:S01]  /*2430*/  @!P4 IADD3 R148, PT, PT, R148, -R31, RZ ;  /* 0x8000001f9494c210 */ /* 0x000fe20007ffe0ff */
[--C-:B------:R-:W-:Y:S01]  /*2440*/  @!P5 IMAD.IADD R240, R240, 0x1, -R31.reuse ;  /* 0x00000001f0f0d824 */ /* 0x100fe200078e0a1f */
[----:B------:R-:W-:Y:S01]  /*2450*/  ISETP.GE.AND P4, PT, R5, RZ, PT ;  /* 0x000000ff0500720c */ /* 0x000fe20003f86270 */
[----:B------:R-:W-:Y:S01]  /*2460*/  VIADD R5, R252, 0x21 ;  /* 0x00000021fc057836 */ /* 0x000fe20000000000 */
[C---:B------:R-:W-:Y:S01]  /*2470*/  ISETP.GT.U32.AND P5, PT, R31.reuse, R148, PT ;  /* 0x000000941f00720c */ /* 0x040fe20003fa4070 */
[----:B-1----:R-:W-:Y:S01]  /*2480*/  IMAD.HI.U32 R2, R118, R239, RZ ;  /* 0x000000ef76027227 */ /* 0x002fe200078e00ff */
[----:B------:R-:W-:Y:S01]  /*2490*/  IABS R238, R7 ;  /* 0x0000000700ee7213 */ /* 0x000fe20000000000 */
[----:B------:R-:W-:Y:S01]  /*24a0*/  STL [R1+0x4190], R251 ;  /* 0x004190fb01007387 */ /* 0x000fe20000100800 */
[----:B------:R-:W-:Y:S01]  /*24b0*/  ISETP.GT.U32.AND P1, PT, R31, R240, PT ;  /* 0x000000f01f00720c */ /* 0x000fe20003f24070 */
[----:B------:R-:W-:Y:S01]  /*24c0*/  IMAD.MOV R2, RZ, RZ, -R2 ;  /* 0x000000ffff027224 */ /* 0x000fe200078e0a02 */
[----:B------:R-:W-:Y:S01]  /*24d0*/  ISETP.GE.AND P3, PT, R9, RZ, PT ;  /* 0x000000ff0900720c */ /* 0x000fe20003f66270 */
[----:B------:R-:W-:Y:S01]  /*24e0*/  @!P2 IMAD.IADD R170, R170, 0x1, -R31 ;  /* 0x00000001aaaaa824 */ /* 0x000fe200078e0a1f */
[----:B------:R-:W-:Y:S01]  /*24f0*/  IABS R150, R5 ;  /* 0x0000000500967213 */ /* 0x000fe20000000000 */
[C---:B------:R-:W-:Y:S01]  /*2500*/  IMAD R239, R31.reuse, R2, R239 ;  /* 0x000000021fef7224 */ /* 0x040fe200078e02ef */
[----:B------:R-:W-:Y:S01]  /*2510*/  IABS R230, R10 ;  /* 0x0000000a00e67213 */ /* 0x000fe20000000000 */
[----:B------:R-:W-:Y:S01]  /*2520*/  IMAD.HI.U32 R2, R118, R149, RZ ;  /* 0x0000009576027227 */ /* 0x000fe200078e00ff */
[C---:B------:R-:W-:Y:S01]  /*2530*/  ISETP.GT.U32.AND P2, PT, R31.reuse, R170, PT ;  /* 0x000000aa1f00720c */ /* 0x040fe20003f44070 */
[----:B------:R-:W-:Y:S01]  /*2540*/  STL [R1+0x4194], R250 ;  /* 0x004194fa01007387 */ /* 0x000fe20000100800 */
[----:B------:R-:W-:Y:S01]  /*2550*/  ISETP.GT.U32.AND P6, PT, R31, R239, PT ;  /* 0x000000ef1f00720c */ /* 0x000fe20003fc4070 */
[----:B------:R-:W-:Y:S01]  /*2560*/  IMAD.MOV R4, RZ, RZ, -R2 ;  /* 0x000000ffff047224 */ /* 0x000fe200078e0a02 */
[----:B------:R-:W-:Y:S01]  /*2570*/  @!P5 IADD3 R148, PT, PT, R148, -R31, RZ ;  /* 0x8000001f9494d210 */ /* 0x000fe20007ffe0ff */
[----:B------:R-:W-:Y:S01]  /*2580*/  IMAD.HI.U32 R2, R118, R238, RZ ;  /* 0x000000ee76027227 */ /* 0x000fe200078e00ff */
[----:B------:R-:W-:-:S02]  /*2590*/  ISETP.GE.AND P5, PT, R11, RZ, PT ;  /* 0x000000ff0b00720c */ /* 0x000fc40003fa6270 */
[----:B------:R-:W-:Y:S01]  /*25a0*/  IADD3 R13, PT, PT, R252, 0x91, RZ ;  /* 0x00000091fc0d7810 */ /* 0x000fe20007ffe0ff */
[C---:B------:R-:W-:Y:S01]  /*25b0*/  IMAD R149, R31.reuse, R4, R149 ;  /* 0x000000041f957224 */ /* 0x040fe200078e0295 */
[----:B------:R-:W-:Y:S01]  /*25c0*/  IADD3 R2, PT, PT, -R2, RZ, RZ ;  /* 0x000000ff02027210 */ /* 0x000fe20007ffe1ff */
[----:B------:R-:W-:Y:S01]  /*25d0*/  @!P4 IMAD.MOV R148, RZ, RZ, -R148 ;  /* 0x000000ffff94c224 */ /* 0x000fe200078e0a94 */
[----:B------:R-:W-:Y:S01]  /*25e0*/  IABS R141, R13 ;  /* 0x0000000d008d7213 */ /* 0x000fe20000000000 */
[--C-:B------:R-:W-:Y:S01]  /*25f0*/  @!P1 IMAD.IADD R240, R240, 0x1, -R31.reuse ;  /* 0x00000001f0f09824 */ /* 0x100fe200078e0a1f */
[----:B------:R-:W-:Y:S01]  /*2600*/  ISETP.GT.U32.AND P4, PT, R31, R149, PT ;  /* 0x000000951f00720c */ /* 0x000fe20003f84070 */
[----:B------:R-:W-:Y:S01]  /*2610*/  @!P6 IMAD.IADD R239, R239, 0x1, -R31 ;  /* 0x00000001efefe824 */ /* 0x000fe200078e0a1f */
[----:B------:R-:W-:Y:S01]  /*2620*/  @!P2 IADD3 R170, PT, PT, R170, -R31, RZ ;  /* 0x8000001faaaaa210 */ /* 0x000fe20007ffe0ff */
[----:B------:R-:W-:Y:S01]  /*2630*/  IMAD R238, R31, R2, R238 ;  /* 0x000000021fee7224 */ /* 0x000fe200078e02ee */
[----:B------:R-:W-:Y:S01]  /*2640*/  ISETP.GE.AND P2, PT, R3, RZ, PT ;  /* 0x000000ff0300720c */ /* 0x000fe20003f46270 */
[----:B------:R-:W-:Y:S01]  /*2650*/  VIADD R3, R252, 0x1f ;  /* 0x0000001ffc037836 */ /* 0x000fe20000000000 */
[----:B------:R-:W-:Y:S01]  /*2660*/  ISETP.GT.U32.AND P6, PT, R31, R239, PT ;  /* 0x000000ef1f00720c */ /* 0x000fe20003fc4070 */
[----:B------:R-:W-:Y:S01]  /*2670*/  @!P3 IMAD.MOV R249, RZ, RZ, -R249 ;  /* 0x000000fffff9b224 */ /* 0x000fe200078e0af9 */
[----:B------:R-:W-:Y:S01]  /*2680*/  @!P5 IADD3 R170, PT, PT, -R170, RZ, RZ ;  /* 0x000000ffaaaad210 */ /* 0x000fe20007ffe1ff */
[C---:B------:R-:W-:Y:S01]  /*2690*/  VIADD R9, R252.reuse, 0x2d ;  /* 0x0000002dfc097836 */ /* 0x040fe20000000000 */
[----:B------:R-:W-:Y:S01]  /*26a0*/  IABS R169, R3 ;  /* 0x0000000300a97213 */ /* 0x000fe20000000000 */
[----:B------:R-:W-:Y:S01]  /*26b0*/  VIADD R8, R252, 0x2c ;  /* 0x0000002cfc087836 */ /* 0x000fe20000000000 */
[----:B------:R-:W-:Y:S01]  /*26c0*/  ISETP.GE.AND P5, PT, R3, RZ, PT ;  /* 0x000000ff0300720c */ /* 0x000fe20003fa6270 */
[----:B------:R-:W-:Y:S01]  /*26d0*/  @!P4 IMAD.IADD R149, R149, 0x1, -R31 ;  /* 0x000000019595c824 */ /* 0x000fe200078e0a1f */
[----:B------:R-:W-:Y:S01]  /*26e0*/  ISETP.GE.AND P1, PT, R12, RZ, PT ;  /* 0x000000ff0c00720c */ /* 0x000fe20003f26270 */
[----:B------:R-:W-:Y:S01]  /*26f0*/  IMAD.HI.U32 R2, R118, R169, RZ ;  /* 0x000000a976027227 */ /* 0x000fe200078e00ff */
[----:B------:R-:W-:Y:S01]  /*2700*/  ISETP.GE.AND P3, PT, R6, RZ, PT ;  /* 0x000000ff0600720c */ /* 0x000fe20003f66270 */
[----:B------:R-:W-:Y:S01]  /*2710*/  STL [R1+0x418c], R249 ;  /* 0x00418cf901007387 */ /* 0x000fe20000100800 */
[----:B------:R-:W-:Y:S01]  /*2720*/  ISETP.GT.U32.AND P4, PT, R31, R149, PT ;  /* 0x000000951f00720c */ /* 0x000fe20003f84070 */
[----:B------:R-:W-:Y:S01]  /*2730*/  IMAD.MOV R4, RZ, RZ, -R2 ;  /* 0x000000ffff047224 */ /* 0x000fe200078e0a02 */
[----:B------:R-:W-:Y:S01]  /*2740*/  @!P6 IADD3 R239, PT, PT, R239, -R31, RZ ;  /* 0x8000001fefefe210 */ /* 0x000fe20007ffe0ff */
[C---:B------:R-:W-:Y:S01]  /*2750*/  VIADD R3, R252.reuse, 0x20 ;  /* 0x00000020fc037836 */ /* 0x040fe20000000000 */
[C---:B------:R-:W-:Y:S01]  /*2760*/  ISETP.GT.U32.AND P6, PT, R31.reuse, R238, PT ;  /* 0x000000ee1f00720c */ /* 0x040fe20003fc4070 */
[----:B------:R-:W-:Y:S01]  /*2770*/  IMAD R169, R31, R4, R169 ;  /* 0x000000041fa97224 */ /* 0x000fe200078e02a9 */
[C---:B------:R-:W-:Y:S01]  /*2780*/  IADD3 R4, PT, PT, R252.reuse, 0x22, RZ ;  /* 0x00000022fc047810 */ /* 0x040fe20007ffe0ff */
[C---:B------:R-:W-:Y:S01]  /*2790*/  VIADD R11, R252.reuse, 0x30 ;  /* 0x00000030fc0b7836 */ /* 0x040fe20000000000 */
[----:B------:R-:W-:Y:S01]  /*27a0*/  IABS R237, R3 ;  /* 0x0000000300ed7213 */ /* 0x000fe20000000000 */
[----:B------:R-:W-:Y:S01]  /*27b0*/  VIADD R12, R252, 0x32 ;  /* 0x00000032fc0c7836 */ /* 0x000fe20000000000 */
[----:B------:R-:W-:Y:S01]  /*27c0*/  @!P1 IADD3 R239, PT, PT, -R239, RZ, RZ ;  /* 0x000000ffefef9210 */ /* 0x000fe20007ffe1ff */
[----:B------:R-:W-:Y:S01]  /*27d0*/  @!P3 IMAD.MOV R240, RZ, RZ, -R240 ;  /* 0x000000fffff0b224 */ /* 0x000fe200078e0af0 */
[----:B------:R-:W-:Y:S01]  /*27e0*/  ISETP.GE.AND P1, PT, R3, RZ, PT ;  /* 0x000000ff0300720c */ /* 0x000fe20003f26270 */
[--C-:B------:R-:W-:Y:S01]  /*27f0*/  @!P4 IMAD.IADD R149, R149, 0x1, -R31.reuse ;  /* 0x000000019595c824 */ /* 0x100fe200078e0a1f */
[----:B------:R-:W-:Y:S01]  /*2800*/  ISETP.GT.U32.AND P4, PT, R31, R169, PT ;  /* 0x000000a91f00720c */ /* 0x000fe20003f84070 */
[----:B------:R-:W-:Y:S01]  /*2810*/  IMAD.HI.U32 R2, R118, R237, RZ ;  /* 0x000000ed76027227 */ /* 0x000fe200078e00ff */
[----:B------:R-:W-:Y:S01]  /*2820*/  IABS R236, R4 ;  /* 0x0000000400ec7213 */ /* 0x000fe20000000000 */
[----:B------:R1:W-:Y:S01]  /*2830*/  STL [R1+0x4198], R148 ;  /* 0x0041989401007387 */ /* 0x0003e20000100800 */
[----:B------:R-:W-:Y:S01]  /*2840*/  IADD3 R6, PT, PT, R252, 0x23, RZ ;  /* 0x00000023fc067810 */ /* 0x000fe20007ffe0ff */
[----:B------:R-:W-:Y:S01]  /*2850*/  @!P6 IMAD.IADD R238, R238, 0x1, -R31 ;  /* 0x00000001eeeee824 */ /* 0x000fe200078e0a1f */
[----:B------:R-:W-:Y:S01]  /*2860*/  ISETP.GE.AND P3, PT, R7, RZ, PT ;  /* 0x000000ff0700720c */ /* 0x000fe20003f66270 */
[----:B------:R-:W-:Y:S01]  /*2870*/  IMAD.MOV R2, RZ, RZ, -R2 ;  /* 0x000000ffff027224 */ /* 0x000fe200078e0a02 */
[----:B------:R-:W-:Y:S01]  /*2880*/  IABS R168, R6 ;  /* 0x0000000600a87213 */ /* 0x000fe20000000000 */
[C---:B------:R-:W-:Y:S01]  /*2890*/  IMAD.HI.U32 R3, R118.reuse, R150, RZ ;  /* 0x0000009676037227 */ /* 0x040fe200078e00ff */
[C---:B------:R-:W-:Y:S01]  /*28a0*/  ISETP.GT.U32.AND P6, PT, R31.reuse, R238, PT ;  /* 0x000000ee1f00720c */ /* 0x040fe20003fc4070 */
[----:B------:R-:W-:Y:S01]  /*28b0*/  STL [R1+0x4188], R240 ;  /* 0x004188f001007387 */ /* 0x000fe20000100800 */
[----:B------:R-:W-:Y:S01]  /*28c0*/  IABS R151, R9 ;  /* 0x0000000900977213 */ /* 0x000fe20000000000 */
[----:B------:R-:W-:Y:S01]  /*28d0*/  IMAD R237, R31, R2, R237 ;  /* 0x000000021fed7224 */ /* 0x000fe200078e02ed */
[----:B------:R-:W-:Y:S01]  /*28e0*/  @!P4 IADD3 R169, PT, PT, R169, -R31, RZ ;  /* 0x8000001fa9a9c210 */ /* 0x000fe20007ffe0ff */
[----:B------:R-:W-:Y:S01]  /*28f0*/  IMAD.MOV R3, RZ, RZ, -R3 ;  /* 0x000000ffff037224 */ /* 0x000fe200078e0a03 */
[----:B------:R-:W-:Y:S01]  /*2900*/  IABS R231, R8 ;  /* 0x0000000800e77213 */ /* 0x000fe20000000000 */
[----:B------:R-:W-:Y:S01]  /*2910*/  @!P2 IMAD.MOV R149, RZ, RZ, -R149 ;  /* 0x000000ffff95a224 */ /* 0x000fe200078e0a95 */
[C---:B------:R-:W-:Y:S01]  /*2920*/  ISETP.GT.U32.AND P2, PT, R31.reuse, R169, PT ;  /* 0x000000a91f00720c */ /* 0x040fe20003f44070 */
[----:B------:R-:W-:Y:S01]  /*2930*/  IMAD.HI.U32 R2, R118, R236, RZ ;  /* 0x000000ec76027227 */ /* 0x000fe200078e00ff */
[----:B------:R-:W-:Y:S01]  /*2940*/  IABS R229, R11 ;  /* 0x0000000b00e57213 */ /* 0x000fe20000000000 */
[----:B------:R-:W-:Y:S01]  /*2950*/  STL [R1+0x419c], R170 ;  /* 0x00419caa01007387 */ /* 0x000fe20000100800 */
[----:B------:R-:W-:Y:S01]  /*2960*/  IABS R228, R12 ;  /* 0x0000000c00e47213 */ /* 0x000fe20000000000 */
[--C-:B------:R-:W-:Y:S01]  /*2970*/  @!P6 IMAD.IADD R238, R238, 0x1, -R31.reuse ;  /* 0x00000001eeeee824 */ /* 0x100fe200078e0a1f */
[C---:B------:R-:W-:Y:S01]  /*2980*/  ISETP.GT.U32.AND P6, PT, R31.reuse, R237, PT ;  /* 0x000000ed1f00720c */ /* 0x040fe20003fc4070 */
[C---:B------:R-:W-:Y:S01]  /*2990*/  IMAD R150, R31.reuse, R3, R150 ;  /* 0x000000031f967224 */ /* 0x040fe200078e0296 */
[----:B------:R-:W-:Y:S01]  /*29a0*/  STL [R1+0x4184], R239 ;  /* 0x004184ef01007387 */ /* 0x000fe20000100800 */
[----:B------:R-:W-:Y:S01]  /*29b0*/  IMAD.MOV R3, RZ, RZ, -R2 ;  /* 0x000000ffff037224 */ /* 0x000fe200078e0a02 */
[----:B------:R-:W-:Y:S01]  /*29c0*/  @!P3 IADD3 R238, PT, PT, -R238, RZ, RZ ;  /* 0x000000ffeeeeb210 */ /* 0x000fe20007ffe1ff */
[----:B------:R-:W-:Y:S01]  /*29d0*/  VIADD R7, R252, 0x24 ;  /* 0x00000024fc077836 */ /* 0x000fe20000000000 */
[C---:B------:R-:W-:Y:S01]  /*29e0*/  ISETP.GT.U32.AND P4, PT, R31.reuse, R150, PT ;  /* 0x000000961f00720c */ /* 0x040fe20003f84070 */
[----:B------:R-:W-:Y:S01]  /*29f0*/  IMAD R236, R31, R3, R236 ;  /* 0x000000031fec7224 */ /* 0x000fe200078e02ec */
[----:B------:R-:W-:Y:S01]  /*2a00*/  @!P2 IADD3 R169, PT, PT, R169, -R31, RZ ;  /* 0x8000001fa9a9a210 */ /* 0x000fe20007ffe0ff */
[----:B------:R-:W-:Y:S01]  /*2a10*/  IMAD.HI.U32 R2, R118, R168, RZ ;  /* 0x000000a876027227 */ /* 0x000fe200078e00ff */
[----:B------:R-:W-:Y:S01]  /*2a20*/  IABS R235, R7 ;  /* 0x0000000700eb7213 */ /* 0x000fe20000000000 */
[----:B------:R-:W-:Y:S01]  /*2a30*/  STL [R1+0x41a0], R149 ;  /* 0x0041a09501007387 */ /* 0x000fe20000100800 */
[----:B------:R-:W-:Y:S01]  /*2a40*/  ISETP.GT.U32.AND P2, PT, R31, R236, PT ;  /* 0x000000ec1f00720c */ /* 0x000fe20003f44070 */
[--C-:B------:R-:W-:Y:S01]  /*2a50*/  @!P6 IMAD.IADD R237, R237, 0x1, -R31.reuse ;  /* 0x00000001edede824 */ /* 0x100fe200078e0a1f */
[----:B------:R-:W-:Y:S01]  /*2a60*/  ISETP.GE.AND P3, PT, R5, RZ, PT ;  /* 0x000000ff0500720c */ /* 0x000fe20003f66270 */
[----:B------:R-:W-:Y:S01]  /*2a70*/  IMAD.MOV R2, RZ, RZ, -R2 ;  /* 0x000000ffff027224 */ /* 0x000fe200078e0a02 */
[----:B------:R-:W-:Y:S01]  /*2a80*/  IADD3 R5, PT, PT, R252, 0x25, RZ ;  /* 0x00000025fc057810 */ /* 0x000fe20007ffe0ff */
[----:B------:R-:W-:Y:S01]  /*2a90*/  IMAD.HI.U32 R3, R118, R235, RZ ;  /* 0x000000eb76037227 */ /* 0x000fe200078e00ff */
[C---:B------:R-:W-:Y:S01]  /*2aa0*/  ISETP.GT.U32.AND P6, PT, R31.reuse, R237, PT ;  /* 0x000000ed1f00720c */ /* 0x040fe20003fc4070 */
[----:B------:R-:W-:Y:S01]  /*2ab0*/  STL [R1+0x4180], R238 ;  /* 0x004180ee01007387 */ /* 0x000fe20000100800 */
[----:B------:R-:W-:Y:S01]  /*2ac0*/  IABS R154, R5 ;  /* 0x00000005009a7213 */ /* 0x000fe20000000000 */
[----:B------:R-:W-:Y:S01]  /*2ad0*/  @!P4 IMAD.IADD R150, R150, 0x1, -R31 ;  /* 0x000000019696c824 */ /* 0x000fe200078e0a1f */
[C---:B-1----:R-:W-:Y:S01]  /*2ae0*/  IADD3 R148, PT, PT, R252.reuse, 0xaa, RZ ;  /* 0x000000aafc947810 */ /* 0x042fe20007ffe0ff */
[C---:B------:R-:W-:Y:S01]  /*2af0*/  IMAD R168, R31.reuse, R2, R168 ;  /* 0x000000021fa87224 */ /* 0x040fe200078e02a8 */
[----:B------:R-:W-:Y:S01]  /*2b00*/  IADD3 R250, PT, PT, R252, 0xab, RZ ;  /* 0x000000abfcfa7810 */ /* 0x000fe20007ffe0ff */
[----:B------:R-:W-:Y:S01]  /*2b10*/  IMAD.MOV R2, RZ, RZ, -R3 ;  /* 0x000000ffff027224 */ /* 0x000fe200078e0a03 */
[C---:B------:R-:W-:Y:S01]  /*2b20*/  ISETP.GT.U32.AND P4, PT, R31.reuse, R150, PT ;  /* 0x000000961f00720c */ /* 0x040fe20003f84070 */
[----:B------:R-:W-:Y:S01]  /*2b30*/  @!P5 IMAD.MOV R169, RZ, RZ, -R169 ;  /* 0x000000ffffa9d224 */ /* 0x000fe200078e0aa9 */
[----:B------:R-:W-:Y:S01]  /*2b40*/  @!P2 IADD3 R236, PT, PT, R236, -R31, RZ ;  /* 0x8000001fececa210 */ /* 0x000fe20007ffe0ff */
[----:B------:R-:W-:Y:S01]  /*2b50*/  IMAD R235, R31, R2, R235 ;  /* 0x000000021feb7224 */ /* 0x000fe200078e02eb */
[----:B------:R-:W-:Y:S01]  /*2b60*/  ISETP.GE.AND P5, PT, R4, RZ, PT ;  /* 0x000000ff0400720c */ /* 0x000fe20003fa6270 */
[--C-:B------:R-:W-:Y:S01]  /*2b70*/  @!P6 IMAD.IADD R237, R237, 0x1, -R31.reuse ;  /* 0x00000001edede824 */ /* 0x100fe200078e0a1f */
[C---:B------:R-:W-:Y:S01]  /*2b80*/  ISETP.GT.U32.AND P6, PT, R31.reuse, R168, PT ;  /* 0x000000a81f00720c */ /* 0x040fe20003fc4070 */
[----:B------:R-:W-:Y:S01]  /*2b90*/  IMAD.HI.U32 R2, R118, R154, RZ ;  /* 0x0000009a76027227 */ /* 0x000fe200078e00ff */
[----:B------:R-:W-:Y:S01]  /*2ba0*/  ISETP.GT.U32.AND P2, PT, R31, R236, PT ;  /* 0x000000ec1f00720c */ /* 0x000fe20003f44070 */
[----:B------:R-:W-:Y:S01]  /*2bb0*/  STL [R1+0x41a4], R169 ;  /* 0x0041a4a901007387 */ /* 0x000fe20000100800 */
[----:B------:R-:W-:Y:S01]  /*2bc0*/  @!P1 IADD3 R237, PT, PT, -R237, RZ, RZ ;  /* 0x000000ffeded9210 */ /* 0x000fe20007ffe1ff */
[----:B------:R-:W-:Y:S01]  /*2bd0*/  VIADD R4, R252, 0x26 ;  /* 0x00000026fc047836 */ /* 0x000fe20000000000 */
[----:B------:R-:W-:Y:S01]  /*2be0*/  IADD3 R3, PT, PT, -R2, RZ, RZ ;  /* 0x000000ff02037210 */ /* 0x000fe20007ffe1ff */
[--C-:B------:R-:W-:Y:S01]  /*2bf0*/  @!P4 IMAD.IADD R150, R150, 0x1, -R31.reuse ;  /* 0x000000019696c824 */ /* 0x100fe200078e0a1f */
[C---:B------:R-:W-:Y:S01]  /*2c00*/  ISETP.GT.U32.AND P4, PT, R31.reuse, R235, PT ;  /* 0x000000eb1f00720c */ /* 0x040fe20003f84070 */
[----:B------:R-:W-:Y:S01]  /*2c10*/  VIADD R16, R252, 0x90 ;  /* 0x00000090fc107836 */ /* 0x000fe20000000000 */
[----:B------:R-:W-:Y:S01]  /*2c20*/  ISETP.GE.AND P1, PT, R6, RZ, PT ;  /* 0x000000ff0600720c */ /* 0x000fe20003f26270 */
[----:B------:R-:W-:Y:S01]  /*2c30*/  IMAD R154, R31, R3, R154 ;  /* 0x000000031f9a7224 */ /* 0x000fe200078e029a */
[----:B------:R-:W-:Y:S01]  /*2c40*/  IABS R234, R4 ;  /* 0x0000000400ea7213 */ /* 0x000fe20000000000 */
[--C-:B------:R-:W-:Y:S01]  /*2c50*/  @!P6 IMAD.IADD R168, R168, 0x1, -R31.reuse ;  /* 0x00000001a8a8e824 */ /* 0x100fe200078e0a1f */
[----:B------:R-:W-:Y:S01]  /*2c60*/  IADD3 R3, PT, PT, R252, 0x27, RZ ;  /* 0x00000027fc037810 */ /* 0x000fe20007ffe0ff */
[--C-:B------:R-:W-:Y:S01]  /*2c70*/  @!P2 IMAD.IADD R236, R236, 0x1, -R31.reuse ;  /* 0x00000001ececa824 */ /* 0x100fe200078e0a1f */
[----:B------:R-:W-:Y:S01]  /*2c80*/  ISETP.GE.AND P2, PT, R5, RZ, PT ;  /* 0x000000ff0500720c */ /* 0x000fe20003f46270 */
[----:B------:R-:W-:Y:S01]  /*2c90*/  IMAD.HI.U32 R2, R118, R234, RZ ;  /* 0x000000ea76027227 */ /* 0x000fe200078e00ff */
[C---:B------:R-:W-:Y:S01]  /*2ca0*/  ISETP.GT.U32.AND P6, PT, R31.reuse, R168, PT ;  /* 0x000000a81f00720c */ /* 0x040fe20003fc4070 */
[----:B------:R1:W-:Y:S01]  /*2cb0*/  STL [R1+0x417c], R237 ;  /* 0x00417ced01007387 */ /* 0x0003e20000100800 */
[----:B------:R-:W-:Y:S01]  /*2cc0*/  IABS R167, R3 ;  /* 0x0000000300a77213 */ /* 0x000fe20000000000 */
[----:B------:R-:W-:Y:S01]  /*2cd0*/  @!P5 IMAD.MOV R236, RZ, RZ, -R236 ;  /* 0x000000ffffecd224 */ /* 0x000fe200078e0aec */
[----:B------:R-:W-:Y:S01]  /*2ce0*/  ISETP.GT.U32.AND P5, PT, R31, R154, PT ;  /* 0x0000009a1f00720c */ /* 0x000fe20003fa4070 */
[----:B------:R-:W-:Y:S01]  /*2cf0*/  @!P4 IMAD.IADD R235, R235, 0x1, -R31 ;  /* 0x00000001ebebc824 */ /* 0x000fe200078e0a1f */
[----:B------:R-:W-:Y:S01]  /*2d00*/  IABS R181, R16 ;  /* 0x0000001000b57213 */ /* 0x000fe20000000000 */
[----:B------:R-:W-:Y:S01]  /*2d10*/  IMAD.MOV R2, RZ, RZ, -R2 ;  /* 0x000000ffff027224 */ /* 0x000fe200078e0a02 */
[----:B------:R-:W-:Y:S01]  /*2d20*/  IABS R35, R250 ;  /* 0x000000fa00237213 */ /* 0x000fe20000000000 */
[C---:B------:R-:W-:Y:S01]  /*2d30*/  VIADD R5, R252.reuse, 0x28 ;  /* 0x00000028fc057836 */ /* 0x040fe20000000000 */
[C---:B------:R-:W-:Y:S01]  /*2d40*/  ISETP.GT.U32.AND P4, PT, R31.reuse, R235, PT ;  /* 0x000000eb1f00720c */ /* 0x040fe20003f84070 */
[----:B------:R-:W-:Y:S01]  /*2d50*/  IMAD R234, R31, R2, R234 ;  /* 0x000000021fea7224 */ /* 0x000fe200078e02ea */
[----:B------:R-:W-:Y:S01]  /*2d60*/  IADD3 R249, PT, PT, R252, 0xad, RZ ;  /* 0x000000adfcf97810 */ /* 0x000fe20007ffe0ff */
[----:B------:R-:W-:Y:S01]  /*2d70*/  IMAD.HI.U32 R2, R118, R167, RZ ;  /* 0x000000a776027227 */ /* 0x000fe200078e00ff */
[----:B------:R-:W-:-:S02]  /*2d80*/  @!P6 IADD3 R168, PT, PT, R168, -R31, RZ ;  /* 0x8000001fa8a8e210 */ /* 0x000fc40007ffe0ff */
[----:B------:R-:W-:Y:S01]  /*2d90*/  IABS R233, R5 ;  /* 0x0000000500e97213 */ /* 0x000fe20000000000 */
[----:B------:R-:W-:Y:S01]  /*2da0*/  @!P5 IMAD.IADD R154, R154, 0x1, -R31 ;  /* 0x000000019a9ad824 */ /* 0x000fe200078e0a1f */
[----:B------:R-:W-:Y:S01]  /*2db0*/  ISETP.GE.AND P5, PT, R3, RZ, PT ;  /* 0x000000ff0300720c */ /* 0x000fe20003fa6270 */
[----:B------:R-:W-:Y:S01]  /*2dc0*/  @!P1 IMAD.MOV R168, RZ, RZ, -R168 ;  /* 0x000000ffffa89224 */ /* 0x000fe200078e0aa8 */
[----:B------:R-:W-:Y:S01]  /*2dd0*/  ISETP.GE.AND P6, PT, R4, RZ, PT ;  /* 0x000000ff0400720c */ /* 0x000fe20003fc6270 */
[----:B------:R-:W-:Y:S01]  /*2de0*/  IMAD.MOV R2, RZ, RZ, -R2 ;  /* 0x000000ffff027224 */ /* 0x000fe200078e0a02 */
[----:B------:R-:W-:Y:S01]  /*2df0*/  ISETP.GT.U32.AND P1, PT, R31, R154, PT ;  /* 0x0000009a1f00720c */ /* 0x000fe20003f24070 */
[----:B------:R-:W-:Y:S01]  /*2e00*/  @!P3 IMAD.MOV R150, RZ, RZ, -R150 ;  /* 0x000000ffff96b224 */ /* 0x000fe200078e0a96 */
[----:B------:R-:W-:Y:S01]  /*2e10*/  @!P4 IADD3 R235, PT, PT, R235, -R31, RZ ;  /* 0x8000001febebc210 */ /* 0x000fe20007ffe0ff */
[C---:B------:R-:W-:Y:S01]  /*2e20*/  IMAD R167, R31.reuse, R2, R167 ;  /* 0x000000021fa77224 */ /* 0x040fe200078e02a7 */
[----:B------:R-:W-:Y:S01]  /*2e30*/  ISETP.GT.U32.AND P4, PT, R31, R234, PT ;  /* 0x000000ea1f00720c */ /* 0x000fe20003f84070 */
[----:B------:R-:W-:Y:S01]  /*2e40*/  IMAD.HI.U32 R3, R118, R233, RZ ;  /* 0x000000e976037227 */ /* 0x000fe200078e00ff */
[----:B------:R-:W-:Y:S01]  /*2e50*/  ISETP.GE.AND P3, PT, R7, RZ, PT ;  /* 0x000000ff0700720c */ /* 0x000fe20003f66270 */
[----:B------:R-:W-:Y:S01]  /*2e60*/  STL [R1+0x41a8], R150 ;  /* 0x0041a89601007387 */ /* 0x000fe20000100800 */
[C---:B------:R-:W-:Y:S01]  /*2e70*/  IADD3 R2, PT, PT, R252.reuse, 0x2a, RZ ;  /* 0x0000002afc027810 */ /* 0x040fe20007ffe0ff */
[----:B------:R-:W-:Y:S01]  /*2e80*/  VIADD R7, R252, 0x29 ;  /* 0x00000029fc077836 */ /* 0x000fe20000000000 */
[----:B------:R-:W-:Y:S01]  /*2e90*/  IADD3 R6, PT, PT, -R3, RZ, RZ ;  /* 0x000000ff03067210 */ /* 0x000fe20007ffe1ff */
[----:B------:R-:W-:Y:S01]  /*2ea0*/  IMAD.HI.U32 R3, R118, R231, RZ ;  /* 0x000000e776037227 */ /* 0x000fe200078e00ff */
[----:B------:R-:W-:Y:S01]  /*2eb0*/  IABS R232, R2 ;  /* 0x0000000200e87213 */ /* 0x000fe20000000000 */
[----:B------:R-:W-:Y:S01]  /*2ec0*/  STL [R1+0x4178], R236 ;  /* 0x004178ec01007387 */ /* 0x000fe20000100800 */
[----:B------:R-:W-:Y:S01]  /*2ed0*/  IABS R160, R7 ;  /* 0x0000000700a07213 */ /* 0x000fe20000000000 */
[--C-:B------:R-:W-:Y:S01]  /*2ee0*/  @!P1 IMAD.IADD R154, R154, 0x1, -R31.reuse ;  /* 0x000000019a9a9824 */ /* 0x100fe200078e0a1f */
[----:B------:R-:W-:Y:S01]  /*2ef0*/  ISETP.GE.AND P1, PT, R7, RZ, PT ;  /* 0x000000ff0700720c */ /* 0x000fe20003f26270 */
[----:B------:R-:W-:Y:S01]  /*2f00*/  @!P4 IMAD.IADD R234, R234, 0x1, -R31 ;  /* 0x00000001eaeac824 */ /* 0x000fe200078e0a1f */
[----:B------:R-:W-:Y:S01]  /*2f10*/  IABS R37, R249 ;  /* 0x000000f900257213 */ /* 0x000fe20000000000 */
[C---:B------:R-:W-:Y:S01]  /*2f20*/  IMAD R233, R31.reuse, R6, R233 ;  /* 0x000000061fe97224 */ /* 0x040fe200078e02e9 */
[----:B------:R-:W-:Y:S01]  /*2f30*/  @!P2 IADD3 R154, PT, PT, -R154, RZ, RZ ;  /* 0x000000ff9a9aa210 */ /* 0x000fe20007ffe1ff */
[----:B------:R-:W-:Y:S01]  /*2f40*/  IMAD.HI.U32 R4, R118, R160, RZ ;  /* 0x000000a076047227 */ /* 0x000fe200078e00ff */
[C---:B------:R-:W-:Y:S01]  /*2f50*/  ISETP.GT.U32.AND P2, PT, R31.reuse, R167, PT ;  /* 0x000000a71f00720c */ /* 0x040fe20003f44070 */
[----:B------:R-:W-:Y:S01]  /*2f60*/  STL [R1+0x41ac], R168 ;  /* 0x0041aca801007387 */ /* 0x000fe20000100800 */
[----:B------:R-:W-:Y:S01]  /*2f70*/  ISETP.GT.U32.AND P4, PT, R31, R234, PT ;  /* 0x000000ea1f00720c */ /* 0x000fe20003f84070 */
[----:B------:R-:W-:Y:S01]  /*2f80*/  IMAD.MOV R4, RZ, RZ, -R4 ;  /* 0x000000ffff047224 */ /* 0x000fe200078e0a04 */
[----:B------:R-:W-:Y:S01]  /*2f90*/  @!P3 IADD3 R235, PT, PT, -R235, RZ, RZ ;  /* 0x000000ffebebb210 */ /* 0x000fe20007ffe1ff */
[C---:B------:R-:W-:Y:S01]  /*2fa0*/  VIADD R7, R252.reuse, 0x2b ;  /* 0x0000002bfc077836 */ /* 0x040fe20000000000 */
[----:B------:R-:W-:Y:S01]  /*2fb0*/  ISETP.GE.AND P3, PT, R5, RZ, PT ;  /* 0x000000ff0500720c */ /* 0x000fe20003f66270 */
[----:B------:R-:W-:Y:S01]  /*2fc0*/  IMAD R160, R31, R4, R160 ;  /* 0x000000041fa07224 */ /* 0x000fe200078e02a0 */
[----:B-1----:R-:W-:Y:S01]  /*2fd0*/  IADD3 R237, PT, PT, R252, 0xb1, RZ ;  /* 0x000000b1fced7810 */ /* 0x002fe20007ffe0ff */
[----:B------:R-:W-:Y:S01]  /*2fe0*/  IMAD.HI.U32 R4, R118, R151, RZ ;  /* 0x0000009776047227 */ /* 0x000fe200078e00ff */
[----:B------:R-:W-:Y:S01]  /*2ff0*/  IABS R166, R7 ;  /* 0x0000000700a67213 */ /* 0x000fe20000000000 */
[----:B------:R1:W-:Y:S01]  /*3000*/  STL [R1+0x4174], R235 ;  /* 0x004174eb01007387 */ /* 0x0003e20000100800 */
[----:B------:R-:W-:Y:S01]  /*3010*/  IABS R40, R237 ;  /* 0x000000ed00287213 */ /* 0x000fe20000000000 */
[----:B------:R-:W-:Y:S01]  /*3020*/  @!P2 IMAD.IADD R167, R167, 0x1, -R31 ;  /* 0x00000001a7a7a824 */ /* 0x000fe200078e0a1f */
[----:B------:R-:W-:Y:S01]  /*3030*/  IADD3 R4, PT, PT, -R4, RZ, RZ ;  /* 0x000000ff04047210 */ /* 0x000fe20007ffe1ff */
[----:B------:R-:W-:Y:S01]  /*3040*/  IMAD.MOV R6, RZ, RZ, -R3 ;  /* 0x000000ffff067224 */ /* 0x000fe200078e0a03 */
[----:B------:R-:W-:Y:S01]  /*3050*/  @!P4 IADD3 R234, PT, PT, R234, -R31, RZ ;  /* 0x8000001feaeac210 */ /* 0x000fe20007ffe0ff */
[----:B------:R-:W-:Y:S01]  /*3060*/  IMAD.HI.U32 R3, R118, R229, RZ ;  /* 0x000000e576037227 */ /* 0x000fe200078e00ff */
[C---:B------:R-:W-:Y:S01]  /*3070*/  ISETP.GT.U32.AND P2, PT, R31.reuse, R167, PT ;  /* 0x000000a71f00720c */ /* 0x040fe20003f44070 */
[----:B------:R-:W-:Y:S01]  /*3080*/  STL [R1+0x41b0], R154 ;  /* 0x0041b09a01007387 */ /* 0x000fe20000100800 */
[----:B------:R-:W-:Y:S01]  /*3090*/  ISETP.GE.AND P4, PT, R2, RZ, PT ;  /* 0x000000ff0200720c */ /* 0x000fe20003f86270 */
[----:B------:R-:W-:Y:S01]  /*30a0*/  @!P6 IMAD.MOV R234, RZ, RZ, -R234 ;  /* 0x000000ffffeae224 */ /* 0x000fe200078e0aea */
[----:B------:R-:W-:Y:S01]  /*30b0*/  ISETP.GT.U32.AND P6, PT, R31, R233, PT ;  /* 0x000000e91f00720c */ /* 0x000fe20003fc4070 */
[----:B------:R-:W-:Y:S01]  /*30c0*/  IMAD.HI.U32 R2, R118, R232, RZ ;  /* 0x000000e876027227 */ /* 0x000fe200078e00ff */
[----:B-1----:R-:W-:-:S02]  /*30d0*/  IADD3 R235, PT, PT, R252, 0xb3, RZ ;  /* 0x000000b3fceb7810 */ /* 0x002fc40007ffe0ff */
[----:B------:R-:W-:Y:S01]  /*30e0*/  STL [R1+0x4170], R234 ;  /* 0x004170ea01007387 */ /* 0x000fe20000100800 */
[----:B------:R-:W-:Y:S01]  /*30f0*/  IMAD R151, R31, R4, R151 ;  /* 0x000000041f977224 */ /* 0x000fe200078e0297 */
[----:B------:R-:W-:Y:S01]  /*3100*/  IADD3 R5, PT, PT, -R2, RZ, RZ ;  /* 0x000000ff02057210 */ /* 0x000fe20007ffe1ff */
[----:B------:R-:W-:Y:S01]  /*3110*/  IMAD.HI.U32 R2, R118, R166, RZ ;  /* 0x000000a676027227 */ /* 0x000fe200078e00ff */
[----:B------:R-:W-:-:S03]  /*3120*/  IABS R41, R235 ;  /* 0x000000eb00297213 */ /* 0x000fc60000000000 */
[--C-:B------:R-:W-:Y:S01]  /*3130*/  @!P2 IMAD.IADD R167, R167, 0x1, -R31.reuse ;  /* 0x00000001a7a7a824 */ /* 0x100fe200078e0a1f */
[----:B------:R-:W-:Y:S01]  /*3140*/  ISETP.GT.U32.AND P2, PT, R31, R160, PT ;  /* 0x000000a01f00720c */ /* 0x000fe20003f44070 */
[----:B------:R-:W-:Y:S02]  /*3150*/  @!P6 IMAD.IADD R233, R233, 0x1, -R31 ;  /* 0x00000001e9e9e824 */ /* 0x000fe400078e0a1f */
[----:B------:R-:W-:Y:S01]  /*3160*/  IMAD R232, R31, R5, R232 ;  /* 0x000000051fe87224 */ /* 0x000fe200078e02e8 */
[----:B------:R-:W-:Y:S01]  /*3170*/  @!P5 IADD3 R167, PT, PT, -R167, RZ, RZ ;  /* 0x000000ffa7a7d210 */ /* 0x000fe20007ffe1ff */
[----:B------:R-:W-:Y:S01]  /*3180*/  IMAD.HI.U32 R5, R118, R230, RZ ;  /* 0x000000e676057227 */ /* 0x000fe200078e00ff */
[----:B------:R-:W-:-:S03]  /*3190*/  ISETP.GT.U32.AND P6, PT, R31, R233, PT ;  /* 0x000000e91f00720c */ /* 0x000fc60003fc4070 */
[----:B------:R-:W-:Y:S01]  /*31a0*/  IMAD.MOV R2, RZ, RZ, -R2 ;  /* 0x000000ffff027224 */ /* 0x000fe200078e0a02 */
[----:B------:R-:W-:Y:S01]  /*31b0*/  IADD3 R5, PT, PT, -R5, RZ, RZ ;  /* 0x000000ff05057210 */ /* 0x000fe20007ffe1ff */
[C---:B------:R-:W-:Y:S01]  /*31c0*/  IMAD R231, R31.reuse, R6, R231 ;  /* 0x000000061fe77224 */ /* 0x040fe200078e02e7 */
[----:B------:R-:W-:Y:S01]  /*31d0*/  STL [R1+0x41b4], R167 ;  /* 0x0041b4a701007387 */ /* 0x000fe20000100800 */
[--C-:B------:R-:W-:Y:S02]  /*31e0*/  @!P2 IMAD.IADD R160, R160, 0x1, -R31.reuse ;  /* 0x00000001a0a0a824 */ /* 0x100fe400078e0a1f */
[C---:B------:R-:W-:Y:S02]  /*31f0*/  IMAD R166, R31.reuse, R2, R166 ;  /* 0x000000021fa67224 */ /* 0x040fe400078e02a6 */
[C---:B------:R-:W-:Y:S01]  /*3200*/  IMAD R230, R31.reuse, R5, R230 ;  /* 0x000000051fe67224 */ /* 0x040fe200078e02e6 */
[----:B------:R-:W-:Y:S01]  /*3210*/  ISETP.GT.U32.AND P2, PT, R31, R160, PT ;  /* 0x000000a01f00720c */ /* 0x000fe20003f44070 */
[----:B------:R-:W-:Y:S01]  /*3220*/  @!P6 IMAD.IADD R233, R233, 0x1, -R31 ;  /* 0x00000001e9e9e824 */ /* 0x000fe200078e0a1f */
[C---:B------:R-:W-:Y:S01]  /*3230*/  ISETP.GT.U32.AND P6, PT, R31.reuse, R232, PT ;  /* 0x000000e81f00720c */ /* 0x040fe20003fc4070 */
[C---:B------:R-:W-:Y:S01]  /*3240*/  VIADD R6, R252.reuse, 0x2f ;  /* 0x0000002ffc067836 */ /* 0x040fe20000000000 */
[C---:B------:R-:W-:Y:S01]  /*3250*/  ISETP.GT.U32.AND P5, PT, R31.reuse, R166, PT ;  /* 0x000000a61f00720c */ /* 0x040fe20003fa4070 */
[----:B------:R-:W-:Y:S01]  /*3260*/  @!P3 IMAD.MOV R233, RZ, RZ, -R233 ;  /* 0x000000ffffe9b224 */ /* 0x000fe200078e0ae9 */
[C---:B------:R-:W-:Y:S01]  /*3270*/  IADD3 R5, PT, PT, R252.reuse, 0x31, RZ ;  /* 0x00000031fc057810 */ /* 0x040fe20007ffe0ff */
[C---:B------:R-:W-:Y:S01]  /*3280*/  VIADD R14, R252.reuse, 0x94 ;  /* 0x00000094fc0e7836 */ /* 0x040fe20000000000 */
[----:B------:R-:W-:Y:S01]  /*3290*/  IABS R153, R6 ;  /* 0x0000000600997213 */ /* 0x000fe20000000000 */
[C---:B------:R-:W-:Y:S01]  /*32a0*/  VIADD R15, R252.reuse, 0x98 ;  /* 0x00000098fc0f7836 */ /* 0x040fe20000000000 */
[----:B------:R-:W-:Y:S01]  /*32b0*/  IABS R152, R5 ;  /* 0x0000000500987213 */ /* 0x000fe20000000000 */
[----:B------:R-:W-:Y:S01]  /*32c0*/  VIADD R120, R252, 0xa4 ;  /* 0x000000a4fc787836 */ /* 0x000fe20000000000 */
[C---:B------:R-:W-:Y:S01]  /*32d0*/  ISETP.GT.U32.AND P3, PT, R31.reuse, R231, PT ;  /* 0x000000e71f00720c */ /* 0x040fe20003f64070 */
[----:B------:R-:W-:Y:S01]  /*32e0*/  IMAD.HI.U32 R2, R118, R153, RZ ;  /* 0x0000009976027227 */ /* 0x000fe200078e00ff */
[----:B------:R-:W-:Y:S01]  /*32f0*/  @!P2 IADD3 R160, PT, PT, R160, -R31, RZ ;  /* 0x8000001fa0a0a210 */ /* 0x000fe20007ffe0ff */
[----:B------:R1:W-:Y:S01]  /*3300*/  STL [R1+0x416c], R233 ;  /* 0x00416ce901007387 */ /* 0x0003e20000100800 */
[C---:B------:R-:W-:Y:S01]  /*3310*/  ISETP.GT.U32.AND P2, PT, R31.reuse, R151, PT ;  /* 0x000000971f00720c */ /* 0x040fe20003f44070 */
[--C-:B------:R-:W-:Y:S01]  /*3320*/  @!P6 IMAD.IADD R232, R232, 0x1, -R31.reuse ;  /* 0x00000001e8e8e824 */ /* 0x100fe200078e0a1f */
[C---:B------:R-:W-:Y:S01]  /*3330*/  ISETP.GT.U32.AND P6, PT, R31.reuse, R230, PT ;  /* 0x000000e61f00720c */ /* 0x040fe20003fc4070 */
[----:B------:R-:W-:Y:S01]  /*3340*/  @!P5 IMAD.IADD R166, R166, 0x1, -R31 ;  /* 0x00000001a6a6d824 */ /* 0x000fe200078e0a1f */
[----:B------:R-:W-:Y:S01]  /*3350*/  @!P1 IADD3 R160, PT, PT, -R160, RZ, RZ ;  /* 0x000000ffa0a09210 */ /* 0x000fe20007ffe1ff */
[----:B------:R-:W-:Y:S01]  /*3360*/  IMAD.MOV R4, RZ, RZ, -R2 ;  /* 0x000000ffff047224 */ /* 0x000fe200078e0a02 */
[----:B------:R-:W-:Y:S01]  /*3370*/  ISETP.GT.U32.AND P5, PT, R31, R232, PT ;  /* 0x000000e81f00720c */ /* 0x000fe20003fa4070 */
[----:B------:R-:W-:Y:S01]  /*3380*/  IMAD.HI.U32 R2, R118, R152, RZ ;  /* 0x0000009876027227 */ /* 0x000fe200078e00ff */
[----:B------:R-:W-:Y:S01]  /*3390*/  IABS R179, R14 ;  /* 0x0000000e00b37213 */ /* 0x000fe20000000000 */
[----:B------:R-:W-:Y:S01]  /*33a0*/  STL [R1+0x41b8], R160 ;  /* 0x0041b8a001007387 */ /* 0x000fe20000100800 */
[----:B------:R-:W-:Y:S01]  /*33b0*/  @!P3 IADD3 R231, PT, PT, R231, -R31, RZ ;  /* 0x8000001fe7e7b210 */ /* 0x000fe20007ffe0ff */
[C---:B------:R-:W-:Y:S01]  /*33c0*/  IMAD R153, R31.reuse, R4, R153 ;  /* 0x000000041f997224 */ /* 0x040fe200078e0299 */
[----:B------:R-:W-:Y:S01]  /*33d0*/  ISETP.GT.U32.AND P3, PT, R31, R166, PT ;  /* 0x000000a61f00720c */ /* 0x000fe20003f64070 */
[--C-:B------:R-:W-:Y:S01]  /*33e0*/  @!P2 IMAD.IADD R151, R151, 0x1, -R31.reuse ;  /* 0x000000019797a824 */ /* 0x100fe200078e0a1f */
[----:B------:R-:W-:Y:S01]  /*33f0*/  ISETP.GT.U32.AND P2, PT, R31, R231, PT ;  /* 0x000000e71f00720c */ /* 0x000fe20003f44070 */
[--C-:B------:R-:W-:Y:S01]  /*3400*/  @!P6 IMAD.IADD R230, R230, 0x1, -R31.reuse ;  /* 0x00000001e6e6e824 */ /* 0x100fe200078e0a1f */
[----:B------:R-:W-:Y:S01]  /*3410*/  IADD3 R4, PT, PT, -R3, RZ, RZ ;  /* 0x000000ff03047210 */ /* 0x000fe20007ffe1ff */
[----:B------:R-:W-:Y:S01]  /*3420*/  IMAD.MOV R2, RZ, RZ, -R2 ;  /* 0x000000ffff027224 */ /* 0x000fe200078e0a02 */
[C---:B------:R-:W-:Y:S01]  /*3430*/  ISETP.GT.U32.AND P6, PT, R31.reuse, R151, PT ;  /* 0x000000971f00720c */ /* 0x040fe20003fc4070 */
[----:B------:R-:W-:Y:S01]  /*3440*/  @!P5 IMAD.IADD R232, R232, 0x1, -R31 ;  /* 0x00000001e8e8d824 */ /* 0x000fe200078e0a1f */
[C---:B------:R-:W-:Y:S01]  /*3450*/  ISETP.GT.U32.AND P5, PT, R31.reuse, R153, PT ;  /* 0x000000991f00720c */ /* 0x040fe20003fa4070 */
[C---:B------:R-:W-:Y:S01]  /*3460*/  IMAD R152, R31.reuse, R2, R152 ;  /* 0x000000021f987224 */ /* 0x040fe200078e0298 */
[C---:B------:R-:W-:Y:S01]  /*3470*/  ISETP.GT.U32.AND P1, PT, R31.reuse, R230, PT ;  /* 0x000000e61f00720c */ /* 0x040fe20003f24070 */
[----:B------:R-:W-:Y:S01]  /*3480*/  IMAD R229, R31, R4, R229 ;  /* 0x000000041fe57224 */ /* 0x000fe200078e02e5 */
[----:B------:R-:W-:Y:S01]  /*3490*/  IADD3 R3, PT, PT, R252, 0x33, RZ ;  /* 0x00000033fc037810 */ /* 0x000fe20007ffe0ff */
[----:B------:R-:W-:Y:S01]  /*34a0*/  IMAD.HI.U32 R2, R118, R228, RZ ;  /* 0x000000e476027227 */ /* 0x000fe200078e00ff */
[----:B------:R-:W-:-:S02]  /*34b0*/  IABS R177, R15 ;  /* 0x0000000f00b17213 */ /* 0x000fc40000000000 */
[----:B------:R-:W-:Y:S01]  /*34c0*/  @!P2 IADD3 R231, PT, PT, R231, -R31, RZ ;  /* 0x8000001fe7e7a210 */ /* 0x000fe20007ffe0ff */
[--C-:B------:R-:W-:Y:S01]  /*34d0*/  @!P3 IMAD.IADD R166, R166, 0x1, -R31.reuse ;  /* 0x00000001a6a6b824 */ /* 0x100fe200078e0a1f */
[----:B------:R-:W-:Y:S01]  /*34e0*/  ISETP.GT.U32.AND P3, PT, R31, R229, PT ;  /* 0x000000e51f00720c */ /* 0x000fe20003f64070 */
[--C-:B------:R-:W-:Y:S01]  /*34f0*/  @!P6 IMAD.IADD R151, R151, 0x1, -R31.reuse ;  /* 0x000000019797e824 */ /* 0x100fe200078e0a1f */
[----:B------:R-:W-:Y:S01]  /*3500*/  ISETP.GT.U32.AND P6, PT, R31, R152, PT ;  /* 0x000000981f00720c */ /* 0x000fe20003fc4070 */
[--C-:B------:R-:W-:Y:S01]  /*3510*/  @!P5 IMAD.IADD R153, R153, 0x1, -R31.reuse ;  /* 0x000000019999d824 */ /* 0x100fe200078e0a1f */
[----:B------:R-:W-:Y:S01]  /*3520*/  ISETP.GE.AND P5, PT, R9, RZ, PT ;  /* 0x000000ff0900720c */ /* 0x000fe20003fa6270 */
[--C-:B------:R-:W-:Y:S01]  /*3530*/  @!P1 IMAD.IADD R230, R230, 0x1, -R31.reuse ;  /* 0x00000001e6e69824 */ /* 0x100fe200078e0a1f */
[----:B------:R-:W-:Y:S01]  /*3540*/  ISETP.GE.AND P1, PT, R8, RZ, PT ;  /* 0x000000ff0800720c */ /* 0x000fe20003f26270 */
[----:B------:R-:W-:Y:S01]  /*3550*/  IMAD.MOV R2, RZ, RZ, -R2 ;  /* 0x000000ffff027224 */ /* 0x000fe200078e0a02 */
[----:B------:R-:W-:Y:S01]  /*3560*/  ISETP.GE.AND P2, PT, R7, RZ, PT ;  /* 0x000000ff0700720c */ /* 0x000fe20003f46270 */
[----:B------:R-:W-:Y:S01]  /*3570*/  @!P4 IMAD.MOV R232, RZ, RZ, -R232 ;  /* 0x000000ffffe8c224 */ /* 0x000fe200078e0ae8 */
[----:B------:R-:W-:Y:S01]  /*3580*/  IABS R161, R3 ;  /* 0x0000000300a17213 */ /* 0x000fe20000000000 */
[----:B------:R-:W-:Y:S01]  /*3590*/  IMAD R228, R31, R2, R228 ;  /* 0x000000021fe47224 */ /* 0x000fe200078e02e4 */
[C---:B------:R-:W-:Y:S01]  /*35a0*/  IADD3 R9, PT, PT, R252.reuse, 0x3a, RZ ;  /* 0x0000003afc097810 */ /* 0x040fe20007ffe0ff */
[----:B------:R-:W-:Y:S01]  /*35b0*/  VIADD R4, R252, 0x36 ;  /* 0x00000036fc047836 */ /* 0x000fe20000000000 */
[----:B------:R-:W-:Y:S01]  /*35c0*/  @!P3 IADD3 R229, PT, PT, R229, -R31, RZ ;  /* 0x8000001fe5e5b210 */ /* 0x000fe20007ffe0ff */
[----:B------:R-:W-:Y:S01]  /*35d0*/  @!P6 IMAD.IADD R152, R152, 0x1, -R31 ;  /* 0x000000019898e824 */ /* 0x000fe200078e0a1f */
[C---:B------:R-:W-:Y:S01]  /*35e0*/  ISETP.GT.U32.AND P6, PT, R31.reuse, R153, PT ;  /* 0x000000991f00720c */ /* 0x040fe20003fc4070 */
[----:B------:R-:W-:Y:S01]  /*35f0*/  @!P5 IMAD.MOV R151, RZ, RZ, -R151 ;  /* 0x000000ffff97d224 */ /* 0x000fe200078e0a97 */
[C---:B------:R-:W-:Y:S01]  /*3600*/  ISETP.GT.U32.AND P5, PT, R31.reuse, R228, PT ;  /* 0x000000e41f00720c */ /* 0x040fe20003fa4070 */
[----:B------:R-:W-:Y:S01]  /*3610*/  IMAD.HI.U32 R2, R118, R161, RZ ;  /* 0x000000a176027227 */ /* 0x000fe200078e00ff */
[C---:B------:R-:W-:Y:S01]  /*3620*/  ISETP.GT.U32.AND P4, PT, R31.reuse, R152, PT ;  /* 0x000000981f00720c */ /* 0x040fe20003f84070 */
[----:B------:R-:W-:Y:S01]  /*3630*/  STL [R1+0x4168], R232 ;  /* 0x004168e801007387 */ /* 0x000fe20000100800 */
[----:B------:R-:W-:Y:S01]  /*3640*/  ISETP.GE.AND P3, PT, R10, RZ, PT ;  /* 0x000000ff0a00720c */ /* 0x000fe20003f66270 */
[----:B------:R-:W-:Y:S01]  /*3650*/  IMAD.MOV R2, RZ, RZ, -R2 ;  /* 0x000000ffff027224 */ /* 0x000fe200078e0a02 */
[----:B------:R-:W-:Y:S01]  /*3660*/  @!P2 IADD3 R166, PT, PT, -R166, RZ, RZ ;  /* 0x000000ffa6a6a210 */ /* 0x000fe20007ffe1ff */
[----:B------:R-:W-:Y:S01]  /*3670*/  @!P1 IMAD.MOV R231, RZ, RZ, -R231 ;  /* 0x000000ffffe79224 */ /* 0x000fe200078e0ae7 */
[----:B------:R-:W-:Y:S01]  /*3680*/  ISETP.GE.AND P1, PT, R6, RZ, PT ;  /* 0x000000ff0600720c */ /* 0x000fe20003f26270 */
[C---:B------:R-:W-:Y:S01]  /*3690*/  IMAD R161, R31.reuse, R2, R161 ;  /* 0x000000021fa17224 */ /* 0x040fe200078e02a1 */
[----:B------:R-:W-:Y:S01]  /*36a0*/  ISETP.GT.U32.AND P2, PT, R31, R229, PT ;  /* 0x000000e51f00720c */ /* 0x000fe20003f44070 */
[--C-:B------:R-:W-:Y:S01]  /*36b0*/  @!P6 IMAD.IADD R153, R153, 0x1, -R31.reuse ;  /* 0x000000019999e824 */ /* 0x100fe200078e0a1f */
[----:B------:R-:W-:Y:S01]  /*36c0*/  ISETP.GE.AND P6, PT, R5, RZ, PT ;  /* 0x000000ff0500720c */ /* 0x000fe20003fc6270 */
[----:B------:R-:W-:Y:S01]  /*36d0*/  VIADD R2, R252, 0x34 ;  /* 0x00000034fc027836 */ /* 0x000fe20000000000 */
[----:B------:R-:W-:Y:S01]  /*36e0*/  IABS R226, R4 ;  /* 0x0000000400e27213 */ /* 0x000fe20000000000 */
[--C-:B------:R-:W-:Y:S01]  /*36f0*/  @!P4 IMAD.IADD R152, R152, 0x1, -R31.reuse ;  /* 0x000000019898c824 */ /* 0x100fe200078e0a1f */
[----:B------:R-:W-:Y:S01]  /*3700*/  ISETP.GE.AND P4, PT, R3, RZ, PT ;  /* 0x000000ff0300720c */ /* 0x000fe20003f86270 */
[--C-:B------:R-:W-:Y:S01]  /*3710*/  @!P5 IMAD.IADD R228, R228, 0x1, -R31.reuse ;  /* 0x00000001e4e4d824 */ /* 0x100fe200078e0a1f */
[----:B------:R-:W-:Y:S01]  /*3720*/  IABS R227, R2 ;  /* 0x0000000200e37213 */ /* 0x000fe20000000000 */
[----:B------:R-:W-:Y:S01]  /*3730*/  VIADD R8, R252, 0x38 ;  /* 0x00000038fc087836 */ /* 0x000fe20000000000 */
[----:B------:R-:W-:Y:S01]  /*3740*/  @!P3 IADD3 R230, PT, PT, -R230, RZ, RZ ;  /* 0x000000ffe6e6b210 */ /* 0x000fe20007ffe1ff */
[C---:B------:R-:W-:Y:S01]  /*3750*/  VIADD R7, R252.reuse, 0x37 ;  /* 0x00000037fc077836 */ /* 0x040fe20000000000 */
[----:B------:R-:W-:Y:S01]  /*3760*/  ISETP.GT.U32.AND P5, PT, R31, R228, PT ;  /* 0x000000e41f00720c */ /* 0x000fe20003fa4070 */
[C---:B------:R-:W-:Y:S01]  /*3770*/  VIADD R10, R252.reuse, 0x3b ;  /* 0x0000003bfc0a7836 */ /* 0x040fe20000000000 */
[----:B------:R-:W-:Y:S01]  /*3780*/  @!P1 IADD3 R153, PT, PT, -R153, RZ, RZ ;  /* 0x000000ff99999210 */ /* 0x000fe20007ffe1ff */
[----:B------:R-:W-:Y:S01]  /*3790*/  @!P6 IMAD.MOV R152, RZ, RZ, -R152 ;  /* 0x000000ffff98e224 */ /* 0x000fe200078e0a98 */
[----:B------:R-:W-:Y:S01]  /*37a0*/  ISETP.GT.U32.AND P6, PT, R31, R161, PT ;  /* 0x000000a11f00720c */ /* 0x000fe20003fc4070 */
[----:B------:R-:W-:Y:S01]  /*37b0*/  VIADD R123, R252, 0xa6 ;  /* 0x000000a6fc7b7836 */ /* 0x000fe20000000000 */
[----:B------:R-:W-:Y:S01]  /*37c0*/  ISETP.GE.AND P1, PT, R2, RZ, PT ;  /* 0x000000ff0200720c */ /* 0x000fe20003f26270 */
[----:B------:R-:W-:Y:S01]  /*37d0*/  IMAD.HI.U32 R2, R118, R227, RZ ;  /* 0x000000e376027227 */ /* 0x000fe200078e00ff */
[----:B------:R-:W-:Y:S01]  /*37e0*/  ISETP.GE.AND P3, PT, R11, RZ, PT ;  /* 0x000000ff0b00720c */ /* 0x000fe20003f66270 */
[----:B------:R-:W-:Y:S01]  /*37f0*/  STL [R1+0x41bc], R166 ;  /* 0x0041bca601007387 */ /* 0x000fe20000100800 */
[----:B------:R-:W-:Y:S01]  /*3800*/  @!P2 IADD3 R229, PT, PT, R229, -R31, RZ ;  /* 0x8000001fe5e5a210 */ /* 0x000fe20007ffe0ff */
[----:B------:R-:W-:Y:S01]  /*3810*/  VIADD R11, R252, 0x3c ;  /* 0x0000003cfc0b7836 */ /* 0x000fe20000000000 */
[----:B------:R-:W-:Y:S01]  /*3820*/  ISETP.GE.AND P2, PT, R12, RZ, PT ;  /* 0x000000ff0c00720c */ /* 0x000fe20003f46270 */
[--C-:B------:R-:W-:Y:S01]  /*3830*/  @!P5 IMAD.IADD R228, R228, 0x1, -R31.reuse ;  /* 0x00000001e4e4d824 */ /* 0x100fe200078e0a1f */
[C---:B------:R-:W-:Y:S01]  /*3840*/  IADD3 R3, PT, PT, R252.reuse, 0x35, RZ ;  /* 0x00000035fc037810 */ /* 0x040fe20007ffe0ff */
[----:B------:R-:W-:Y:S01]  /*3850*/  VIADD R170, R252, 0xa7 ;  /* 0x000000a7fcaa7836 */ /* 0x000fe20000000000 */
[----:B------:R-:W-:Y:S01]  /*3860*/  IADD3 R2, PT, PT, -R2, RZ, RZ ;  /* 0x000000ff02027210 */ /* 0x000fe20007ffe1ff */
[----:B------:R-:W-:Y:S01]  /*3870*/  @!P6 IMAD.IADD R161, R161, 0x1, -R31 ;  /* 0x00000001a1a1e824 */ /* 0x000fe200078e0a1f */
[----:B------:R-:W-:Y:S01]  /*3880*/  IABS R155, R3 ;  /* 0x00000003009b7213 */ /* 0x000fe20000000000 */
[----:B------:R-:W-:Y:S01]  /*3890*/  VIADD R169, R252, 0xa8 ;  /* 0x000000a8fca97836 */ /* 0x000fe20000000000 */
[----:B------:R-:W-:Y:S01]  /*38a0*/  IABS R225, R8 ;  /* 0x0000000800e17213 */ /* 0x000fe20000000000 */
[C---:B------:R-:W-:Y:S01]  /*38b0*/  IMAD R227, R31.reuse, R2, R227 ;  /* 0x000000021fe37224 */ /* 0x040fe200078e02e3 */
[----:B------:R-:W-:Y:S01]  /*38c0*/  ISETP.GT.U32.AND P6, PT, R31, R161, PT ;  /* 0x000000a11f00720c */ /* 0x000fe20003fc4070 */
[C---:B------:R-:W-:Y:S01]  /*38d0*/  IMAD.HI.U32 R2, R118.reuse, R155, RZ ;  /* 0x0000009b76027227 */ /* 0x040fe200078e00ff */
[----:B------:R-:W-:Y:S01]  /*38e0*/  @!P3 IADD3 R229, PT, PT, -R229, RZ, RZ ;  /* 0x000000ffe5e5b210 */ /* 0x000fe20007ffe1ff */
[----:B------:R-:W-:Y:S01]  /*38f0*/  STL [R1+0x4164], R231 ;  /* 0x004164e701007387 */ /* 0x000fe20000100800 */
[----:B------:R-:W-:Y:S01]  /*3900*/  ISETP.GE.AND P3, PT, R3, RZ, PT ;  /* 0x000000ff0300720c */ /* 0x000fe20003f66270 */
[----:B------:R-:W-:Y:S01]  /*3910*/  IMAD.HI.U32 R3, R118, R226, RZ ;  /* 0x000000e276037227 */ /* 0x000fe200078e00ff */
[----:B------:R-:W-:Y:S01]  /*3920*/  @!P2 IADD3 R228, PT, PT, -R228, RZ, RZ ;  /* 0x000000ffe4e4a210 */ /* 0x000fe20007ffe1ff */
[----:B------:R-:W-:Y:S01]  /*3930*/  STL [R1+0x4160], R230 ;  /* 0x004160e601007387 */ /* 0x000fe20000100800 */
[----:B------:R-:W-:Y:S01]  /*3940*/  ISETP.GT.U32.AND P2, PT, R31, R227, PT ;  /* 0x000000e31f00720c */ /* 0x000fe20003f44070 */
[----:B------:R-:W-:Y:S01]  /*3950*/  IMAD.MOV R2, RZ, RZ, -R2 ;  /* 0x000000ffff027224 */ /* 0x000fe200078e0a02 */
[----:B------:R-:W-:Y:S01]  /*3960*/  IADD3 R3, PT, PT, -R3, RZ, RZ ;  /* 0x000000ff03037210 */ /* 0x000fe20007ffe1ff */
[----:B------:R-:W-:Y:S01]  /*3970*/  IMAD.HI.U32 R5, R118, R225, RZ ;  /* 0x000000e176057227 */ /* 0x000fe200078e00ff */
[----:B------:R-:W-:Y:S01]  /*3980*/  IABS R98, R7 ;  /* 0x0000000700627213 */ /* 0x000fe20000000000 */
[----:B------:R2:W-:Y:S01]  /*3990*/  STL [R1+0x415c], R229 ;  /* 0x00415ce501007387 */ /* 0x0005e20000100800 */
[----:B------:R-:W-:Y:S01]  /*39a0*/  ISETP.GE.AND P5, PT, R4, RZ, PT ;  /* 0x000000ff0400720c */ /* 0x000fe20003fa6270 */
[----:B------:R-:W-:Y:S01]  /*39b0*/  IMAD R155, R31, R2, R155 ;  /* 0x000000021f9b7224 */ /* 0x000fe200078e029b */
[----:B------:R-:W-:Y:S01]  /*39c0*/  IABS R224, R9 ;  /* 0x0000000900e07213 */ /* 0x000fe20000000000 */
[--C-:B------:R-:W-:Y:S01]  /*39d0*/  @!P6 IMAD.IADD R161, R161, 0x1, -R31.reuse ;  /* 0x00000001a1a1e824 */ /* 0x100fe200078e0a1f */
[----:B------:R-:W-:Y:S01]  /*39e0*/  IABS R100, R10 ;  /* 0x0000000a00647213 */ /* 0x000fe20000000000 */
[C---:B------:R-:W-:Y:S01]  /*39f0*/  IMAD R226, R31.reuse, R3, R226 ;  /* 0x000000031fe27224 */ /* 0x040fe200078e02e2 */
[----:B------:R-:W-:Y:S01]  /*3a00*/  ISETP.GT.U32.AND P6, PT, R31, R155, PT ;  /* 0x0000009b1f00720c */ /* 0x000fe20003fc4070 */
[----:B------:R-:W-:Y:S01]  /*3a10*/  @!P2 IMAD.IADD R227, R227, 0x1, -R31 ;  /* 0x00000001e3e3a824 */ /* 0x000fe200078e0a1f */
[----:B------:R-:W-:Y:S01]  /*3a20*/  @!P4 IADD3 R161, PT, PT, -R161, RZ, RZ ;  /* 0x000000ffa1a1c210 */ /* 0x000fe20007ffe1ff */
[----:B------:R-:W-:Y:S01]  /*3a30*/  IMAD.MOV R6, RZ, RZ, -R5 ;  /* 0x000000ffff067224 */ /* 0x000fe200078e0a05 */
[----:B------:R-:W-:Y:S01]  /*3a40*/  ISETP.GT.U32.AND P2, PT, R31, R226, PT ;  /* 0x000000e21f00720c */ /* 0x000fe20003f44070 */
[----:B------:R-:W-:Y:S01]  /*3a50*/  IMAD.HI.U32 R4, R118, R98, RZ ;  /* 0x0000006276047227 */ /* 0x000fe200078e00ff */
[C---:B------:R-:W-:Y:S01]  /*3a60*/  IADD3 R12, PT, PT, R252.reuse, 0x3d, RZ ;  /* 0x0000003dfc0c7810 */ /* 0x040fe20007ffe0ff */
[----:B------:R-:W-:Y:S01]  /*3a70*/  STL [R1+0x4158], R228 ;  /* 0x004158e401007387 */ /* 0x000fe20000100800 */
[----:B------:R-:W-:Y:S01]  /*3a80*/  IABS R223, R11 ;  /* 0x0000000b00df7213 */ /* 0x000fe20000000000 */
[----:B------:R-:W-:Y:S01]  /*3a90*/  VIADD R5, R252, 0x39 ;  /* 0x00000039fc057836 */ /* 0x000fe20000000000 */
[----:B------:R-:W-:Y:S01]  /*3aa0*/  IABS R101, R12 ;  /* 0x0000000c00657213 */ /* 0x000fe20000000000 */
[----:B------:R-:W-:Y:S01]  /*3ab0*/  IMAD.MOV R4, RZ, RZ, -R4 ;  /* 0x000000ffff047224 */ /* 0x000fe200078e0a04 */
[----:B------:R-:W-:Y:S01]  /*3ac0*/  IABS R171, R120 ;  /* 0x0000007800ab7213 */ /* 0x000fe20000000000 */
[--C-:B------:R-:W-:Y:S01]  /*3ad0*/  @!P6 IMAD.IADD R155, R155, 0x1, -R31.reuse ;  /* 0x000000019b9be824 */ /* 0x100fe200078e0a1f */
[C---:B------:R-:W-:Y:S01]  /*3ae0*/  ISETP.GT.U32.AND P6, PT, R31.reuse, R227, PT ;  /* 0x000000e31f00720c */ /* 0x040fe20003fc4070 */
[C---:B------:R-:W-:Y:S01]  /*3af0*/  IMAD R98, R31.reuse, R4, R98 ;  /* 0x000000041f627224 */ /* 0x040fe200078e0262 */
[----:B------:R-:W-:Y:S01]  /*3b00*/  IABS R99, R5 ;  /* 0x0000000500637213 */ /* 0x000fe20000000000 */
[----:B------:R-:W-:Y:S01]  /*3b10*/  @!P2 IMAD.IADD R226, R226, 0x1, -R31 ;  /* 0x00000001e2e2a824 */ /* 0x000fe200078e0a1f */
[----:B------:R-:W-:Y:S01]  /*3b20*/  ISETP.GT.U32.AND P4, PT, R31, R155, PT ;  /* 0x0000009b1f00720c */ /* 0x000fe20003f84070 */
[----:B------:R-:W-:Y:S01]  /*3b30*/  IMAD.HI.U32 R3, R118, R224, RZ ;  /* 0x000000e076037227 */ /* 0x000fe200078e00ff */
[----:B------:R-:W-:-:S02]  /*3b40*/  IABS R32, R170 ;  /* 0x000000aa00207213 */ /* 0x000fc40000000000 */
[----:B------:R-:W-:Y:S01]  /*3b50*/  ISETP.GT.U32.AND P2, PT, R31, R226, PT ;  /* 0x000000e21f00720c */ /* 0x000fe20003f44070 */
[----:B------:R-:W-:Y:S01]  /*3b60*/  IMAD.HI.U32 R2, R118, R99, RZ ;  /* 0x0000006376027227 */ /* 0x000fe200078e00ff */
[----:B------:R-:W-:Y:S02]  /*3b70*/  IADD3 R3, PT, PT, -R3, RZ, RZ ;  /* 0x000000ff03037210 */ /* 0x000fe40007ffe1ff */
[----:B------:R-:W-:Y:S01]  /*3b80*/  IABS R33, R169 ;  /* 0x000000a900217213 */ /* 0x000fe20000000000 */
[----:B------:R-:W-:Y:S01]  /*3b90*/  @!P6 IMAD.IADD R227, R227, 0x1, -R31 ;  /* 0x00000001e3e3e824 */ /* 0x000fe200078e0a1f */
[C---:B------:R-:W-:Y:S01]  /*3ba0*/  ISETP.GT.U32.AND P6, PT, R31.reuse, R98, PT ;  /* 0x000000621f00720c */ /* 0x040fe20003fc4070 */
[----:B------:R-:W-:Y:S01]  /*3bb0*/  IMAD.MOV R2, RZ, RZ, -R2 ;  /* 0x000000ffff027224 */ /* 0x000fe200078e0a02 */
[C---:B-1----:R-:W-:Y:S01]  /*3bc0*/  IADD3 R233, PT, PT, R252.reuse, 0xb5, RZ ;  /* 0x000000b5fce97810 */ /* 0x042fe20007ffe0ff */
[C---:B------:R-:W-:Y:S01]  /*3bd0*/  IMAD R225, R31.reuse, R6, R225 ;  /* 0x000000061fe17224 */ /* 0x040fe200078e02e1 */
[----:B--2---:R-:W-:Y:S01]  /*3be0*/  IADD3 R229, PT, PT, R252, 0xb9, RZ ;  /* 0x000000b9fce57810 */ /* 0x004fe20007ffe0ff */
[C---:B------:R-:W-:Y:S01]  /*3bf0*/  IMAD R99, R31.reuse, R2, R99 ;  /* 0x000000021f637224 */ /* 0x040fe200078e0263 */
[----:B------:R-:W-:Y:S01]  /*3c00*/  IABS R43, R233 ;  /* 0x000000e9002b7213 */ /* 0x000fe20000000000 */
[C---:B------:R-:W-:Y:S01]  /*3c10*/  IMAD R224, R31.reuse, R3, R224 ;  /* 0x000000031fe07224 */ /* 0x040fe200078e02e0 */
[----:B------:R-:W-:Y:S01]  /*3c20*/  @!P2 IADD3 R226, PT, PT, R226, -R31, RZ ;  /* 0x8000001fe2e2a210 */ /* 0x000fe20007ffe0ff */
[----:B------:R-:W-:Y:S01]  /*3c30*/  IMAD.HI.U32 R2, R118, R100, RZ ;  /* 0x0000006476027227 */ /* 0x000fe200078e00ff */
[----:B------:R-:W-:-:S02]  /*3c40*/  ISETP.GT.U32.AND P2, PT, R31, R99, PT ;  /* 0x000000631f00720c */ /* 0x000fc40003f44070 */
[----:B------:R-:W-:Y:S01]  /*3c50*/  @!P5 IADD3 R226, PT, PT, -R226, RZ, RZ ;  /* 0x000000ffe2e2d210 */ /* 0x000fe20007ffe1ff */
[--C-:B------:R-:W-:Y:S01]  /*3c60*/  @!P4 IMAD.IADD R155, R155, 0x1, -R31.reuse ;  /* 0x000000019b9bc824 */ /* 0x100fe200078e0a1f */
[C---:B------:R-:W-:Y:S01]  /*3c70*/  ISETP.GT.U32.AND P4, PT, R31.reuse, R225, PT ;  /* 0x000000e11f00720c */ /* 0x040fe20003f84070 */
[----:B------:R-:W-:Y:S01]  /*3c80*/  @!P6 IMAD.IADD R98, R98, 0x1, -R31 ;  /* 0x000000016262e824 */ /* 0x000fe200078e0a1f */
[----:B------:R-:W-:Y:S01]  /*3c90*/  ISETP.GT.U32.AND P6, PT, R31, R224, PT ;  /* 0x000000e01f00720c */ /* 0x000fe20003fc4070 */
[----:B------:R-:W-:Y:S02]  /*3ca0*/  IMAD.MOV R2, RZ, RZ, -R2 ;  /* 0x000000ffff027224 */ /* 0x000fe400078e0a02 */
[----:B------:R-:W-:-:S04]  /*3cb0*/  IMAD.HI.U32 R4, R118, R101, RZ ;  /* 0x0000006576047227 */ /* 0x000fc800078e00ff */
[----:B------:R-:W-:Y:S01]  /*3cc0*/  IMAD R100, R31, R2, R100 ;  /* 0x000000021f647224 */ /* 0x000fe200078e0264 */
[----:B------:R-:W-:Y:S01]  /*3cd0*/  IADD3 R4, PT, PT, -R4, RZ, RZ ;  /* 0x000000ff04047210 */ /* 0x000fe20007ffe1ff */
[--C-:B------:R-:W-:Y:S01]  /*3ce0*/  @!P2 IMAD.IADD R99, R99, 0x1, -R31.reuse ;  /* 0x000000016363a824 */ /* 0x100fe200078e0a1f */
[----:B------:R-:W-:Y:S01]  /*3cf0*/  ISETP.GT.U32.AND P2, PT, R31, R98, PT ;  /* 0x000000621f00720c */ /* 0x000fe20003f44070 */
[----:B------:R-:W-:Y:S01]  /*3d00*/  @!P4 IMAD.IADD R225, R225, 0x1, -R31 ;  /* 0x00000001e1e1c824 */ /* 0x000fe200078e0a1f */
[C---:B------:R-:W-:Y:S01]  /*3d10*/  ISETP.GT.U32.AND P5, PT, R31.reuse, R100, PT ;  /* 0x000000641f00720c */ /* 0x040fe20003fa4070 */
[C---:B------:R-:W-:Y:S01]  /*3d20*/  IMAD R101, R31.reuse, R4, R101 ;  /* 0x000000041f657224 */ /* 0x040fe200078e0265 */
[----:B------:R-:W-:Y:S01]  /*3d30*/  @!P6 IADD3 R224, PT, PT, R224, -R31, RZ ;  /* 0x8000001fe0e0e210 */ /* 0x000fe20007ffe0ff */
[----:B------:R-:W-:Y:S01]  /*3d40*/  @!P1 IMAD.MOV R227, RZ, RZ, -R227 ;  /* 0x000000ffffe39224 */ /* 0x000fe200078e0ae3 */
[----:B------:R-:W-:Y:S01]  /*3d50*/  ISETP.GT.U32.AND P6, PT, R31, R99, PT ;  /* 0x000000631f00720c */ /* 0x000fe20003fc4070 */
[----:B------:R-:W-:Y:S01]  /*3d60*/  IMAD.HI.U32 R3, R118, R223, RZ ;  /* 0x000000df76037227 */ /* 0x000fe200078e00ff */
[----:B------:R-:W-:-:S02]  /*3d70*/  IADD3 R4, PT, PT, R252, 0x3e, RZ ;  /* 0x0000003efc047810 */ /* 0x000fc40007ffe0ff */
[C---:B------:R-:W-:Y:S01]  /*3d80*/  ISETP.GT.U32.AND P1, PT, R31.reuse, R225, PT ;  /* 0x000000e11f00720c */ /* 0x040fe20003f24070 */
[----:B------:R-:W-:Y:S01]  /*3d90*/  @!P3 IMAD.MOV R155, RZ, RZ, -R155 ;  /* 0x000000ffff9bb224 */ /* 0x000fe200078e0a9b */
[----:B------:R-:W-:Y:S01]  /*3da0*/  IABS R222, R4 ;  /* 0x0000000400de7213 */ /* 0x000fe20000000000 */
[----:B------:R-:W-:Y:S01]  /*3db0*/  IMAD.MOV R6, RZ, RZ, -R3 ;  /* 0x000000ffff067224 */ /* 0x000fe200078e0a03 */
[----:B------:R-:W-:Y:S01]  /*3dc0*/  ISETP.GT.U32.AND P3, PT, R31, R224, PT ;  /* 0x000000e01f00720c */ /* 0x000fe20003f64070 */
[----:B------:R-:W-:Y:S01]  /*3dd0*/  @!P2 IMAD.IADD R98, R98, 0x1, -R31 ;  /* 0x000000016262a824 */ /* 0x000fe200078e0a1f */
[-C--:B------:R-:W-:Y:S01]  /*3de0*/  @!P5 IADD3 R100, PT, PT, R100, -R31.reuse, RZ ;  /* 0x8000001f6464d210 */ /* 0x080fe20007ffe0ff */
[----:B------:R-:W-:Y:S01]  /*3df0*/  IMAD.HI.U32 R2, R118, R222, RZ ;  /* 0x000000de76027227 */ /* 0x000fe200078e00ff */
[----:B------:R-:W-:Y:S01]  /*3e00*/  ISETP.GE.AND P5, PT, R9, RZ, PT ;  /* 0x000000ff0900720c */ /* 0x000fe20003fa6270 */
[----:B------:R-:W-:Y:S01]  /*3e10*/  STL [R1+0x4154], R227 ;  /* 0x004154e301007387 */ /* 0x000fe20000100800 */
[----:B------:R-:W-:Y:S01]  /*3e20*/  @!P6 IADD3 R99, PT, PT, R99, -R31, RZ ;  /* 0x8000001f6363e210 */ /* 0x000fe20007ffe0ff */
[C---:B------:R-:W-:Y:S01]  /*3e30*/  IMAD R223, R31.reuse, R6, R223 ;  /* 0x000000061fdf7224 */ /* 0x040fe200078e02df */
[----:B------:R-:W-:Y:S01]  /*3e40*/  ISETP.GT.U32.AND P6, PT, R31, R101, PT ;  /* 0x000000651f00720c */ /* 0x000fe20003fc4070 */
[----:B------:R-:W-:Y:S01]  /*3e50*/  IMAD.MOV R3, RZ, RZ, -R2 ;  /* 0x000000ffff037224 */ /* 0x000fe200078e0a02 */
[----:B------:R-:W-:Y:S01]  /*3e60*/  ISETP.GE.AND P4, PT, R7, RZ, PT ;  /* 0x000000ff0700720c */ /* 0x000fe20003f86270 */
[--C-:B------:R-:W-:Y:S01]  /*3e70*/  @!P1 IMAD.IADD R225, R225, 0x1, -R31.reuse ;  /* 0x00000001e1e19824 */ /* 0x100fe200078e0a1f */
[----:B------:R-:W-:Y:S01]  /*3e80*/  ISETP.GE.AND P1, PT, R8, RZ, PT ;  /* 0x000000ff0800720c */ /* 0x000fe20003f26270 */
[----:B------:R-:W-:Y:S01]  /*3e90*/  @!P3 IMAD.IADD R224, R224, 0x1, -R31 ;  /* 0x00000001e0e0b824 */ /* 0x000fe200078e0a1f */
[C---:B------:R-:W-:Y:S01]  /*3ea0*/  ISETP.GT.U32.AND P2, PT, R31.reuse, R223, PT ;  /* 0x000000df1f00720c */ /* 0x040fe20003f44070 */
[----:B------:R-:W-:Y:S01]  /*3eb0*/  IMAD R222, R31, R3, R222 ;  /* 0x000000031fde7224 */ /* 0x000fe200078e02de */
[----:B------:R-:W-:Y:S01]  /*3ec0*/  ISETP.GE.AND P3, PT, R5, RZ, PT ;  /* 0x000000ff0500720c */ /* 0x000fe20003f66270 */
[C---:B------:R-:W-:Y:S01]  /*3ed0*/  VIADD R6, R252.reuse, 0x3f ;  /* 0x0000003ffc067836 */ /* 0x040fe20000000000 */
[----:B------:R-:W-:Y:S01]  /*3ee0*/  STL [R1+0x4150], R226 ;  /* 0x004150e201007387 */ /* 0x000fe20000100800 */
[----:B------:R-:W-:Y:S01]  /*3ef0*/  @!P5 IMAD.MOV R224, RZ, RZ, -R224 ;  /* 0x000000ffffe0d224 */ /* 0x000fe200078e0ae0 */
[----:B------:R-:W-:Y:S01]  /*3f00*/  ISETP.GT.U32.AND P5, PT, R31, R222, PT ;  /* 0x000000de1f00720c */ /* 0x000fe20003fa4070 */
[----:B------:R-:W-:Y:S01]  /*3f10*/  VIADD R3, R252, 0x40 ;  /* 0x00000040fc037836 */ /* 0x000fe20000000000 */
[----:B------:R-:W-:Y:S01]  /*3f20*/  IABS R102, R6 ;  /* 0x0000000600667213 */ /* 0x000fe20000000000 */
[----:B------:R-:W-:Y:S01]  /*3f30*/  @!P4 IMAD.MOV R98, RZ, RZ, -R98 ;  /* 0x000000ffff62c224 */ /* 0x000fe200078e0a62 */
[----:B------:R-:W-:Y:S01]  /*3f40*/  @!P6 IADD3 R101, PT, PT, R101, -R31, RZ ;  /* 0x8000001f6565e210 */ /* 0x000fe20007ffe0ff */
[----:B------:R-:W-:Y:S01]  /*3f50*/  @!P1 IMAD.MOV R225, RZ, RZ, -R225 ;  /* 0x000000ffffe19224 */ /* 0x000fe200078e0ae1 */
[----:B------:R-:W-:Y:S01]  /*3f60*/  IABS R221, R3 ;  /* 0x0000000300dd7213 */ /* 0x000fe20000000000 */
[--C-:B------:R-:W-:Y:S01]  /*3f70*/  @!P2 IMAD.IADD R223, R223, 0x1, -R31.reuse ;  /* 0x00000001dfdfa824 */ /* 0x100fe200078e0a1f */
[C---:B------:R-:W-:Y:S01]  /*3f80*/  ISETP.GT.U32.AND P1, PT, R31.reuse, R101, PT ;  /* 0x000000651f00720c */ /* 0x040fe20003f24070 */
[----:B------:R-:W-:Y:S01]  /*3f90*/  IMAD.HI.U32 R2, R118, R102, RZ ;  /* 0x0000006676027227 */ /* 0x000fe200078e00ff */
[C---:B------:R-:W-:Y:S01]  /*3fa0*/  ISETP.GT.U32.AND P6, PT, R31.reuse, R100, PT ;  /* 0x000000641f00720c */ /* 0x040fe20003fc4070 */
[----:B------:R1:W-:Y:S01]  /*3fb0*/  STL [R1+0x414c], R225 ;  /* 0x00414ce101007387 */ /* 0x0003e20000100800 */
[----:B------:R-:W-:Y:S01]  /*3fc0*/  ISETP.GT.U32.AND P4, PT, R31, R223, PT ;  /* 0x000000df1f00720c */ /* 0x000fe20003f84070 */
[----:B------:R-:W-:Y:S01]  /*3fd0*/  IMAD.MOV R2, RZ, RZ, -R2 ;  /* 0x000000ffff027224 */ /* 0x000fe200078e0a02 */
[----:B------:R-:W-:Y:S01]  /*3fe0*/  @!P3 IADD3 R99, PT, PT, -R99, RZ, RZ ;  /* 0x000000ff6363b210 */ /* 0x000fe20007ffe1ff */
[--C-:B------:R-:W-:Y:S01]  /*3ff0*/  @!P5 IMAD.IADD R222, R222, 0x1, -R31.reuse ;  /* 0x00000001deded824 */ /* 0x100fe200078e0a1f */
[----:B------:R-:W-:Y:S01]  /*4000*/  ISETP.GE.AND P3, PT, R11, RZ, PT ;  /* 0x000000ff0b00720c */ /* 0x000fe20003f66270 */
[C---:B------:R-:W-:Y:S01]  /*4010*/  IMAD R102, R31.reuse, R2, R102 ;  /* 0x000000021f667224 */ /* 0x040fe200078e0266 */
[----:B------:R-:W-:Y:S01]  /*4020*/  ISETP.GE.AND P2, PT, R10, RZ, PT ;  /* 0x000000ff0a00720c */ /* 0x000fe20003f46270 */
[----:B------:R-:W-:Y:S01]  /*4030*/  IMAD.HI.U32 R2, R118, R221, RZ ;  /* 0x000000dd76027227 */ /* 0x000fe200078e00ff */
[----:B------:R-:W-:Y:S01]  /*4040*/  ISETP.GT.U32.AND P5, PT, R31, R222, PT ;  /* 0x000000de1f00720c */ /* 0x000fe20003fa4070 */
[----:B------:R2:W-:Y:S01]  /*4050*/  STL [R1+0x4148], R224 ;  /* 0x004148e001007387 */ /* 0x0005e20000100800 */
[----:B------:R-:W-:Y:S01]  /*4060*/  @!P1 IADD3 R101, PT, PT, R101, -R31, RZ ;  /* 0x8000001f65659210 */ /* 0x000fe20007ffe0ff */
[----:B------:R-:W-:Y:S01]  /*4070*/  VIADD R5, R252, 0x41 ;  /* 0x00000041fc057836 */ /* 0x000fe20000000000 */
[----:B------:R-:W-:Y:S01]  /*4080*/  ISETP.GE.AND P1, PT, R4, RZ, PT ;  /* 0x000000ff0400720c */ /* 0x000fe20003f26270 */
[----:B------:R-:W-:Y:S01]  /*4090*/  @!P4 IMAD.IADD R223, R223, 0x1, -R31 ;  /* 0x00000001dfdfc824 */ /* 0x000fe200078e0a1f */
[----:B------:R-:W-:Y:S01]  /*40a0*/  IADD3 R4, PT, PT, -R2, RZ, RZ ;  /* 0x000000ff02047210 */ /* 0x000fe20007ffe1ff */
[----:B------:R-:W-:Y:S01]  /*40b0*/  VIADD R7, R252, 0x46 ;  /* 0x00000046fc077836 */ /* 0x000fe20000000000 */
[C---:B------:R-:W-:Y:S01]  /*40c0*/  ISETP.GT.U32.AND P4, PT, R31.reuse, R102, PT ;  /* 0x000000661f00720c */ /* 0x040fe20003f84070 */
[----:B------:R-:W-:Y:S01]  /*40d0*/  @!P3 IMAD.MOV R223, RZ, RZ, -R223 ;  /* 0x000000ffffdfb224 */ /* 0x000fe200078e0adf */
[----:B------:R-:W-:Y:S01]  /*40e0*/  IABS R103, R5 ;  /* 0x0000000500677213 */ /* 0x000fe20000000000 */
[C---:B------:R-:W-:Y:S01]  /*40f0*/  IMAD R221, R31.reuse, R4, R221 ;  /* 0x000000041fdd7224 */ /* 0x040fe200078e02dd */
[-C--:B------:R-:W-:Y:S01]  /*4100*/  @!P6 IADD3 R100, PT, PT, R100, -R31.reuse, RZ ;  /* 0x8000001f6464e210 */ /* 0x080fe20007ffe0ff */
[----:B------:R-:W-:Y:S01]  /*4110*/  VIADD R8, R252, 0x47 ;  /* 0x00000047fc087836 */ /* 0x000fe20000000000 */
[----:B------:R-:W-:Y:S01]  /*4120*/  @!P5 IADD3 R222, PT, PT, R222, -R31, RZ ;  /* 0x8000001fdeded210 */ /* 0x000fe20007ffe0ff */
[----:B------:R-:W-:Y:S01]  /*4130*/  IMAD.HI.U32 R2, R118, R103, RZ ;  /* 0x0000006776027227 */ /* 0x000fe200078e00ff */
[----:B------:R-:W-:Y:S01]  /*4140*/  ISETP.GT.U32.AND P5, PT, R31, R221, PT ;  /* 0x000000dd1f00720c */ /* 0x000fe20003fa4070 */
[----:B------:R-:W-:Y:S01]  /*4150*/  STL [R1+0x4144], R223 ;  /* 0x004144df01007387 */ /* 0x000fe20000100800 */
[----:B------:R-:W-:Y:S01]  /*4160*/  ISETP.GE.AND P6, PT, R12, RZ, PT ;  /* 0x000000ff0c00720c */ /* 0x000fe20003fc6270 */
[----:B------:R-:W-:Y:S01]  /*4170*/  IMAD.MOV R2, RZ, RZ, -R2 ;  /* 0x000000ffff027224 */ /* 0x000fe200078e0a02 */
[----:B------:R-:W-:Y:S01]  /*4180*/  IABS R218, R7 ;  /* 0x0000000700da7213 */ /* 0x000fe20000000000 */
[----:B------:R-:W-:Y:S01]  /*4190*/  @!P4 IMAD.IADD R102, R102, 0x1, -R31 ;  /* 0x000000016666c824 */ /* 0x000fe200078e0a1f */
[----:B------:R-:W-:Y:S01]  /*41a0*/  ISETP.GE.AND P4, PT, R3, RZ, PT ;  /* 0x000000ff0300720c */ /* 0x000fe20003f86270 */
[----:B------:R-:W-:Y:S01]  /*41b0*/  VIADD R3, R252, 0x42 ;  /* 0x00000042fc037836 */ /* 0x000fe20000000000 */
[----:B------:R-:W-:Y:S01]  /*41c0*/  IABS R104, R8 ;  /* 0x0000000800687213 */ /* 0x000fe20000000000 */
[C---:B------:R-:W-:Y:S01]  /*41d0*/  IMAD R103, R31.reuse, R2, R103 ;  /* 0x000000021f677224 */ /* 0x040fe200078e0267 */
[----:B------:R-:W-:Y:S01]  /*41e0*/  ISETP.GT.U32.AND P3, PT, R31, R102, PT ;  /* 0x000000661f00720c */ /* 0x000fe20003f64070 */
[----:B------:R-:W-:Y:S01]  /*41f0*/  @!P2 IMAD.MOV R100, RZ, RZ, -R100 ;  /* 0x000000ffff64a224 */ /* 0x000fe200078e0a64 */
[----:B------:R-:W-:Y:S01]  /*4200*/  IABS R220, R3 ;  /* 0x0000000300dc7213 */ /* 0x000fe20000000000 */
[----:B------:R-:W-:Y:S01]  /*4210*/  @!P5 IMAD.IADD R221, R221, 0x1, -R31 ;  /* 0x00000001ddddd824 */ /* 0x000fe200078e0a1f */
[----:B------:R-:W-:Y:S01]  /*4220*/  ISETP.GE.AND P2, PT, R6, RZ, PT ;  /* 0x000000ff0600720c */ /* 0x000fe20003f46270 */
[----:B------:R-:W-:Y:S01]  /*4230*/  VIADD R6, R252, 0x44 ;  /* 0x00000044fc067836 */ /* 0x000fe20000000000 */
[----:B------:R-:W-:Y:S01]  /*4240*/  @!P6 IADD3 R101, PT, PT, -R101, RZ, RZ ;  /* 0x000000ff6565e210 */ /* 0x000fe20007ffe1ff */
[----:B------:R-:W-:Y:S01]  /*4250*/  IMAD.HI.U32 R2, R118, R220, RZ ;  /* 0x000000dc76027227 */ /* 0x000fe200078e00ff */
[----:B------:R-:W-:-:S02]  /*4260*/  ISETP.GT.U32.AND P5, PT, R31, R221, PT ;  /* 0x000000dd1f00720c */ /* 0x000fc40003fa4070 */
[----:B------:R-:W-:Y:S01]  /*4270*/  IABS R219, R6 ;  /* 0x0000000600db7213 */ /* 0x000fe20000000000 */
[----:B------:R-:W-:Y:S01]  /*4280*/  IMAD.MOV R2, RZ, RZ, -R2 ;  /* 0x000000ffff027224 */ /* 0x000fe200078e0a02 */
[----:B------:R-:W-:Y:S01]  /*4290*/  ISETP.GE.AND P6, PT, R5, RZ, PT ;  /* 0x000000ff0500720c */ /* 0x000fe20003fc6270 */
[----:B------:R-:W-:Y:S01]  /*42a0*/  VIADD R5, R252, 0x43 ;  /* 0x00000043fc057836 */ /* 0x000fe20000000000 */
[----:B------:R-:W-:Y:S01]  /*42b0*/  @!P3 IADD3 R102, PT, PT, R102, -R31, RZ ;  /* 0x8000001f6666b210 */ /* 0x000fe20007ffe0ff */
[C---:B------:R-:W-:Y:S01]  /*42c0*/  IMAD R220, R31.reuse, R2, R220 ;  /* 0x000000021fdc7224 */ /* 0x040fe200078e02dc */
[----:B------:R-:W-:Y:S01]  /*42d0*/  ISETP.GT.U32.AND P3, PT, R31, R103, PT ;  /* 0x000000671f00720c */ /* 0x000fe20003f64070 */
[----:B------:R-:W-:Y:S01]  /*42e0*/  IMAD.HI.U32 R4, R118, R219, RZ ;  /* 0x000000db76047227 */ /* 0x000fe200078e00ff */
[----:B------:R-:W-:Y:S02]  /*42f0*/  @!P2 IADD3 R102, PT, PT, -R102, RZ, RZ ;  /* 0x000000ff6666a210 */ /* 0x000fe40007ffe1ff */
[----:B------:R-:W-:Y:S01]  /*4300*/  IABS R162, R5 ;  /* 0x0000000500a27213 */ /* 0x000fe20000000000 */
[----:B------:R-:W-:Y:S01]  /*4310*/  IMAD.MOV R4, RZ, RZ, -R4 ;  /* 0x000000ffff047224 */ /* 0x000fe200078e0a04 */
[-C--:B------:R-:W-:Y:S01]  /*4320*/  @!P5 IADD3 R221, PT, PT, R221, -R31.reuse, RZ ;  /* 0x8000001fddddd210 */ /* 0x080fe20007ffe0ff */
[----:B------:R-:W-:Y:S01]  /*4330*/  @!P1 IMAD.MOV R222, RZ, RZ, -R222 ;  /* 0x000000ffffde9224 */ /* 0x000fe200078e0ade */
[C---:B------:R-:W-:Y:S01]  /*4340*/  ISETP.GT.U32.AND P5, PT, R31.reuse, R220, PT ;  /* 0x000000dc1f00720c */ /* 0x040fe20003fa4070 */
[----:B------:R-:W-:Y:S01]  /*4350*/  IMAD R219, R31, R4, R219 ;  /* 0x000000041fdb7224 */ /* 0x000fe200078e02db */
[----:B------:R-:W-:Y:S01]  /*4360*/  ISETP.GE.AND P2, PT, R5, RZ, PT ;  /* 0x000000ff0500720c */ /* 0x000fe20003f46270 */
[C---:B------:R-:W-:Y:S01]  /*4370*/  VIADD R5, R252.reuse, 0x45 ;  /* 0x00000045fc057836 */ /* 0x040fe20000000000 */
[----:B------:R-:W-:Y:S01]  /*4380*/  @!P4 IADD3 R221, PT, PT, -R221, RZ, RZ ;  /* 0x000000ffddddc210 */ /* 0x000fe20007ffe1ff */
[C---:B------:R-:W-:Y:S01]  /*4390*/  VIADD R9, R252.reuse, 0x48 ;  /* 0x00000048fc097836 */ /* 0x040fe20000000000 */
[----:B------:R-:W-:Y:S01]  /*43a0*/  @!P3 IADD3 R103, PT, PT, R103, -R31, RZ ;  /* 0x8000001f6767b210 */ /* 0x000fe20007ffe0ff */
[C---:B------:R-:W-:Y:S01]  /*43b0*/  VIADD R10, R252.reuse, 0x68 ;  /* 0x00000068fc0a7836 */ /* 0x040fe20000000000 */
[----:B------:R-:W-:Y:S01]  /*43c0*/  IABS R25, R5 ;  /* 0x0000000500197213 */ /* 0x000fe20000000000 */
[C---:B------:R-:W-:Y:S01]  /*43d0*/  VIADD R11, R252.reuse, 0x6f ;  /* 0x0000006ffc0b7836 */ /* 0x040fe20000000000 */
[----:B------:R-:W-:Y:S01]  /*43e0*/  ISETP.GT.U32.AND P4, PT, R31, R219, PT ;  /* 0x000000db1f00720c */ /* 0x000fe20003f84070 */
[----:B------:R-:W-:Y:S01]  /*43f0*/  VIADD R12, R252, 0x93 ;  /* 0x00000093fc0c7836 */ /* 0x000fe20000000000 */
[----:B------:R-:W-:Y:S01]  /*4400*/  ISETP.GE.AND P1, PT, R3, RZ, PT ;  /* 0x000000ff0300720c */ /* 0x000fe20003f26270 */
[----:B------:R-:W-:Y:S01]  /*4410*/  @!P5 IMAD.IADD R220, R220, 0x1, -R31 ;  /* 0x00000001dcdcd824 */ /* 0x000fe200078e0a1f */
[C---:B------:R-:W-:Y:S01]  /*4420*/  ISETP.GT.U32.AND P3, PT, R31.reuse, R103, PT ;  /* 0x000000671f00720c */ /* 0x040fe20003f64070 */
[C---:B------:R-:W-:Y:S01]  /*4430*/  IMAD.HI.U32 R3, R118.reuse, R162, RZ ;  /* 0x000000a276037227 */ /* 0x040fe200078e00ff */
[----:B------:R-:W-:Y:S01]  /*4440*/  IABS R217, R9 ;  /* 0x0000000900d97213 */ /* 0x000fe20000000000 */
[----:B------:R3:W-:Y:S01]  /*4450*/  STL [R1+0x4140], R222 ;  /* 0x004140de01007387 */ /* 0x0007e20000100800 */
[C---:B------:R-:W-:Y:S01]  /*4460*/  ISETP.GT.U32.AND P5, PT, R31.reuse, R220, PT ;  /* 0x000000dc1f00720c */ /* 0x040fe20003fa4070 */
[----:B------:R-:W-:Y:S01]  /*4470*/  IMAD.HI.U32 R2, R118, R25, RZ ;  /* 0x0000001976027227 */ /* 0x000fe200078e00ff */
[----:B------:R-:W-:Y:S01]  /*4480*/  IABS R201, R10 ;  /* 0x0000000a00c97213 */ /* 0x000fe20000000000 */
[----:B------:R-:W-:Y:S01]  /*4490*/  STL [R1+0x413c], R221 ;  /* 0x00413cdd01007387 */ /* 0x000fe20000100800 */
[----:B------:R-:W-:Y:S01]  /*44a0*/  IABS R128, R11 ;  /* 0x0000000b00807213 */ /* 0x000fe20000000000 */
[----:B------:R-:W-:Y:S01]  /*44b0*/  IMAD.MOV R3, RZ, RZ, -R3 ;  /* 0x000000ffff037224 */ /* 0x000fe200078e0a03 */
[----:B------:R-:W-:Y:S01]  /*44c0*/  IABS R156, R12 ;  /* 0x0000000c009c7213 */ /* 0x000fe20000000000 */
[----:B------:R-:W-:Y:S01]  /*44d0*/  IMAD.MOV R2, RZ, RZ, -R2 ;  /* 0x000000ffff027224 */ /* 0x000fe200078e0a02 */
[C---:B-1----:R-:W-:Y:S01]  /*44e0*/  IADD3 R225, PT, PT, R252.reuse, 0xbd, RZ ;  /* 0x000000bdfce17810 */ /* 0x042fe20007ffe0ff */
[----:B------:R-:W-:Y:S01]  /*44f0*/  IMAD R162, R31, R3, R162 ;  /* 0x000000031fa27224 */ /* 0x000fe200078e02a2 */
[----:B------:R-:W-:Y:S01]  /*4500*/  @!P3 IADD3 R103, PT, PT, R103, -R31, RZ ;  /* 0x8000001f6767b210 */ /* 0x000fe20007ffe0ff */
[----:B------:R-:W-:Y:S01]  /*4510*/  IMAD R25, R31, R2, R25 ;  /* 0x000000021f197224 */ /* 0x000fe200078e0219 */
[----:B--2---:R-:W-:Y:S01]  /*4520*/  IADD3 R224, PT, PT, R252, 0xbe, RZ ;  /* 0x000000befce07810 */ /* 0x004fe20007ffe0ff */
[----:B------:R-:W-:Y:S01]  /*4530*/  @!P4 IMAD.IADD R219, R219, 0x1, -R31 ;  /* 0x00000001dbdbc824 */ /* 0x000fe200078e0a1f */
[----:B------:R-:W-:Y:S01]  /*4540*/  ISETP.GT.U32.AND P3, PT, R31, R162, PT ;  /* 0x000000a21f00720c */ /* 0x000fe20003f64070 */
[----:B------:R-:W-:Y:S01]  /*4550*/  IMAD.HI.U32 R2, R118, R218, RZ ;  /* 0x000000da76027227 */ /* 0x000fe200078e00ff */
[----:B------:R-:W-:-:S02]  /*4560*/  @!P6 IADD3 R103, PT, PT, -R103, RZ, RZ ;  /* 0x000000ff6767e210 */ /* 0x000fc40007ffe1ff */
[C---:B------:R-:W-:Y:S01]  /*4570*/  ISETP.GT.U32.AND P4, PT, R31.reuse, R219, PT ;  /* 0x000000db1f00720c */ /* 0x040fe20003f84070 */
[----:B------:R-:W-:Y:S01]  /*4580*/  @!P5 IMAD.IADD R220, R220, 0x1, -R31 ;  /* 0x00000001dcdcd824 */ /* 0x000fe200078e0a1f */
[C---:B------:R-:W-:Y:S01]  /*4590*/  ISETP.GT.U32.AND P5, PT, R31.reuse, R25, PT ;  /* 0x000000191f00720c */ /* 0x040fe20003fa4070 */
[----:B------:R-:W-:Y:S01]  /*45a0*/  IMAD.HI.U32 R3, R118, R104, RZ ;  /* 0x0000006876037227 */ /* 0x000fe200078e00ff */
[----:B------:R-:W-:Y:S02]  /*45b0*/  ISETP.GE.AND P6, PT, R6, RZ, PT ;  /* 0x000000ff0600720c */ /* 0x000fe40003fc6270 */
[----:B------:R-:W-:Y:S01]  /*45c0*/  IADD3 R2, PT, PT, -R2, RZ, RZ ;  /* 0x000000ff02027210 */ /* 0x000fe20007ffe1ff */
[----:B------:R-:W-:Y:S01]  /*45d0*/  IMAD.HI.U32 R4, R118, R217, RZ ;  /* 0x000000d976047227 */ /* 0x000fe200078e00ff */
[----:B------:R-:W-:Y:S02]  /*45e0*/  @!P1 IADD3 R220, PT, PT, -R220, RZ, RZ ;  /* 0x000000ffdcdc9210 */ /* 0x000fe40007ffe1ff */
[----:B------:R-:W-:Y:S01]  /*45f0*/  IABS R49, R225 ;  /* 0x000000e100317213 */ /* 0x000fe20000000000 */
[----:B------:R-:W-:Y:S01]  /*4600*/  IMAD.MOV R3, RZ, RZ, -R3 ;  /* 0x000000ffff037224 */ /* 0x000fe200078e0a03 */
[----:B------:R-:W-:Y:S01]  /*4610*/  IADD3 R4, PT, PT, -R4, RZ, RZ ;  /* 0x000000ff04047210 */ /* 0x000fe20007ffe1ff */
[C---:B------:R-:W-:Y:S01]  /*4620*/  IMAD R218, R31.reuse, R2, R218 ;  /* 0x000000021fda7224 */ /* 0x040fe200078e02da */
[----:B---3--:R-:W-:Y:S01]  /*4630*/  IADD3 R222, PT, PT, R252, 0xc0, RZ ;  /* 0x000000c0fcde7810 */ /* 0x008fe20007ffe0ff */
[----:B------:R-:W-:Y:S01]  /*4640*/  IMAD R104, R31, R3, R104 ;  /* 0x000000031f687224 */ /* 0x000fe200078e0268 */
[----:B------:R1:W-:Y:S01]  /*4650*/  STL [R1+0x4138], R220 ;  /* 0x004138dc01007387 */ /* 0x0003e20000100800 */
[--C-:B------:R-:W-:Y:S01]  /*4660*/  @!P3 IMAD.IADD R162, R162, 0x1, -R31.reuse ;  /* 0x00000001a2a2b824 */ /* 0x100fe200078e0a1f */
[----:B------:R-:W-:Y:S01]  /*4670*/  IABS R55, R222 ;  /* 0x000000de00377213 */ /* 0x000fe20000000000 */
[----:B------:R-:W-:Y:S01]  /*4680*/  @!P5 IMAD.IADD R25, R25, 0x1, -R31 ;  /* 0x000000011919d824 */ /* 0x000fe200078e0a1f */
[C---:B------:R-:W-:Y:S01]  /*4690*/  ISETP.GT.U32.AND P5, PT, R31.reuse, R218, PT ;  /* 0x000000da1f00720c */ /* 0x040fe20003fa4070 */
[C---:B------:R-:W-:Y:S01]  /*46a0*/  IMAD R217, R31.reuse, R4, R217 ;  /* 0x000000041fd97224 */ /* 0x040fe200078e02d9 */
[----:B------:R-:W-:Y:S01]  /*46b0*/  ISETP.GT.U32.AND P3, PT, R31, R162, PT ;  /* 0x000000a21f00720c */ /* 0x000fe20003f64070 */
[----:B------:R-:W-:Y:S01]  /*46c0*/  @!P4 IMAD.IADD R219, R219, 0x1, -R31 ;  /* 0x00000001dbdbc824 */ /* 0x000fe200078e0a1f */
[C---:B------:R-:W-:Y:S01]  /*46d0*/  ISETP.GT.U32.AND P4, PT, R31.reuse, R104, PT ;  /* 0x000000681f00720c */ /* 0x040fe20003f84070 */
[C---:B------:R-:W-:Y:S01]  /*46e0*/  VIADD R3, R252.reuse, 0x49 ;  /* 0x00000049fc037836 */ /* 0x040fe20000000000 */
[C---:B------:R-:W-:Y:S01]  /*46f0*/  IADD3 R4, PT, PT, R252.reuse, 0x4a, RZ ;  /* 0x0000004afc047810 */ /* 0x040fe20007ffe0ff */
[----:B------:R-:W-:Y:S01]  /*4700*/  @!P6 IMAD.MOV R219, RZ, RZ, -R219 ;  /* 0x000000ffffdbe224 */ /* 0x000fe200078e0adb */
[C---:B------:R-:W-:Y:S01]  /*4710*/  ISETP.GT.U32.AND P6, PT, R31.reuse, R217, PT ;  /* 0x000000d91f00720c */ /* 0x040fe20003fc4070 */
[C---:B------:R-:W-:Y:S01]  /*4720*/  VIADD R149, R252.reuse, 0xa9 ;  /* 0x000000a9fc957836 */ /* 0x040fe20000000000 */
[----:B------:R-:W-:Y:S01]  /*4730*/  IABS R105, R3 ;  /* 0x0000000300697213 */ /* 0x000fe20000000000 */
[C---:B------:R-:W-:Y:S01]  /*4740*/  VIADD R251, R252.reuse, 0xac ;  /* 0x000000acfcfb7836 */ /* 0x040fe20000000000 */
[----:B------:R-:W-:Y:S01]  /*4750*/  ISETP.GT.U32.AND P1, PT, R31, R25, PT ;  /* 0x000000191f00720c */ /* 0x000fe20003f24070 */
[----:B------:R-:W-:Y:S01]  /*4760*/  VIADD R240, R252, 0xae ;  /* 0x000000aefcf07836 */ /* 0x000fe20000000000 */
[----:B------:R-:W-:Y:S01]  /*4770*/  @!P5 IADD3 R218, PT, PT, R218, -R31, RZ ;  /* 0x8000001fdadad210 */ /* 0x000fe20007ffe0ff */
[----:B------:R-:W-:Y:S01]  /*4780*/  IMAD.HI.U32 R2, R118, R105, RZ ;  /* 0x0000006976027227 */ /* 0x000fe200078e00ff */
[----:B------:R-:W-:Y:S01]  /*4790*/  IABS R216, R4 ;  /* 0x0000000400d87213 */ /* 0x000fe20000000000 */
[----:B------:R-:W-:Y:S01]  /*47a0*/  STL [R1+0x4134], R219 ;  /* 0x004134db01007387 */ /* 0x000fe20000100800 */
[----:B------:R-:W-:Y:S01]  /*47b0*/  ISETP.GE.AND P5, PT, R9, RZ, PT ;  /* 0x000000ff0900720c */ /* 0x000fe20003fa6270 */
[--C-:B------:R-:W-:Y:S01]  /*47c0*/  @!P4 IMAD.IADD R104, R104, 0x1, -R31.reuse ;  /* 0x000000016868c824 */ /* 0x100fe200078e0a1f */
[----:B------:R-:W-:Y:S01]  /*47d0*/  ISETP.GT.U32.AND P4, PT, R31, R218, PT ;  /* 0x000000da1f00720c */ /* 0x000fe20003f84070 */
[----:B------:R-:W-:Y:S01]  /*47e0*/  IMAD.MOV R2, RZ, RZ, -R2 ;  /* 0x000000ffff027224 */ /* 0x000fe200078e0a02 */
[----:B------:R-:W-:Y:S01]  /*47f0*/  @!P6 IADD3 R217, PT, PT, R217, -R31, RZ ;  /* 0x8000001fd9d9e210 */ /* 0x000fe20007ffe0ff */
[----:B------:R-:W-:Y:S01]  /*4800*/  @!P3 IMAD.IADD R162, R162, 0x1, -R31 ;  /* 0x00000001a2a2b824 */ /* 0x000fe200078e0a1f */
[----:B------:R-:W-:Y:S01]  /*4810*/  ISETP.GE.AND P3, PT, R5, RZ, PT ;  /* 0x000000ff0500720c */ /* 0x000fe20003f66270 */
[C---:B------:R-:W-:Y:S01]  /*4820*/  IMAD R105, R31.reuse, R2, R105 ;  /* 0x000000021f697224 */ /* 0x040fe200078e0269 */
[----:B------:R-:W-:Y:S01]  /*4830*/  ISETP.GT.U32.AND P6, PT, R31, R104, PT ;  /* 0x000000681f00720c */ /* 0x000fe20003fc4070 */
[----:B------:R-:W-:Y:S01]  /*4840*/  IMAD.HI.U32 R2, R118, R216, RZ ;  /* 0x000000d876027227 */ /* 0x000fe200078e00ff */
[----:B------:R-:W-:-:S02]  /*4850*/  IADD3 R9, PT, PT, R252, 0x52, RZ ;  /* 0x00000052fc097810 */ /* 0x000fc40007ffe0ff */
[----:B------:R-:W-:Y:S01]  /*4860*/  IABS R34, R149 ;  /* 0x0000009500227213 */ /* 0x000fe20000000000 */
[----:B------:R-:W-:Y:S01]  /*4870*/  IMAD.MOV R2, RZ, RZ, -R2 ;  /* 0x000000ffff027224 */ /* 0x000fe200078e0a02 */
[----:B------:R-:W-:Y:S01]  /*4880*/  IABS R212, R9 ;  /* 0x0000000900d47213 */ /* 0x000fe20000000000 */
[----:B------:R-:W-:Y:S01]  /*4890*/  @!P1 IMAD.IADD R25, R25, 0x1, -R31 ;  /* 0x0000000119199824 */ /* 0x000fe200078e0a1f */
[----:B------:R-:W-:Y:S01]  /*48a0*/  @!P4 IADD3 R218, PT, PT, R218, -R31, RZ ;  /* 0x8000001fdadac210 */ /* 0x000fe20007ffe0ff */
[C---:B------:R-:W-:Y:S01]  /*48b0*/  IMAD R216, R31.reuse, R2, R216 ;  /* 0x000000021fd87224 */ /* 0x040fe200078e02d8 */
[C---:B------:R-:W-:Y:S01]  /*48c0*/  ISETP.GT.U32.AND P4, PT, R31.reuse, R105, PT ;  /* 0x000000691f00720c */ /* 0x040fe20003f84070 */
[----:B------:R-:W-:Y:S01]  /*48d0*/  @!P3 IMAD.MOV R25, RZ, RZ, -R25 ;  /* 0x000000ffff19b224 */ /* 0x000fe200078e0a19 */
[C---:B------:R-:W-:Y:S01]  /*48e0*/  ISETP.GT.U32.AND P3, PT, R31.reuse, R217, PT ;  /* 0x000000d91f00720c */ /* 0x040fe20003f64070 */
[--C-:B------:R-:W-:Y:S01]  /*48f0*/  @!P6 IMAD.IADD R104, R104, 0x1, -R31.reuse ;  /* 0x000000016868e824 */ /* 0x100fe200078e0a1f */
[----:B------:R-:W-:Y:S01]  /*4900*/  ISETP.GT.U32.AND P6, PT, R31, R216, PT ;  /* 0x000000d81f00720c */ /* 0x000fe20003fc4070 */
[----:B------:R-:W-:Y:S01]  /*4910*/  @!P2 IMAD.MOV R162, RZ, RZ, -R162 ;  /* 0x000000ffffa2a224 */ /* 0x000fe200078e0aa2 */
[----:B------:R-:W-:Y:S01]  /*4920*/  ISETP.GE.AND P2, PT, R7, RZ, PT ;  /* 0x000000ff0700720c */ /* 0x000fe20003f46270 */
[C---:B------:R-:W-:Y:S01]  /*4930*/  VIADD R5, R252.reuse, 0x4b ;  /* 0x0000004bfc057836 */ /* 0x040fe20000000000 */
[C---:B------:R-:W-:Y:S01]  /*4940*/  IADD3 R7, PT, PT, R252.reuse, 0x4c, RZ ;  /* 0x0000004cfc077810 */ /* 0x040fe20007ffe0ff */
[----:B------:R-:W-:Y:S01]  /*4950*/  VIADD R239, R252, 0xaf ;  /* 0x000000affcef7836 */ /* 0x000fe20000000000 */
[----:B------:R-:W-:Y:S01]  /*4960*/  ISETP.GE.AND P1, PT, R8, RZ, PT ;  /* 0x000000ff0800720c */ /* 0x000fe20003f26270 */
[C---:B------:R-:W-:Y:S01]  /*4970*/  VIADD R8, R252.reuse, 0x4d ;  /* 0x0000004dfc087836 */ /* 0x040fe20000000000 */
[----:B------:R-:W-:Y:S01]  /*4980*/  IABS R106, R5 ;  /* 0x00000005006a7213 */ /* 0x000fe20000000000 */
[----:B------:R-:W-:Y:S01]  /*4990*/  VIADD R238, R252, 0xb0 ;  /* 0x000000b0fcee7836 */ /* 0x000fe20000000000 */
[----:B------:R-:W-:Y:S01]  /*49a0*/  IABS R215, R7 ;  /* 0x0000000700d77213 */ /* 0x000fe20000000000 */
[----:B------:R-:W-:Y:S01]  /*49b0*/  @!P3 IMAD.IADD R217, R217, 0x1, -R31 ;  /* 0x00000001d9d9b824 */ /* 0x000fe200078e0a1f */
[----:B------:R-:W-:Y:S01]  /*49c0*/  @!P4 IADD3 R105, PT, PT, R105, -R31, RZ ;  /* 0x8000001f6969c210 */ /* 0x000fe20007ffe0ff */
[----:B------:R-:W-:Y:S01]  /*49d0*/  IMAD.HI.U32 R2, R118, R106, RZ ;  /* 0x0000006a76027227 */ /* 0x000fe200078e00ff */
[----:B------:R-:W-:-:S02]  /*49e0*/  IABS R107, R8 ;  /* 0x00000008006b7213 */ /* 0x000fc40000000000 */
[----:B------:R-:W-:Y:S01]  /*49f0*/  ISETP.GE.AND P3, PT, R3, RZ, PT ;  /* 0x000000ff0300720c */ /* 0x000fe20003f66270 */
[----:B------:R-:W-:Y:S01]  /*4a00*/  IMAD.HI.U32 R3, R118, R215, RZ ;  /* 0x000000d776037227 */ /* 0x000fe200078e00ff */
[----:B------:R-:W-:Y:S02]  /*4a10*/  @!P6 IADD3 R216, PT, PT, R216, -R31, RZ ;  /* 0x8000001fd8d8e210 */ /* 0x000fe40007ffe0ff */
[----:B------:R-:W-:Y:S01]  /*4a20*/  ISETP.GE.AND P4, PT, R4, RZ, PT ;  /* 0x000000ff0400720c */ /* 0x000fe20003f86270 */
[----:B------:R-:W-:Y:S01]  /*4a30*/  @!P2 IMAD.MOV R218, RZ, RZ, -R218 ;  /* 0x000000ffffdaa224 */ /* 0x000fe200078e0ada */
[C---:B------:R-:W-:Y:S01]  /*4a40*/  ISETP.GT.U32.AND P2, PT, R31.reuse, R105, PT ;  /* 0x000000691f00720c */ /* 0x040fe20003f44070 */
[----:B------:R-:W-:Y:S01]  /*4a50*/  IMAD.HI.U32 R4, R118, R107, RZ ;  /* 0x0000006b76047227 */ /* 0x000fe200078e00ff */
[C---:B------:R-:W-:Y:S02]  /*4a60*/  ISETP.GT.U32.AND P6, PT, R31.reuse, R216, PT ;  /* 0x000000d81f00720c */ /* 0x040fe40003fc4070 */
[----:B------:R-:W-:Y:S01]  /*4a70*/  @!P1 IADD3 R104, PT, PT, -R104, RZ, RZ ;  /* 0x000000ff68689210 */ /* 0x000fe20007ffe1ff */
[----:B------:R-:W-:Y:S01]  /*4a80*/  IMAD.MOV R2, RZ, RZ, -R2 ;  /* 0x000000ffff027224 */ /* 0x000fe200078e0a02 */
[----:B------:R-:W-:Y:S01]  /*4a90*/  IABS R36, R251 ;  /* 0x000000fb00247213 */ /* 0x000fe20000000000 */
[----:B------:R-:W-:Y:S01]  /*4aa0*/  IMAD.MOV R6, RZ, RZ, -R3 ;  /* 0x000000ffff067224 */ /* 0x000fe200078e0a03 */
[----:B------:R-:W-:Y:S01]  /*4ab0*/  IABS R38, R239 ;  /* 0x000000ef00267213 */ /* 0x000fe20000000000 */
[C---:B------:R-:W-:Y:S01]  /*4ac0*/  IMAD R106, R31.reuse, R2, R106 ;  /* 0x000000021f6a7224 */ /* 0x040fe200078e026a */
[----:B------:R-:W-:Y:S01]  /*4ad0*/  IABS R39, R238 ;  /* 0x000000ee00277213 */ /* 0x000fe20000000000 */
[----:B------:R-:W-:Y:S01]  /*4ae0*/  IMAD.MOV R4, RZ, RZ, -R4 ;  /* 0x000000ffff047224 */ /* 0x000fe200078e0a04 */
[C---:B-1----:R-:W-:Y:S01]  /*4af0*/  IADD3 R220, PT, PT, R252.reuse, 0xc2, RZ ;  /* 0x000000c2fcdc7810 */ /* 0x042fe20007ffe0ff */
[C---:B------:R-:W-:Y:S01]  /*4b00*/  IMAD R215, R31.reuse, R6, R215 ;  /* 0x000000061fd77224 */ /* 0x040fe200078e02d7 */
[----:B------:R-:W-:Y:S01]  /*4b10*/  ISETP.GT.U32.AND P1, PT, R31, R106, PT ;  /* 0x0000006a1f00720c */ /* 0x000fe20003f24070 */
[----:B------:R-:W-:Y:S01]  /*4b20*/  VIADD R6, R252, 0x4e ;  /* 0x0000004efc067836 */ /* 0x000fe20000000000 */
[----:B------:R-:W-:Y:S01]  /*4b30*/  @!P2 IADD3 R105, PT, PT, R105, -R31, RZ ;  /* 0x8000001f6969a210 */ /* 0x000fe20007ffe0ff */
[----:B------:R-:W-:Y:S01]  /*4b40*/  IMAD R107, R31, R4, R107 ;  /* 0x000000041f6b7224 */ /* 0x000fe200078e026b */
[----:B------:R-:W-:Y:S01]  /*4b50*/  ISETP.GE.AND P2, PT, R5, RZ, PT ;  /* 0x000000ff0500720c */ /* 0x000fe20003f46270 */
[----:B------:R-:W-:Y:S01]  /*4b60*/  @!P5 IMAD.MOV R217, RZ, RZ, -R217 ;  /* 0x000000ffffd9d224 */ /* 0x000fe200078e0ad9 */
[C---:B------:R-:W-:Y:S01]  /*4b70*/  ISETP.GT.U32.AND P5, PT, R31.reuse, R215, PT ;  /* 0x000000d71f00720c */ /* 0x040fe20003fa4070 */
[----:B------:R-:W-:Y:S01]  /*4b80*/  @!P6 IMAD.IADD R216, R216, 0x1, -R31 ;  /* 0x00000001d8d8e824 */ /* 0x000fe200078e0a1f */
[----:B------:R-:W-:Y:S01]  /*4b90*/  IABS R214, R6 ;  /* 0x0000000600d67213 */ /* 0x000fe20000000000 */
[----:B------:R-:W-:Y:S01]  /*4ba0*/  VIADD R5, R252, 0x4f ;  /* 0x0000004ffc057836 */ /* 0x000fe20000000000 */
[----:B------:R-:W-:Y:S01]  /*4bb0*/  ISETP.GT.U32.AND P6, PT, R31, R107, PT ;  /* 0x0000006b1f00720c */ /* 0x000fe20003fc4070 */
[----:B------:R-:W-:Y:S01]  /*4bc0*/  @!P3 IMAD.MOV R105, RZ, RZ, -R105 ;  /* 0x000000ffff69b224 */ /* 0x000fe200078e0a69 */
[----:B------:R-:W-:Y:S01]  /*4bd0*/  STL [R1+0x4130], R218 ;  /* 0x004130da01007387 */ /* 0x000fe20000100800 */
[----:B------:R-:W-:Y:S01]  /*4be0*/  IMAD.HI.U32 R2, R118, R214, RZ ;  /* 0x000000d676027227 */ /* 0x000fe200078e00ff */
[----:B------:R-:W-:-:S02]  /*4bf0*/  IABS R108, R5 ;  /* 0x00000005006c7213 */ /* 0x000fc40000000000 */
[----:B------:R-:W-:Y:S01]  /*4c00*/  @!P1 IADD3 R106, PT, PT, R106, -R31, RZ ;  /* 0x8000001f6a6a9210 */ /* 0x000fe20007ffe0ff */
[----:B------:R-:W-:Y:S01]  /*4c10*/  @!P4 IMAD.MOV R216, RZ, RZ, -R216 ;  /* 0x000000ffffd8c224 */ /* 0x000fe200078e0ad8 */
[----:B------:R-:W-:Y:S01]  /*4c20*/  IADD3 R3, PT, PT, -R2, RZ, RZ ;  /* 0x000000ff02037210 */ /* 0x000fe20007ffe1ff */
[--C-:B------:R-:W-:Y:S01]  /*4c30*/  @!P5 IMAD.IADD R215, R215, 0x1, -R31.reuse ;  /* 0x00000001d7d7d824 */ /* 0x100fe200078e0a1f */
[----:B------:R-:W-:Y:S01]  /*4c40*/  ISETP.GE.AND P1, PT, R7, RZ, PT ;  /* 0x000000ff0700720c */ /* 0x000fe20003f26270 */
[----:B------:R-:W-:Y:S01]  /*4c50*/  IMAD.HI.U32 R2, R118, R108, RZ ;  /* 0x0000006c76027227 */ /* 0x000fe200078e00ff */
[----:B------:R-:W-:Y:S01]  /*4c60*/  ISETP.GT.U32.AND P5, PT, R31, R106, PT ;  /* 0x0000006a1f00720c */ /* 0x000fe20003fa4070 */
[----:B------:R1:W-:Y:S02]  /*4c70*/  STL [R1+0x412c], R217 ;  /* 0x00412cd901007387 */ /* 0x0003e40000100800 */
[----:B------:R-:W-:Y:S01]  /*4c80*/  VIADD R7, R252, 0x50 ;  /* 0x00000050fc077836 */ /* 0x000fe20000000000 */
[----:B------:R-:W-:Y:S01]  /*4c90*/  IADD3 R2, PT, PT, -R2, RZ, RZ ;  /* 0x000000ff02027210 */ /* 0x000fe20007ffe1ff */
[--C-:B------:R-:W-:Y:S01]  /*4ca0*/  @!P6 IMAD.IADD R107, R107, 0x1, -R31.reuse ;  /* 0x000000016b6be824 */ /* 0x100fe200078e0a1f */
[C---:B------:R-:W-:Y:S01]  /*4cb0*/  ISETP.GT.U32.AND P6, PT, R31.reuse, R215, PT ;  /* 0x000000d71f00720c */ /* 0x040fe20003fc4070 */
[C---:B------:R-:W-:Y:S01]  /*4cc0*/  IMAD R214, R31.reuse, R3, R214 ;  /* 0x000000031fd67224 */ /* 0x040fe200078e02d6 */
[----:B------:R-:W-:Y:S01]  /*4cd0*/  IABS R213, R7 ;  /* 0x0000000700d57213 */ /* 0x000fe20000000000 */
[C---:B------:R-:W-:Y:S01]  /*4ce0*/  IMAD R108, R31.reuse, R2, R108 ;  /* 0x000000021f6c7224 */ /* 0x040fe200078e026c */
[----:B------:R-:W-:Y:S01]  /*4cf0*/  ISETP.GT.U32.AND P3, PT, R31, R107, PT ;  /* 0x0000006b1f00720c */ /* 0x000fe20003f64070 */
[C---:B------:R-:W-:Y:S01]  /*4d00*/  VIADD R3, R252.reuse, 0x51 ;  /* 0x00000051fc037836 */ /* 0x040fe20000000000 */
[----:B-1----:R-:W-:Y:S01]  /*4d10*/  IADD3 R217, PT, PT, R252, 0xc5, RZ ;  /* 0x000000c5fcd97810 */ /* 0x002fe20007ffe0ff */
[----:B------:R-:W-:Y:S01]  /*4d20*/  IMAD.HI.U32 R2, R118, R213, RZ ;  /* 0x000000d576027227 */ /* 0x000fe200078e00ff */
[----:B------:R-:W-:Y:S02]  /*4d30*/  STL [R1+0x4128], R216 ;  /* 0x004128d801007387 */ /* 0x000fe40000100800 */
[----:B------:R-:W-:Y:S01]  /*4d40*/  IABS R109, R3 ;  /* 0x00000003006d7213 */ /* 0x000fe20000000000 */
[--C-:B------:R-:W-:Y:S01]  /*4d50*/  @!P5 IMAD.IADD R106, R106, 0x1, -R31.reuse ;  /* 0x000000016a6ad824 */ /* 0x100fe200078e0a1f */
[----:B------:R-:W-:Y:S01]  /*4d60*/  IADD3 R4, PT, PT, -R2, RZ, RZ ;  /* 0x000000ff02047210 */ /* 0x000fe20007ffe1ff */
[----:B------:R-:W-:Y:S01]  /*4d70*/  @!P6 IMAD.IADD R215, R215, 0x1, -R31 ;  /* 0x00000001d7d7e824 */ /* 0x000fe200078e0a1f */
[C---:B------:R-:W-:Y:S01]  /*4d80*/  ISETP.GT.U32.AND P6, PT, R31.reuse, R108, PT ;  /* 0x0000006c1f00720c */ /* 0x040fe20003fc4070 */
[----:B------:R-:W-:Y:S01]  /*4d90*/  @!P2 IMAD.MOV R106, RZ, RZ, -R106 ;  /* 0x000000ffff6aa224 */ /* 0x000fe200078e0a6a */
[C---:B------:R-:W-:Y:S01]  /*4da0*/  ISETP.GT.U32.AND P5, PT, R31.reuse, R214, PT ;  /* 0x000000d61f00720c */ /* 0x040fe20003fa4070 */
[----:B------:R-:W-:Y:S01]  /*4db0*/  IMAD R213, R31, R4, R213 ;  /* 0x000000041fd57224 */ /* 0x000fe200078e02d5 */
[----:B------:R-:W-:Y:S01]  /*4dc0*/  @!P1 IADD3 R215, PT, PT, -R215, RZ, RZ ;  /* 0x000000ffd7d79210 */ /* 0x000fe20007ffe1ff */
[----:B------:R-:W-:Y:S01]  /*4dd0*/  IMAD.HI.U32 R2, R118, R109, RZ ;  /* 0x0000006d76027227 */ /* 0x000fe200078e00ff */
[----:B------:R-:W-:-:S02]  /*4de0*/  ISETP.GE.AND P1, PT, R5, RZ, PT ;  /* 0x000000ff0500720c */ /* 0x000fc40003f26270 */
[----:B------:R-:W-:Y:S01]  /*4df0*/  ISETP.GT.U32.AND P2, PT, R31, R213, PT ;  /* 0x000000d51f00720c */ /* 0x000fe20003f44070 */
[----:B------:R-:W-:Y:S01]  /*4e00*/  IMAD.MOV R4, RZ, RZ, -R2 ;  /* 0x000000ffff047224 */ /* 0x000fe200078e0a02 */
[----:B------:R-:W-:Y:S01]  /*4e10*/  STL [R1+0x4124], R215 ;  /* 0x004124d701007387 */ /* 0x000fe20000100800 */
[----:B------:R-:W-:Y:S01]  /*4e20*/  @!P3 IMAD.IADD R107, R107, 0x1, -R31 ;  /* 0x000000016b6bb824 */ /* 0x000fe200078e0a1f */
[----:B------:R-:W-:Y:S01]  /*4e30*/  ISETP.GE.AND P3, PT, R8, RZ, PT ;  /* 0x000000ff0800720c */ /* 0x000fe20003f66270 */
[C---:B------:R-:W-:Y:S01]  /*4e40*/  IMAD R109, R31.reuse, R4, R109 ;  /* 0x000000041f6d7224 */ /* 0x040fe200078e026d */
[----:B------:R-:W-:Y:S01]  /*4e50*/  @!P6 IADD3 R108, PT, PT, R108, -R31, RZ ;  /* 0x8000001f6c6ce210 */ /* 0x000fe20007ffe0ff */
[C---:B------:R-:W-:Y:S01]  /*4e60*/  VIADD R4, R252.reuse, 0x53 ;  /* 0x00000053fc047836 */ /* 0x040fe20000000000 */
[----:B------:R-:W-:Y:S01]  /*4e70*/  IADD3 R8, PT, PT, R252, 0x59, RZ ;  /* 0x00000059fc087810 */ /* 0x000fe20007ffe0ff */
[----:B------:R-:W-:Y:S01]  /*4e80*/  IMAD.HI.U32 R2, R118, R212, RZ ;  /* 0x000000d476027227 */ /* 0x000fe200078e00ff */
[----:B------:R-:W-:-:S02]  /*4e90*/  ISETP.GT.U32.AND P6, PT, R31, R108, PT ;  /* 0x0000006c1f00720c */ /* 0x000fc40003fc4070 */
[----:B------:R-:W-:Y:S01]  /*4ea0*/  IABS R163, R4 ;  /* 0x0000000400a37213 */ /* 0x000fe20000000000 */
[----:B------:R-:W-:Y:S01]  /*4eb0*/  IMAD.MOV R2, RZ, RZ, -R2 ;  /* 0x000000ffff027224 */ /* 0x000fe200078e0a02 */
[----:B------:R-:W-:Y:S01]  /*4ec0*/  @!P2 IADD3 R213, PT, PT, R213, -R31, RZ ;  /* 0x8000001fd5d5a210 */ /* 0x000fe20007ffe0ff */
[----:B------:R-:W-:Y:S01]  /*4ed0*/  VIADD R5, R252, 0x54 ;  /* 0x00000054fc057836 */ /* 0x000fe20000000000 */
[----:B------:R-:W-:Y:S01]  /*4ee0*/  IABS R111, R8 ;  /* 0x00000008006f7213 */ /* 0x000fe20000000000 */
[C---:B------:R-:W-:Y:S01]  /*4ef0*/  IMAD R212, R31.reuse, R2, R212 ;  /* 0x000000021fd47224 */ /* 0x040fe200078e02d4 */
[----:B------:R-:W-:Y:S01]  /*4f00*/  ISETP.GT.U32.AND P2, PT, R31, R213, PT ;  /* 0x000000d51f00720c */ /* 0x000fe20003f44070 */
[----:B------:R-:W-:Y:S01]  /*4f10*/  @!P3 IMAD.MOV R107, RZ, RZ, -R107 ;  /* 0x000000ffff6bb224 */ /* 0x000fe200078e0a6b */
[----:B------:R-:W-:Y:S01]  /*4f20*/  ISETP.GE.AND P3, PT, R7, RZ, PT ;  /* 0x000000ff0700720c */ /* 0x000fe20003f66270 */
[----:B------:R-:W-:Y:S01]  /*4f30*/  IMAD.HI.U32 R2, R118, R163, RZ ;  /* 0x000000a376027227 */ /* 0x000fe200078e00ff */
[----:B------:R-:W-:-:S03]  /*4f40*/  IABS R211, R5 ;  /* 0x0000000500d37213 */ /* 0x000fc60000000000 */
[--C-:B------:R-:W-:Y:S01]  /*4f50*/  @!P6 IMAD.IADD R108, R108, 0x1, -R31.reuse ;  /* 0x000000016c6ce824 */ /* 0x100fe200078e0a1f */
[----:B------:R-:W-:Y:S01]  /*4f60*/  IADD3 R2, PT, PT, -R2, RZ, RZ ;  /* 0x000000ff02027210 */ /* 0x000fe20007ffe1ff */
[--C-:B------:R-:W-:Y:S01]  /*4f70*/  @!P5 IMAD.IADD R214, R214, 0x1, -R31.reuse ;  /* 0x00000001d6d6d824 */ /* 0x100fe200078e0a1f */
[----:B------:R-:W-:Y:S01]  /*4f80*/  ISETP.GT.U32.AND P6, PT, R31, R109, PT ;  /* 0x0000006d1f00720c */ /* 0x000fe20003fc4070 */
[----:B------:R-:W-:Y:S01]  /*4f90*/  VIADD R7, R252, 0x58 ;  /* 0x00000058fc077836 */ /* 0x000fe20000000000 */
[----:B------:R-:W-:Y:S01]  /*4fa0*/  @!P1 IADD3 R108, PT, PT, -R108, RZ, RZ ;  /* 0x000000ff6c6c9210 */ /* 0x000fe20007ffe1ff */
[----:B------:R-:W-:Y:S01]  /*4fb0*/  @!P2 IMAD.IADD R213, R213, 0x1, -R31 ;  /* 0x00000001d5d5a824 */ /* 0x000fe200078e0a1f */
[C---:B------:R-:W-:Y:S01]  /*4fc0*/  ISETP.GT.U32.AND P1, PT, R31.reuse, R212, PT ;  /* 0x000000d41f00720c */ /* 0x040fe20003f24070 */
[C---:B------:R-:W-:Y:S01]  /*4fd0*/  IMAD R163, R31.reuse, R2, R163 ;  /* 0x000000021fa37224 */ /* 0x040fe200078e02a3 */
[----:B------:R-:W-:Y:S01]  /*4fe0*/  ISETP.GE.AND P2, PT, R4, RZ, PT ;  /* 0x000000ff0400720c */ /* 0x000fe20003f46270 */
[----:B------:R-:W-:Y:S01]  /*4ff0*/  @!P3 IMAD.MOV R213, RZ, RZ, -R213 ;  /* 0x000000ffffd5b224 */ /* 0x000fe200078e0ad5 */
[C---:B------:R-:W-:Y:S01]  /*5000*/  ISETP.GT.U32.AND P4, PT, R31.reuse, R214, PT ;  /* 0x000000d61f00720c */ /* 0x040fe20003f84070 */
[----:B------:R-:W-:Y:S01]  /*5010*/  IMAD.HI.U32 R2, R118, R211, RZ ;  /* 0x000000d376027227 */ /* 0x000fe200078e00ff */
[----:B------:R-:W-:-:S02]  /*5020*/  ISETP.GT.U32.AND P3, PT, R31, R163, PT ;  /* 0x000000a31f00720c */ /* 0x000fc40003f64070 */
[----:B------:R-:W-:Y:S01]  /*5030*/  ISETP.GE.AND P5, PT, R6, RZ, PT ;  /* 0x000000ff0600720c */ /* 0x000fe20003fa6270 */
[----:B------:R-:W-:Y:S01]  /*5040*/  VIADD R4, R252, 0x56 ;  /* 0x00000056fc047836 */ /* 0x000fe20000000000 */
[----:B------:R-:W-:Y:S01]  /*5050*/  IADD3 R2, PT, PT, -R2, RZ, RZ ;  /* 0x000000ff02027210 */ /* 0x000fe20007ffe1ff */
[----:B------:R-:W-:Y:S01]  /*5060*/  @!P6 IMAD.IADD R109, R109, 0x1, -R31 ;  /* 0x000000016d6de824 */ /* 0x000fe200078e0a1f */
[----:B------:R-:W-:Y:S01]  /*5070*/  IABS R209, R7 ;  /* 0x0000000700d17213 */ /* 0x000fe20000000000 */
[----:B------:R-:W-:Y:S01]  /*5080*/  VIADD R6, R252, 0x55 ;  /* 0x00000055fc067836 */ /* 0x000fe20000000000 */
[-C--:B------:R-:W-:Y:S01]  /*5090*/  @!P1 IADD3 R212, PT, PT, R212, -R31.reuse, RZ ;  /* 0x8000001fd4d49210 */ /* 0x080fe20007ffe0ff */
[C---:B------:R-:W-:Y:S01]  /*50a0*/  IMAD R211, R31.reuse, R2, R211 ;  /* 0x000000021fd37224 */ /* 0x040fe200078e02d3 */
[----:B------:R-:W-:Y:S01]  /*50b0*/  IABS R210, R4 ;  /* 0x0000000400d27213 */ /* 0x000fe20000000000 */
[----:B------:R-:W-:Y:S01]  /*50c0*/  VIADD R236, R252, 0xb2 ;  /* 0x000000b2fcec7836 */ /* 0x000fe20000000000 */
[----:B------:R-:W-:Y:S01]  /*50d0*/  ISETP.GT.U32.AND P1, PT, R31, R212, PT ;  /* 0x000000d41f00720c */ /* 0x000fe20003f24070 */
[----:B------:R-:W-:Y:S01]  /*50e0*/  @!P3 IMAD.IADD R163, R163, 0x1, -R31 ;  /* 0x00000001a3a3b824 */ /* 0x000fe200078e0a1f */
[----:B------:R-:W-:Y:S01]  /*50f0*/  @!P4 IADD3 R214, PT, PT, R214, -R31, RZ ;  /* 0x8000001fd6d6c210 */ /* 0x000fe20007ffe0ff */
[----:B------:R-:W-:Y:S01]  /*5100*/  IMAD.HI.U32 R2, R118, R210, RZ ;  /* 0x000000d276027227 */ /* 0x000fe200078e00ff */
[----:B------:R-:W-:-:S02]  /*5110*/  ISETP.GT.U32.AND P6, PT, R31, R109, PT ;  /* 0x0000006d1f00720c */ /* 0x000fc40003fc4070 */
[----:B------:R-:W-:Y:S01]  /*5120*/  ISETP.GT.U32.AND P3, PT, R31, R163, PT ;  /* 0x000000a31f00720c */ /* 0x000fe20003f64070 */
[----:B------:R-:W-:Y:S01]  /*5130*/  @!P5 IMAD.MOV R214, RZ, RZ, -R214 ;  /* 0x000000ffffd6d224 */ /* 0x000fe200078e0ad6 */
[----:B------:R-:W-:Y:S01]  /*5140*/  IADD3 R2, PT, PT, -R2, RZ, RZ ;  /* 0x000000ff02027210 */ /* 0x000fe20007ffe1ff */
[C---:B------:R-:W-:Y:S01]  /*5150*/  VIADD R234, R252.reuse, 0xb4 ;  /* 0x000000b4fcea7836 */ /* 0x040fe20000000000 */
[----:B------:R-:W-:Y:S01]  /*5160*/  IABS R26, R6 ;  /* 0x00000006001a7213 */ /* 0x000fe20000000000 */
[----:B------:R-:W-:Y:S01]  /*5170*/  VIADD R232, R252, 0xb6 ;  /* 0x000000b6fce87836 */ /* 0x000fe20000000000 */
[----:B------:R-:W-:Y:S01]  /*5180*/  ISETP.GE.AND P4, PT, R3, RZ, PT ;  /* 0x000000ff0300720c */ /* 0x000fe20003f86270 */
[C---:B------:R-:W-:Y:S01]  /*5190*/  IMAD R210, R31.reuse, R2, R210 ;  /* 0x000000021fd27224 */ /* 0x040fe200078e02d2 */
[----:B------:R-:W-:Y:S01]  /*51a0*/  @!P1 IADD3 R212, PT, PT, R212, -R31, RZ ;  /* 0x8000001fd4d49210 */ /* 0x000fe20007ffe0ff */
[C---:B------:R-:W-:Y:S01]  /*51b0*/  IMAD.HI.U32 R3, R118.reuse, R26, RZ ;  /* 0x0000001a76037227 */ /* 0x040fe200078e00ff */
[----:B------:R-:W-:Y:S01]  /*51c0*/  ISETP.GT.U32.AND P1, PT, R31, R211, PT ;  /* 0x000000d31f00720c */ /* 0x000fe20003f24070 */
[----:B------:R1:W-:Y:S01]  /*51d0*/  STL [R1+0x4120], R214 ;  /* 0x004120d601007387 */ /* 0x0003e20000100800 */
[----:B------:R-:W-:Y:S01]  /*51e0*/  ISETP.GE.AND P5, PT, R9, RZ, PT ;  /* 0x000000ff0900720c */ /* 0x000fe20003fa6270 */
[----:B------:R-:W-:Y:S01]  /*51f0*/  @!P3 IMAD.IADD R163, R163, 0x1, -R31 ;  /* 0x00000001a3a3b824 */ /* 0x000fe200078e0a1f */
[----:B------:R-:W-:Y:S01]  /*5200*/  ISETP.GT.U32.AND P3, PT, R31, R210, PT ;  /* 0x000000d21f00720c */ /* 0x000fe20003f64070 */
[----:B------:R-:W-:Y:S01]  /*5210*/  IMAD.MOV R3, RZ, RZ, -R3 ;  /* 0x000000ffff037224 */ /* 0x000fe200078e0a03 */
[----:B------:R-:W-:Y:S01]  /*5220*/  IABS R42, R234 ;  /* 0x000000ea002a7213 */ /* 0x000fe20000000000 */
[--C-:B------:R-:W-:Y:S01]  /*5230*/  @!P6 IMAD.IADD R109, R109, 0x1, -R31.reuse ;  /* 0x000000016d6de824 */ /* 0x100fe200078e0a1f */
[----:B------:R-:W-:Y:S01]  /*5240*/  ISETP.GE.AND P6, PT, R5, RZ, PT ;  /* 0x000000ff0500720c */ /* 0x000fe20003fc6270 */
[----:B------:R-:W-:Y:S01]  /*5250*/  IMAD R26, R31, R3, R26 ;  /* 0x000000031f1a7224 */ /* 0x000fe200078e021a */
[----:B------:R-:W-:Y:S01]  /*5260*/  IABS R44, R232 ;  /* 0x000000e8002c7213 */ /* 0x000fe20000000000 */
[----:B------:R-:W-:Y:S01]  /*5270*/  IMAD.HI.U32 R3, R118, R209, RZ ;  /* 0x000000d176037227 */ /* 0x000fe200078e00ff */
[----:B-1----:R-:W-:Y:S01]  /*5280*/  IADD3 R214, PT, PT, R252, 0xc8, RZ ;  /* 0x000000c8fcd67810 */ /* 0x002fe20007ffe0ff */
[----:B------:R1:W-:Y:S02]  /*5290*/  STL [R1+0x411c], R213 ;  /* 0x00411cd501007387 */ /* 0x0003e40000100800 */
[----:B------:R-:W-:-:S02]  /*52a0*/  @!P1 IMAD.IADD R211, R211, 0x1, -R31 ;  /* 0x00000001d3d39824 */ /* 0x000fc400078e0a1f */
[----:B------:R-:W-:Y:S02]  /*52b0*/  @!P3 IMAD.IADD R210, R210, 0x1, -R31 ;  /* 0x00000001d2d2b824 */ /* 0x000fe400078e0a1f */
[----:B------:R-:W-:Y:S01]  /*52c0*/  @!P2 IMAD.MOV R163, RZ, RZ, -R163 ;  /* 0x000000ffffa3a224 */ /* 0x000fe200078e0aa3 */
[C---:B------:R-:W-:Y:S01]  /*52d0*/  ISETP.GT.U32.AND P1, PT, R31.reuse, R211, PT ;  /* 0x000000d31f00720c */ /* 0x040fe20003f24070 */
[----:B------:R-:W-:Y:S01]  /*52e0*/  @!P4 IMAD.MOV R109, RZ, RZ, -R109 ;  /* 0x000000ffff6dc224 */ /* 0x000fe200078e0a6d */
[----:B------:R-:W-:Y:S01]  /*52f0*/  ISETP.GE.AND P2, PT, R4, RZ, PT ;  /* 0x000000ff0400720c */ /* 0x000fe20003f46270 */
[----:B------:R-:W-:Y:S01]  /*5300*/  IMAD.HI.U32 R4, R118, R111, RZ ;  /* 0x0000006f76047227 */ /* 0x000fe200078e00ff */
[----:B------:R-:W-:Y:S02]  /*5310*/  ISETP.GE.AND P4, PT, R6, RZ, PT ;  /* 0x000000ff0600720c */ /* 0x000fe40003f86270 */
[----:B------:R-:W-:Y:S01]  /*5320*/  ISETP.GT.U32.AND P3, PT, R31, R210, PT ;  /* 0x000000d21f00720c */ /* 0x000fe20003f64070 */
[----:B------:R-:W-:Y:S01]  /*5330*/  @!P5 IMAD.MOV R212, RZ, RZ, -R212 ;  /* 0x000000ffffd4d224 */ /* 0x000fe200078e0ad4 */
[----:B------:R-:W-:Y:S01]  /*5340*/  IADD3 R6, PT, PT, -R3, RZ, RZ ;  /* 0x000000ff03067210 */ /* 0x000fe20007ffe1ff */
[C---:B------:R-:W-:Y:S01]  /*5350*/  VIADD R5, R252.reuse, 0x57 ;  /* 0x00000057fc057836 */ /* 0x040fe20000000000 */
[----:B------:R-:W-:Y:S01]  /*5360*/  ISETP.GT.U32.AND P5, PT, R31, R26, PT ;  /* 0x0000001a1f00720c */ /* 0x000fe20003fa4070 */
[----:B------:R-:W-:Y:S01]  /*5370*/  VIADD R9, R252, 0x66 ;  /* 0x00000066fc097836 */ /* 0x000fe20000000000 */
[----:B------:R-:W-:Y:S01]  /*5380*/  IADD3 R4, PT, PT, -R4, RZ, RZ ;  /* 0x000000ff04047210 */ /* 0x000fe20007ffe1ff */
[----:B------:R-:W-:Y:S01]  /*5390*/  @!P1 IMAD.IADD R211, R211, 0x1, -R31 ;  /* 0x00000001d3d39824 */ /* 0x000fe200078e0a1f */
[----:B------:R-:W-:Y:S01]  /*53a0*/  IABS R110, R5 ;  /* 0x00000005006e7213 */ /* 0x000fe20000000000 */
[----:B------:R-:W-:Y:S01]  /*53b0*/  IMAD R209, R31, R6, R209 ;  /* 0x000000061fd17224 */ /* 0x000fe200078e02d1 */
[----:B------:R-:W-:Y:S01]  /*53c0*/  ISETP.GE.AND P1, PT, R5, RZ, PT ;  /* 0x000000ff0500720c */ /* 0x000fe20003f26270 */
[----:B------:R-:W-:Y:S01]  /*53d0*/  IMAD R111, R31, R4, R111 ;  /* 0x000000041f6f7224 */ /* 0x000fe200078e026f */
[----:B------:R-:W-:Y:S01]  /*53e0*/  @!P6 IADD3 R211, PT, PT, -R211, RZ, RZ ;  /* 0x000000ffd3d3e210 */ /* 0x000fe20007ffe1ff */
[----:B------:R-:W-:Y:S01]  /*53f0*/  VIADD R5, R252, 0x5b ;  /* 0x0000005bfc057836 */ /* 0x000fe20000000000 */
[C---:B------:R-:W-:Y:S01]  /*5400*/  ISETP.GT.U32.AND P6, PT, R31.reuse, R209, PT ;  /* 0x000000d11f00720c */ /* 0x040fe20003fc4070 */
[----:B------:R-:W-:Y:S01]  /*5410*/  IMAD.HI.U32 R2, R118, R110, RZ ;  /* 0x0000006e76027227 */ /* 0x000fe200078e00ff */
[----:B------:R-:W-:Y:S01]  /*5420*/  @!P3 IADD3 R210, PT, PT, R210, -R31, RZ ;  /* 0x8000001fd2d2b210 */ /* 0x000fe20007ffe0ff */
[----:B------:R-:W-:Y:S01]  /*5430*/  STL [R1+0x4118], R212 ;  /* 0x004118d401007387 */ /* 0x000fe20000100800 */
[C---:B------:R-:W-:Y:S01]  /*5440*/  ISETP.GT.U32.AND P3, PT, R31.reuse, R111, PT ;  /* 0x0000006f1f00720c */ /* 0x040fe20003f64070 */
[----:B------:R-:W-:Y:S01]  /*5450*/  IMAD.MOV R2, RZ, RZ, -R2 ;  /* 0x000000ffff027224 */ /* 0x000fe200078e0a02 */
[----:B------:R-:W-:Y:S01]  /*5460*/  @!P5 IADD3 R26, PT, PT, R26, -R31, RZ ;  /* 0x8000001f1a1ad210 */ /* 0x000fe20007ffe0ff */
[C---:B------:R-:W-:Y:S01]  /*5470*/  VIADD R4, R252.reuse, 0x5a ;  /* 0x0000005afc047836 */ /* 0x040fe20000000000 */
[----:B------:R-:W-:Y:S01]  /*5480*/  IABS R112, R5 ;  /* 0x0000000500707213 */ /* 0x000fe20000000000 */
[C---:B------:R-:W-:Y:S01]  /*5490*/  IMAD R110, R31.reuse, R2, R110 ;  /* 0x000000021f6e7224 */ /* 0x040fe200078e026e */
[----:B------:R-:W-:Y:S01]  /*54a0*/  ISETP.GT.U32.AND P5, PT, R31, R26, PT ;  /* 0x0000001a1f00720c */ /* 0x000fe20003fa4070 */
[----:B------:R-:W-:Y:S01]  /*54b0*/  VIADD R6, R252, 0x5c ;  /* 0x0000005cfc067836 */ /* 0x000fe20000000000 */
[----:B------:R-:W-:Y:S01]  /*54c0*/  IABS R208, R4 ;  /* 0x0000000400d07213 */ /* 0x000fe20000000000 */
[----:B------:R-:W-:Y:S01]  /*54d0*/  IMAD.HI.U32 R3, R118, R112, RZ ;  /* 0x0000007076037227 */ /* 0x000fe200078e00ff */
[----:B------:R-:W-:Y:S01]  /*54e0*/  @!P6 IADD3 R209, PT, PT, R209, -R31, RZ ;  /* 0x8000001fd1d1e210 */ /* 0x000fe20007ffe0ff */
[----:B------:R2:W-:Y:S01]  /*54f0*/  STL [R1+0x4114], R211 ;  /* 0x004114d301007387 */ /* 0x0005e20000100800 */
[----:B------:R-:W-:Y:S01]  /*5500*/  @!P2 IADD3 R210, PT, PT, -R210, RZ, RZ ;  /* 0x000000ffd2d2a210 */ /* 0x000fe20007ffe1ff */
[----:B------:R-:W-:Y:S01]  /*5510*/  @!P3 IMAD.IADD R111, R111, 0x1, -R31 ;  /* 0x000000016f6fb824 */ /* 0x000fe200078e0a1f */
[C---:B------:R-:W-:Y:S01]  /*5520*/  ISETP.GT.U32.AND P3, PT, R31.reuse, R209, PT ;  /* 0x000000d11f00720c */ /* 0x040fe20003f64070 */
[----:B------:R-:W-:Y:S01]  /*5530*/  IMAD.MOV R3, RZ, RZ, -R3 ;  /* 0x000000ffff037224 */ /* 0x000fe200078e0a03 */
[----:B------:R-:W-:Y:S01]  /*5540*/  IABS R207, R6 ;  /* 0x0000000600cf7213 */ /* 0x000fe20000000000 */
[----:B------:R-:W-:Y:S01]  /*5550*/  IMAD.HI.U32 R2, R118, R208, RZ ;  /* 0x000000d076027227 */ /* 0x000fe200078e00ff */
[C---:B------:R-:W-:Y:S01]  /*5560*/  ISETP.GT.U32.AND P2, PT, R31.reuse, R111, PT ;  /* 0x0000006f1f00720c */ /* 0x040fe20003f44070 */
[----:B------:R-:W-:Y:S01]  /*5570*/  STL [R1+0x4110], R210 ;  /* 0x004110d201007387 */ /* 0x000fe20000100800 */
[----:B------:R-:W-:Y:S01]  /*5580*/  IABS R202, R9 ;  /* 0x0000000900ca7213 */ /* 0x000fe20000000000 */
[--C-:B------:R-:W-:Y:S01]  /*5590*/  @!P5 IMAD.IADD R26, R26, 0x1, -R31.reuse ;  /* 0x000000011a1ad824 */ /* 0x100fe200078e0a1f */
[C---:B------:R-:W-:Y:S01]  /*55a0*/  ISETP.GT.U32.AND P5, PT, R31.reuse, R110, PT ;  /* 0x0000006e1f00720c */ /* 0x040fe20003fa4070 */
[----:B------:R-:W-:Y:S01]  /*55b0*/  IMAD R112, R31, R3, R112 ;  /* 0x000000031f707224 */ /* 0x000fe200078e0270 */
[C---:B-1----:R-:W-:Y:S01]  /*55c0*/  IADD3 R213, PT, PT, R252.reuse, 0xc9, RZ ;  /* 0x000000c9fcd57810 */ /* 0x042fe20007ffe0ff */
[----:B------:R-:W-:Y:S01]  /*55d0*/  @!P4 IMAD.MOV R26, RZ, RZ, -R26 ;  /* 0x000000ffff1ac224 */ /* 0x000fe200078e0a1a */
[----:B------:R-:W-:Y:S01]  /*55e0*/  ISETP.GE.AND P4, PT, R7, RZ, PT ;  /* 0x000000ff0700720c */ /* 0x000fe20003f86270 */
[--C-:B------:R-:W-:Y:S01]  /*55f0*/  @!P3 IMAD.IADD R209, R209, 0x1, -R31.reuse ;  /* 0x00000001d1d1b824 */ /* 0x100fe200078e0a1f */
[----:B------:R-:W-:Y:S01]  /*5600*/  ISETP.GT.U32.AND P3, PT, R31, R112, PT ;  /* 0x000000701f00720c */ /* 0x000fe20003f64070 */
[----:B------:R-:W-:Y:S01]  /*5610*/  IMAD.MOV R2, RZ, RZ, -R2 ;  /* 0x000000ffff027224 */ /* 0x000fe200078e0a02 */
[C---:B--2---:R-:W-:Y:S01]  /*5620*/  IADD3 R211, PT, PT, R252.reuse, 0xcb, RZ ;  /* 0x000000cbfcd37810 */ /* 0x044fe20007ffe0ff */
[----:B------:R-:W-:Y:S01]  /*5630*/  VIADD R7, R252, 0x5d ;  /* 0x0000005dfc077836 */ /* 0x000fe20000000000 */
[----:B------:R-:W-:Y:S01]  /*5640*/  @!P2 IADD3 R111, PT, PT, R111, -R31, RZ ;  /* 0x8000001f6f6fa210 */ /* 0x000fe20007ffe0ff */
[----:B------:R-:W-:Y:S01]  /*5650*/  IMAD R208, R31, R2, R208 ;  /* 0x000000021fd07224 */ /* 0x000fe200078e02d0 */
[----:B------:R-:W-:Y:S01]  /*5660*/  ISETP.GE.AND P2, PT, R4, RZ, PT ;  /* 0x000000ff0400720c */ /* 0x000fe20003f46270 */
[----:B------:R-:W-:Y:S01]  /*5670*/  @!P5 IMAD.IADD R110, R110, 0x1, -R31 ;  /* 0x000000016e6ed824 */ /* 0x000fe200078e0a1f */
[----:B------:R-:W-:Y:S01]  /*5680*/  IABS R113, R7 ;  /* 0x0000000700717213 */ /* 0x000fe20000000000 */
[----:B------:R-:W-:Y:S01]  /*5690*/  IMAD.HI.U32 R2, R118, R207, RZ ;  /* 0x000000cf76027227 */ /* 0x000fe200078e00ff */
[----:B------:R-:W-:-:S02]  /*56a0*/  ISETP.GE.AND P5, PT, R8, RZ, PT ;  /* 0x000000ff0800720c */ /* 0x000fc40003fa6270 */
[C---:B------:R-:W-:Y:S01]  /*56b0*/  ISETP.GT.U32.AND P6, PT, R31.reuse, R110, PT ;  /* 0x0000006e1f00720c */ /* 0x040fe20003fc4070 */
[----:B------:R-:W-:Y:S02]  /*56c0*/  @!P3 IMAD.IADD R112, R112, 0x1, -R31 ;  /* 0x000000017070b824 */ /* 0x000fe400078e0a1f */
[----:B------:R-:W-:Y:S02]  /*56d0*/  IMAD.MOV R4, RZ, RZ, -R2 ;  /* 0x000000ffff047224 */ /* 0x000fe400078e0a02 */
[----:B------:R-:W-:Y:S01]  /*56e0*/  IMAD.HI.U32 R2, R118, R113, RZ ;  /* 0x0000007176027227 */ /* 0x000fe200078e00ff */
[----:B------:R-:W-:-:S03]  /*56f0*/  ISETP.GT.U32.AND P3, PT, R31, R112, PT ;  /* 0x000000701f00720c */ /* 0x000fc60003f64070 */
[----:B------:R-:W-:Y:S02]  /*5700*/  IMAD.MOV R2, RZ, RZ, -R2 ;  /* 0x000000ffff027224 */ /* 0x000fe400078e0a02 */
[C---:B------:R-:W-:Y:S02]  /*5710*/  IMAD R207, R31.reuse, R4, R207 ;  /* 0x000000041fcf7224 */ /* 0x040fe400078e02cf */
[----:B------:R-:W-:Y:S01]  /*5720*/  @!P6 IADD3 R110, PT, PT, R110, -R31, RZ ;  /* 0x8000001f6e6ee210 */ /* 0x000fe20007ffe0ff */
[C---:B------:R-:W-:Y:S01]  /*5730*/  IMAD R113, R31.reuse, R2, R113 ;  /* 0x000000021f717224 */ /* 0x040fe200078e0271 */
[C---:B------:R-:W-:Y:S01]  /*5740*/  ISETP.GT.U32.AND P6, PT, R31.reuse, R208, PT ;  /* 0x000000d01f00720c */ /* 0x040fe20003fc4070 */
[----:B------:R-:W-:Y:S01]  /*5750*/  @!P4 IMAD.MOV R209, RZ, RZ, -R209 ;  /* 0x000000ffffd1c224 */ /* 0x000fe200078e0ad1 */
[C---:B------:R-:W-:Y:S01]  /*5760*/  ISETP.GT.U32.AND P4, PT, R31.reuse, R207, PT ;  /* 0x000000cf1f00720c */ /* 0x040fe20003f84070 */
[----:B------:R-:W-:Y:S01]  /*5770*/  VIADD R8, R252, 0x5e ;  /* 0x0000005efc087836 */ /* 0x000fe20000000000 */
[----:B------:R-:W-:Y:S01]  /*5780*/  @!P3 IADD3 R112, PT, PT, R112, -R31, RZ ;  /* 0x8000001f7070b210 */ /* 0x000fe20007ffe0ff */
[----:B------:R-:W-:Y:S01]  /*5790*/  @!P5 IMAD.MOV R111, RZ, RZ, -R111 ;  /* 0x000000ffff6fd224 */ /* 0x000fe200078e0a6f */
[----:B------:R-:W-:Y:S01]  /*57a0*/  ISETP.GT.U32.AND P3, PT, R31, R113, PT ;  /* 0x000000711f00720c */ /* 0x000fe20003f64070 */
[----:B------:R-:W-:Y:S01]  /*57b0*/  VIADD R231, R252, 0xb7 ;  /* 0x000000b7fce77836 */ /* 0x000fe20000000000 */
[----:B------:R-:W-:Y:S01]  /*57c0*/  @!P1 IADD3 R110, PT, PT, -R110, RZ, RZ ;  /* 0x000000ff6e6e9210 */ /* 0x000fe20007ffe1ff */
[C---:B------:R-:W-:Y:S01]  /*57d0*/  VIADD R230, R252.reuse, 0xb8 ;  /* 0x000000b8fce67836 */ /* 0x040fe20000000000 */
[----:B------:R-:W-:Y:S01]  /*57e0*/  IABS R206, R8 ;  /* 0x0000000800ce7213 */ /* 0x000fe20000000000 */
[----:B------:R-:W-:Y:S01]  /*57f0*/  VIADD R228, R252, 0xba ;  /* 0x000000bafce47836 */ /* 0x000fe20000000000 */
[----:B------:R-:W-:Y:S01]  /*5800*/  ISETP.GE.AND P1, PT, R5, RZ, PT ;  /* 0x000000ff0500720c */ /* 0x000fe20003f26270 */
[--C-:B------:R-:W-:Y:S01]  /*5810*/  @!P6 IMAD.IADD R208, R208, 0x1, -R31.reuse ;  /* 0x00000001d0d0e824 */ /* 0x100fe200078e0a1f */
[----:B------:R-:W-:Y:S01]  /*5820*/  ISETP.GE.AND P5, PT, R6, RZ, PT ;  /* 0x000000ff0600720c */ /* 0x000fe20003fa6270 */
[----:B------:R-:W-:Y:S01]  /*5830*/  VIADD R5, R252, 0x5f ;  /* 0x0000005ffc057836 */ /* 0x000fe20000000000 */
[----:B------:R-:W-:Y:S01]  /*5840*/  IABS R45, R231 ;  /* 0x000000e7002d7213 */ /* 0x000fe20000000000 */
[----:B------:R-:W-:Y:S01]  /*5850*/  IMAD.HI.U32 R3, R118, R206, RZ ;  /* 0x000000ce76037227 */ /* 0x000fe200078e00ff */
[----:B------:R-:W-:Y:S01]  /*5860*/  ISETP.GT.U32.AND P6, PT, R31, R208, PT ;  /* 0x000000d01f00720c */ /* 0x000fe20003fc4070 */
[----:B------:R-:W-:Y:S01]  /*5870*/  STL [R1+0x410c], R209 ;  /* 0x00410cd101007387 */ /* 0x000fe20000100800 */
[----:B------:R-:W-:Y:S01]  /*5880*/  IABS R114, R5 ;  /* 0x0000000500727213 */ /* 0x000fe20000000000 */
[----:B------:R-:W-:Y:S01]  /*5890*/  VIADD R6, R252, 0x60 ;  /* 0x00000060fc067836 */ /* 0x000fe20000000000 */
[----:B------:R-:W-:Y:S01]  /*58a0*/  IADD3 R3, PT, PT, -R3, RZ, RZ ;  /* 0x000000ff03037210 */ /* 0x000fe20007ffe1ff */
[----:B------:R-:W-:-:S02]  /*58b0*/  @!P4 IMAD.IADD R207, R207, 0x1, -R31 ;  /* 0x00000001cfcfc824 */ /* 0x000fc400078e0a1f */
[----:B------:R-:W-:Y:S01]  /*58c0*/  @!P3 IMAD.IADD R113, R113, 0x1, -R31 ;  /* 0x000000017171b824 */ /* 0x000fe200078e0a1f */
[----:B------:R-:W-:Y:S01]  /*58d0*/  IABS R205, R6 ;  /* 0x0000000600cd7213 */ /* 0x000fe20000000000 */
[----:B------:R-:W-:Y:S01]  /*58e0*/  IMAD.HI.U32 R2, R118, R114, RZ ;  /* 0x0000007276027227 */ /* 0x000fe200078e00ff */
[C---:B------:R-:W-:Y:S02]  /*58f0*/  ISETP.GT.U32.AND P4, PT, R31.reuse, R207, PT ;  /* 0x000000cf1f00720c */ /* 0x040fe40003f84070 */
[C---:B------:R-:W-:Y:S01]  /*5900*/  ISETP.GT.U32.AND P3, PT, R31.reuse, R113, PT ;  /* 0x000000711f00720c */ /* 0x040fe20003f64070 */
[C---:B------:R-:W-:Y:S01]  /*5910*/  IMAD R206, R31.reuse, R3, R206 ;  /* 0x000000031fce7224 */ /* 0x040fe200078e02ce */
[----:B------:R-:W-:Y:S01]  /*5920*/  @!P6 IADD3 R208, PT, PT, R208, -R31, RZ ;  /* 0x8000001fd0d0e210 */ /* 0x000fe20007ffe0ff */
[----:B------:R-:W-:Y:S01]  /*5930*/  IMAD.HI.U32 R3, R118, R205, RZ ;  /* 0x000000cd76037227 */ /* 0x000fe200078e00ff */
[----:B------:R-:W-:Y:S02]  /*5940*/  IADD3 R2, PT, PT, -R2, RZ, RZ ;  /* 0x000000ff02027210 */ /* 0x000fe40007ffe1ff */
[----:B------:R-:W-:Y:S01]  /*5950*/  @!P2 IADD3 R208, PT, PT, -R208, RZ, RZ ;  /* 0x000000ffd0d0a210 */ /* 0x000fe20007ffe1ff */
[----:B------:R-:W-:Y:S01]  /*5960*/  IMAD.MOV R4, RZ, RZ, -R3 ;  /* 0x000000ffff047224 */ /* 0x000fe200078e0a03 */
[C---:B------:R-:W-:Y:S01]  /*5970*/  ISETP.GT.U32.AND P2, PT, R31.reuse, R206, PT ;  /* 0x000000ce1f00720c */ /* 0x040fe20003f44070 */
[----:B------:R-:W-:Y:S01]  /*5980*/  IMAD R114, R31, R2, R114 ;  /* 0x000000021f727224 */ /* 0x000fe200078e0272 */
[----:B------:R-:W-:Y:S01]  /*5990*/  ISETP.GE.AND P6, PT, R7, RZ, PT ;  /* 0x000000ff0700720c */ /* 0x000fe20003fc6270 */
[----:B------:R-:W-:Y:S01]  /*59a0*/  @!P4 IMAD.IADD R207, R207, 0x1, -R31 ;  /* 0x00000001cfcfc824 */ /* 0x000fe200078e0a1f */
[----:B------:R-:W-:Y:S01]  /*59b0*/  ISETP.GE.AND P4, PT, R5, RZ, PT ;  /* 0x000000ff0500720c */ /* 0x000fe20003f86270 */
[----:B------:R-:W-:Y:S01]  /*59c0*/  IMAD R205, R31, R4, R205 ;  /* 0x000000041fcd7224 */ /* 0x000fe200078e02cd */
[----:B------:R1:W-:Y:S01]  /*59d0*/  STL [R1+0x4108], R208 ;  /* 0x004108d001007387 */ /* 0x0003e20000100800 */
[----:B------:R-:W-:Y:S01]  /*59e0*/  @!P3 IMAD.IADD R113, R113, 0x1, -R31 ;  /* 0x000000017171b824 */ /* 0x000fe200078e0a1f */
[----:B------:R-:W-:Y:S01]  /*59f0*/  ISETP.GT.U32.AND P3, PT, R31, R114, PT ;  /* 0x000000721f00720c */ /* 0x000fe20003f64070 */
[----:B------:R-:W-:-:S02]  /*5a00*/  VIADD R7, R252, 0x61 ;  /* 0x00000061fc077836 */ /* 0x000fc40000000000 */
[----:B------:R-:W-:Y:S01]  /*5a10*/  @!P5 IMAD.MOV R207, RZ, RZ, -R207 ;  /* 0x000000ffffcfd224 */ /* 0x000fe200078e0acf */
[C---:B------:R-:W-:Y:S01]  /*5a20*/  ISETP.GT.U32.AND P5, PT, R31.reuse, R205, PT ;  /* 0x000000cd1f00720c */ /* 0x040fe20003fa4070 */
[----:B------:R-:W-:Y:S01]  /*5a30*/  VIADD R5, R252, 0x62 ;  /* 0x00000062fc057836 */ /* 0x000fe20000000000 */
[----:B------:R-:W-:Y:S01]  /*5a40*/  IABS R115, R7 ;  /* 0x0000000700737213 */ /* 0x000fe20000000000 */
[----:B------:R-:W-:Y:S01]  /*5a50*/  @!P6 IMAD.MOV R113, RZ, RZ, -R113 ;  /* 0x000000ffff71e224 */ /* 0x000fe200078e0a71 */
[----:B------:R-:W-:Y:S01]  /*5a60*/  @!P2 IADD3 R206, PT, PT, R206, -R31, RZ ;  /* 0x8000001fcecea210 */ /* 0x000fe20007ffe0ff */
[----:B------:R-:W-:Y:S01]  /*5a70*/  @!P1 IMAD.MOV R112, RZ, RZ, -R112 ;  /* 0x000000ffff709224 */ /* 0x000fe200078e0a70 */
[----:B------:R-:W-:Y:S01]  /*5a80*/  IABS R204, R5 ;  /* 0x0000000500cc7213 */ /* 0x000fe20000000000 */
[----:B------:R-:W-:Y:S01]  /*5a90*/  IMAD.HI.U32 R2, R118, R115, RZ ;  /* 0x0000007376027227 */ /* 0x000fe200078e00ff */
[----:B------:R-:W-:Y:S01]  /*5aa0*/  ISETP.GT.U32.AND P2, PT, R31, R206, PT ;  /* 0x000000ce1f00720c */ /* 0x000fe20003f44070 */
[----:B------:R-:W-:Y:S01]  /*5ab0*/  STL [R1+0x4104], R207 ;  /* 0x004104cf01007387 */ /* 0x000fe20000100800 */
[----:B------:R-:W-:Y:S01]  /*5ac0*/  ISETP.GE.AND P6, PT, R6, RZ, PT ;  /* 0x000000ff0600720c */ /* 0x000fe20003fc6270 */
[--C-:B------:R-:W-:Y:S01]  /*5ad0*/  @!P3 IMAD.IADD R114, R114, 0x1, -R31.reuse ;  /* 0x000000017272b824 */ /* 0x100fe200078e0a1f */
[----:B------:R-:W-:Y:S01]  /*5ae0*/  IADD3 R2, PT, PT, -R2, RZ, RZ ;  /* 0x000000ff02027210 */ /* 0x000fe20007ffe1ff */
[----:B------:R-:W-:Y:S01]  /*5af0*/  @!P5 IMAD.IADD R205, R205, 0x1, -R31 ;  /* 0x00000001cdcdd824 */ /* 0x000fe200078e0a1f */
[----:B------:R-:W-:Y:S01]  /*5b00*/  ISETP.GE.AND P1, PT, R8, RZ, PT ;  /* 0x000000ff0800720c */ /* 0x000fe20003f26270 */
[----:B------:R-:W-:Y:S01]  /*5b10*/  VIADD R6, R252, 0x63 ;  /* 0x00000063fc067836 */ /* 0x000fe20000000000 */
[C---:B------:R-:W-:Y:S01]  /*5b20*/  ISETP.GT.U32.AND P3, PT, R31.reuse, R114, PT ;  /* 0x000000721f00720c */ /* 0x040fe20003f64070 */
[C---:B------:R-:W-:Y:S01]  /*5b30*/  IMAD R115, R31.reuse, R2, R115 ;  /* 0x000000021f737224 */ /* 0x040fe200078e0273 */
[----:B------:R-:W-:Y:S01]  /*5b40*/  ISETP.GT.U32.AND P5, PT, R31, R205, PT ;  /* 0x000000cd1f00720c */ /* 0x000fe20003fa4070 */
[----:B------:R-:W-:Y:S01]  /*5b50*/  IMAD.HI.U32 R2, R118, R204, RZ ;  /* 0x000000cc76027227 */ /* 0x000fe200078e00ff */
[----:B------:R-:W-:-:S02]  /*5b60*/  IABS R164, R6 ;  /* 0x0000000600a47213 */ /* 0x000fc40000000000 */
[----:B------:R-:W-:Y:S01]  /*5b70*/  @!P2 IADD3 R206, PT, PT, R206, -R31, RZ ;  /* 0x8000001fcecea210 */ /* 0x000fe20007ffe0ff */
[----:B------:R-:W-:Y:S01]  /*5b80*/  IMAD.MOV R2, RZ, RZ, -R2 ;  /* 0x000000ffff027224 */ /* 0x000fe200078e0a02 */
[----:B------:R-:W-:Y:S01]  /*5b90*/  ISETP.GE.AND P2, PT, R7, RZ, PT ;  /* 0x000000ff0700720c */ /* 0x000fe20003f46270 */
[C---:B------:R-:W-:Y:S01]  /*5ba0*/  VIADD R227, R252.reuse, 0xbb ;  /* 0x000000bbfce37836 */ /* 0x040fe20000000000 */
[C---:B------:R-:W-:Y:S01]  /*5bb0*/  IADD3 R7, PT, PT, R252.reuse, 0x64, RZ ;  /* 0x00000064fc077810 */ /* 0x040fe20007ffe0ff */
[C---:B------:R-:W-:Y:S01]  /*5bc0*/  IMAD R204, R31.reuse, R2, R204 ;  /* 0x000000021fcc7224 */ /* 0x040fe200078e02cc */
[----:B------:R-:W-:Y:S01]  /*5bd0*/  IADD3 R8, PT, PT, R252, 0x65, RZ ;  /* 0x00000065fc087810 */ /* 0x000fe20007ffe0ff */
[----:B------:R-:W-:Y:S01]  /*5be0*/  IMAD.HI.U32 R2, R118, R164, RZ ;  /* 0x000000a476027227 */ /* 0x000fe200078e00ff */
[----:B------:R-:W-:Y:S02]  /*5bf0*/  IABS R203, R7 ;  /* 0x0000000700cb7213 */ /* 0x000fe40000000000 */
[----:B------:R-:W-:Y:S01]  /*5c00*/  IABS R27, R8 ;  /* 0x00000008001b7213 */ /* 0x000fe20000000000 */
[--C-:B------:R-:W-:Y:S01]  /*5c10*/  @!P3 IMAD.IADD R114, R114, 0x1, -R31.reuse ;  /* 0x000000017272b824 */ /* 0x100fe200078e0a1f */
[----:B------:R-:W-:Y:S01]  /*5c20*/  ISETP.GT.U32.AND P3, PT, R31, R115, PT ;  /* 0x000000731f00720c */ /* 0x000fe20003f64070 */
[----:B------:R-:W-:Y:S01]  /*5c30*/  @!P5 IMAD.IADD R205, R205, 0x1, -R31 ;  /* 0x00000001cdcdd824 */ /* 0x000fe200078e0a1f */
[----:B------:R-:W-:Y:S01]  /*5c40*/  ISETP.GT.U32.AND P5, PT, R31, R204, PT ;  /* 0x000000cc1f00720c */ /* 0x000fe20003fa4070 */
[----:B------:R-:W-:Y:S01]  /*5c50*/  IMAD.HI.U32 R3, R118, R203, RZ ;  /* 0x000000cb76037227 */ /* 0x000fe200078e00ff */
[----:B------:R-:W-:-:S02]  /*5c60*/  IADD3 R2, PT, PT, -R2, RZ, RZ ;  /* 0x000000ff02027210 */ /* 0x000fc40007ffe1ff */
[----:B------:R-:W-:Y:S01]  /*5c70*/  IABS R47, R227 ;  /* 0x000000e3002f7213 */ /* 0x000fe20000000000 */
[----:B------:R-:W-:Y:S01]  /*5c80*/  IMAD.MOV R4, RZ, RZ, -R3 ;  /* 0x000000ffff047224 */ /* 0x000fe200078e0a03 */
[C---:B-1----:R-:W-:Y:S01]  /*5c90*/  IADD3 R208, PT, PT, R252.reuse, 0xce, RZ ;  /* 0x000000cefcd07810 */ /* 0x042fe20007ffe0ff */
[C---:B------:R-:W-:Y:S02]  /*5ca0*/  IMAD R164, R31.reuse, R2, R164 ;  /* 0x000000021fa47224 */ /* 0x040fe400078e02a4 */
[----:B------:R-:W-:Y:S01]  /*5cb0*/  IMAD R203, R31, R4, R203 ;  /* 0x000000041fcb7224 */ /* 0x000fe200078e02cb */
[----:B------:R-:W-:Y:S01]  /*5cc0*/  IADD3 R4, PT, PT, R252, 0x67, RZ ;  /* 0x00000067fc047810 */ /* 0x000fe20007ffe0ff */
[--C-:B------:R-:W-:Y:S01]  /*5cd0*/  @!P3 IMAD.IADD R115, R115, 0x1, -R31.reuse ;  /* 0x000000017373b824 */ /* 0x100fe200078e0a1f */
[C---:B------:R-:W-:Y:S01]  /*5ce0*/  ISETP.GT.U32.AND P3, PT, R31.reuse, R164, PT ;  /* 0x000000a41f00720c */ /* 0x040fe20003f64070 */
[----:B------:R-:W-:Y:S01]  /*5cf0*/  @!P5 IMAD.IADD R204, R204, 0x1, -R31 ;  /* 0x00000001ccccd824 */ /* 0x000fe200078e0a1f */
[----:B------:R-:W-:Y:S01]  /*5d00*/  ISETP.GT.U32.AND P5, PT, R31, R203, PT ;  /* 0x000000cb1f00720c */ /* 0x000fe20003fa4070 */
[----:B------:R-:W-:Y:S01]  /*5d10*/  IMAD.HI.U32 R2, R118, R27, RZ ;  /* 0x0000001b76027227 */ /* 0x000fe200078e00ff */
[----:B------:R-:W-:-:S03]  /*5d20*/  IABS R124, R4 ;  /* 0x00000004007c7213 */ /* 0x000fc60000000000 */
[----:B------:R-:W-:Y:S01]  /*5d30*/  IMAD.HI.U32 R3, R118, R202, RZ ;  /* 0x000000ca76037227 */ /* 0x000fe200078e00ff */
[----:B------:R-:W-:-:S03]  /*5d40*/  IADD3 R2, PT, PT, -R2, RZ, RZ ;  /* 0x000000ff02027210 */ /* 0x000fc60007ffe1ff */
[----:B------:R-:W-:Y:S02]  /*5d50*/  @!P6 IMAD.MOV R205, RZ, RZ, -R205 ;  /* 0x000000ffffcde224 */ /* 0x000fe400078e0acd */
[-C--:B------:R-:W-:Y:S01]  /*5d60*/  @!P3 IADD3 R164, PT, PT, R164, -R31.reuse, RZ ;  /* 0x8000001fa4a4b210 */ /* 0x080fe20007ffe0ff */
[----:B------:R-:W-:Y:S01]  /*5d70*/  IMAD R27, R31, R2, R27 ;  /* 0x000000021f1b7224 */ /* 0x000fe200078e021b */
[----:B------:R-:W-:Y:S01]  /*5d80*/  @!P5 IADD3 R203, PT, PT, R203, -R31, RZ ;  /* 0x8000001fcbcbd210 */ /* 0x000fe20007ffe0ff */
[----:B------:R-:W-:Y:S01]  /*5d90*/  IMAD.HI.U32 R2, R118, R124, RZ ;  /* 0x0000007c76027227 */ /* 0x000fe200078e00ff */
[C---:B------:R-:W-:Y:S02]  /*5da0*/  ISETP.GT.U32.AND P5, PT, R31.reuse, R164, PT ;  /* 0x000000a41f00720c */ /* 0x040fe40003fa4070 */
[C---:B------:R-:W-:Y:S01]  /*5db0*/  ISETP.GT.U32.AND P6, PT, R31.reuse, R27, PT ;  /* 0x0000001b1f00720c */ /* 0x040fe20003fc4070 */
[----:B------:R-:W-:Y:S01]  /*5dc0*/  IMAD.MOV R2, RZ, RZ, -R2 ;  /* 0x000000ffff027224 */ /* 0x000fe200078e0a02 */
[----:B------:R-:W-:Y:S01]  /*5dd0*/  ISETP.GT.U32.AND P3, PT, R31, R115, PT ;  /* 0x000000731f00720c */ /* 0x000fe20003f64070 */
[----:B------:R-:W-:-:S02]  /*5de0*/  IMAD.MOV R3, RZ, RZ, -R3 ;  /* 0x000000ffff037224 */ /* 0x000fc400078e0a03 */
[C---:B------:R-:W-:Y:S02]  /*5df0*/  IMAD R124, R31.reuse, R2, R124 ;  /* 0x000000021f7c7224 */ /* 0x040fe400078e027c */
[C---:B------:R-:W-:Y:S02]  /*5e00*/  IMAD R202, R31.reuse, R3, R202 ;  /* 0x000000031fca7224 */ /* 0x040fe400078e02ca */
[----:B------:R-:W-:Y:S02]  /*5e10*/  VIADD R3, R252, 0x69 ;  /* 0x00000069fc037836 */ /* 0x000fe40000000000 */
[----:B------:R-:W-:Y:S01]  /*5e20*/  @!P5 IADD3 R164, PT, PT, R164, -R31, RZ ;  /* 0x8000001fa4a4d210 */ /* 0x000fe20007ffe0ff */
[----:B------:R-:W-:Y:S01]  /*5e30*/  @!P4 IMAD.MOV R114, RZ, RZ, -R114 ;  /* 0x000000ffff72c224 */ /* 0x000fe200078e0a72 */
[C---:B------:R-:W-:Y:S01]  /*5e40*/  ISETP.GT.U32.AND P5, PT, R31.reuse, R124, PT ;  /* 0x0000007c1f00720c */ /* 0x040fe20003fa4070 */
[----:B------:R-:W-:Y:S01]  /*5e50*/  IMAD.HI.U32 R2, R118, R201, RZ ;  /* 0x000000c976027227 */ /* 0x000fe200078e00ff */
[----:B------:R-:W-:-:S02]  /*5e60*/  ISETP.GT.U32.AND P4, PT, R31, R203, PT ;  /* 0x000000cb1f00720c */ /* 0x000fc40003f84070 */
[----:B------:R-:W-:Y:S01]  /*5e70*/  IABS R125, R3 ;  /* 0x00000003007d7213 */ /* 0x000fe20000000000 */
[----:B------:R-:W-:Y:S01]  /*5e80*/  IMAD.MOV R2, RZ, RZ, -R2 ;  /* 0x000000ffff027224 */ /* 0x000fe200078e0a02 */
[----:B------:R-:W-:Y:S01]  /*5e90*/  @!P6 IADD3 R27, PT, PT, R27, -R31, RZ ;  /* 0x8000001f1b1be210 */ /* 0x000fe20007ffe0ff */
[----:B------:R-:W-:Y:S01]  /*5ea0*/  @!P1 IMAD.MOV R206, RZ, RZ, -R206 ;  /* 0x000000ffffce9224 */ /* 0x000fe200078e0ace */
[----:B------:R-:W-:Y:S01]  /*5eb0*/  ISETP.GE.AND P6, PT, R7, RZ, PT ;  /* 0x000000ff0700720c */ /* 0x000fe20003fc6270 */
[C---:B------:R-:W-:Y:S01]  /*5ec0*/  IMAD R201, R31.reuse, R2, R201 ;  /* 0x000000021fc97224 */ /* 0x040fe200078e02c9 */
[----:B------:R-:W-:Y:S01]  /*5ed0*/  ISETP.GT.U32.AND P1, PT, R31, R204, PT ;  /* 0x000000cc1f00720c */ /* 0x000fe20003f24070 */
[----:B------:R-:W-:Y:S01]  /*5ee0*/  IMAD.HI.U32 R2, R118, R125, RZ ;  /* 0x0000007d76027227 */ /* 0x000fe200078e00ff */
[-C--:B------:R-:W-:Y:S01]  /*5ef0*/  @!P3 IADD3 R115, PT, PT, R115, -R31.reuse, RZ ;  /* 0x8000001f7373b210 */ /* 0x080fe20007ffe0ff */
[----:B------:R-:W-:Y:S01]  /*5f00*/  STL [R1+0x4100], R206 ;  /* 0x004100ce01007387 */ /* 0x000fe20000100800 */
[----:B------:R-:W-:Y:S01]  /*5f10*/  @!P5 IADD3 R124, PT, PT, R124, -R31, RZ ;  /* 0x8000001f7c7cd210 */ /* 0x000fe20007ffe0ff */
[----:B------:R-:W-:Y:S01]  /*5f20*/  IMAD.MOV R2, RZ, RZ, -R2 ;  /* 0x000000ffff027224 */ /* 0x000fe200078e0a02 */
[----:B------:R-:W-:Y:S01]  /*5f30*/  ISETP.GT.U32.AND P3, PT, R31, R202, PT ;  /* 0x000000ca1f00720c */ /* 0x000fe20003f64070 */
[----:B------:R-:W-:Y:S01]  /*5f40*/  @!P4 IMAD.IADD R203, R203, 0x1, -R31 ;  /* 0x00000001cbcbc824 */ /* 0x000fe200078e0a1f */
[C---:B------:R-:W-:Y:S01]  /*5f50*/  ISETP.GT.U32.AND P5, PT, R31.reuse, R124, PT ;  /* 0x0000007c1f00720c */ /* 0x040fe20003fa4070 */
[C---:B------:R-:W-:Y:S01]  /*5f60*/  IMAD R125, R31.reuse, R2, R125 ;  /* 0x000000021f7d7224 */ /* 0x040fe200078e027d */
[----:B------:R-:W-:Y:S01]  /*5f70*/  IADD3 R7, PT, PT, R252, 0x6b, RZ ;  /* 0x0000006bfc077810 */ /* 0x000fe20007ffe0ff */
[----:B------:R-:W-:Y:S01]  /*5f80*/  @!P2 IMAD.MOV R115, RZ, RZ, -R115 ;  /* 0x000000ffff73a224 */ /* 0x000fe200078e0a73 */
[C---:B------:R-:W-:Y:S01]  /*5f90*/  ISETP.GT.U32.AND P2, PT, R31.reuse, R27, PT ;  /* 0x0000001b1f00720c */ /* 0x040fe20003f44070 */
[----:B------:R-:W-:Y:S01]  /*5fa0*/  @!P6 IMAD.MOV R203, RZ, RZ, -R203 ;  /* 0x000000ffffcbe224 */ /* 0x000fe200078e0acb */
        /* <DEDUP_REMOVED lines=8> */
[----:B------:R-:W-:Y:S01]  /*6030*/  ISETP.GT.U32.AND P5, PT, R31, R125, PT ;  /* 0x0000007d1f00720c */ /* 0x000fe20003fa4070 */
[C---:B------:R-:W-:Y:S01]  /*6040*/  VIADD R8, R252.reuse, 0x6c ;  /* 0x0000006cfc087836 */ /* 0x040fe20000000000 */
[----:B------:R-:W-:Y:S01]  /*6050*/  IABS R200, R5 ;  /* 0x0000000500c87213 */ /* 0x000fe20000000000 */
[----:B------:R-:W-:Y:S01]  /*6060*/  VIADD R226, R252, 0xbc ;  /* 0x000000bcfce27836 */ /* 0x000fe20000000000 */
[----:B------:R-:W-:Y:S01]  /*6070*/  @!P2 IADD3 R27, PT, PT, R27, -R31, RZ ;  /* 0x8000001f1b1ba210 */ /* 0x000fe20007ffe0ff */
[--C-:B------:R-:W-:Y:S01]  /*6080*/  @!P6 IMAD.IADD R201, R201, 0x1, -R31.reuse ;  /* 0x00000001c9c9e824 */ /* 0x100fe200078e0a1f */
[----:B------:R-:W-:Y:S01]  /*6090*/  ISETP.GE.AND P4, PT, R6, RZ, PT ;  /* 0x000000ff0600720c */ /* 0x000fe20003f86270 */
[----:B------:R-:W-:Y:S01]  /*60a0*/  IMAD.HI.U32 R2, R118, R200, RZ ;  /* 0x000000c876027227 */ /* 0x000fe200078e00ff */
[----:B------:R-:W-:Y:S01]  /*60b0*/  ISETP.GE.AND P2, PT, R4, RZ, PT ;  /* 0x000000ff0400720c */ /* 0x000fe20003f46270 */
[----:B------:R-:W-:Y:S01]  /*60c0*/  STL [R1+0x40fc], R205 ;  /* 0x0040fccd01007387 */ /* 0x000fe20000100800 */
[----:B------:R-:W-:Y:S01]  /*60d0*/  IABS R199, R8 ;  /* 0x0000000800c77213 */ /* 0x000fe20000000000 */
[----:B------:R-:W-:Y:S01]  /*60e0*/  IMAD.MOV R2, RZ, RZ, -R2 ;  /* 0x000000ffff027224 */ /* 0x000fe200078e0a02 */
[----:B------:R-:W-:Y:S01]  /*60f0*/  @!P3 IADD3 R27, PT, PT, -R27, RZ, RZ ;  /* 0x000000ff1b1bb210 */ /* 0x000fe20007ffe1ff */
[----:B------:R-:W-:Y:S01]  /*6100*/  @!P5 IMAD.IADD R125, R125, 0x1, -R31 ;  /* 0x000000017d7dd824 */ /* 0x000fe200078e0a1f */
[C---:B------:R-:W-:Y:S01]  /*6110*/  ISETP.GT.U32.AND P3, PT, R31.reuse, R201, PT ;  /* 0x000000c91f00720c */ /* 0x040fe20003f64070 */
[----:B------:R-:W-:Y:S01]  /*6120*/  IMAD R200, R31, R2, R200 ;  /* 0x000000021fc87224 */ /* 0x000fe200078e02c8 */
[----:B------:R-:W-:Y:S01]  /*6130*/  ISETP.GE.AND P6, PT, R3, RZ, PT ;  /* 0x000000ff0300720c */ /* 0x000fe20003fc6270 */
[----:B------:R-:W-:Y:S01]  /*6140*/  IMAD.HI.U32 R2, R118, R126, RZ ;  /* 0x0000007e76027227 */ /* 0x000fe200078e00ff */
[----:B------:R-:W-:-:S02]  /*6150*/  ISETP.GT.U32.AND P5, PT, R31, R125, PT ;  /* 0x0000007d1f00720c */ /* 0x000fc40003fa4070 */
[----:B------:R-:W-:Y:S01]  /*6160*/  @!P4 IADD3 R164, PT, PT, -R164, RZ, RZ ;  /* 0x000000ffa4a4c210 */ /* 0x000fe20007ffe1ff */
[----:B------:R-:W-:Y:S01]  /*6170*/  @!P1 IMAD.MOV R204, RZ, RZ, -R204 ;  /* 0x000000ffffcc9224 */ /* 0x000fe200078e0acc */
[----:B------:R-:W-:Y:S01]  /*6180*/  ISETP.GT.U32.AND P1, PT, R31, R202, PT ;  /* 0x000000ca1f00720c */ /* 0x000fe20003f24070 */
[----:B------:R-:W-:Y:S01]  /*6190*/  IMAD.MOV R2, RZ, RZ, -R2 ;  /* 0x000000ffff027224 */ /* 0x000fe200078e0a02 */
[----:B------:R-:W-:Y:S01]  /*61a0*/  ISETP.GE.AND P4, PT, R9, RZ, PT ;  /* 0x000000ff0900720c */ /* 0x000fe20003f86270 */
[----:B------:R-:W-:Y:S01]  /*61b0*/  VIADD R9, R252, 0x6d ;  /* 0x0000006dfc097836 */ /* 0x000fe20000000000 */
[----:B------:R-:W-:Y:S01]  /*61c0*/  @!P2 IADD3 R124, PT, PT, -R124, RZ, RZ ;  /* 0x000000ff7c7ca210 */ /* 0x000fe20007ffe1ff */
[----:B------:R-:W-:Y:S01]  /*61d0*/  IMAD R126, R31, R2, R126 ;  /* 0x000000021f7e7224 */ /* 0x000fe200078e027e */
[----:B------:R-:W-:Y:S01]  /*61e0*/  @!P3 IADD3 R201, PT, PT, R201, -R31, RZ ;  /* 0x8000001fc9c9b210 */ /* 0x000fe20007ffe0ff */
[----:B------:R-:W-:Y:S01]  /*61f0*/  IMAD.HI.U32 R2, R118, R199, RZ ;  /* 0x000000c776027227 */ /* 0x000fe200078e00ff */
[----:B------:R-:W-:Y:S01]  /*6200*/  ISETP.GT.U32.AND P3, PT, R31, R200, PT ;  /* 0x000000c81f00720c */ /* 0x000fe20003f64070 */
[----:B------:R1:W-:Y:S01]  /*6210*/  STL [R1+0x40f8], R204 ;  /* 0x0040f8cc01007387 */ /* 0x0003e20000100800 */
[----:B------:R-:W-:Y:S01]  /*6220*/  IABS R127, R9 ;  /* 0x00000009007f7213 */ /* 0x000fe20000000000 */
[--C-:B------:R-:W-:Y:S01]  /*6230*/  @!P5 IMAD.IADD R125, R125, 0x1, -R31.reuse ;  /* 0x000000017d7dd824 */ /* 0x100fe200078e0a1f */
[C---:B------:R-:W-:Y:S01]  /*6240*/  ISETP.GT.U32.AND P5, PT, R31.reuse, R126, PT ;  /* 0x0000007e1f00720c */ /* 0x040fe20003fa4070 */
[----:B------:R-:W-:Y:S01]  /*6250*/  @!P1 IMAD.IADD R202, R202, 0x1, -R31 ;  /* 0x00000001caca9824 */ /* 0x000fe200078e0a1f */
[----:B------:R-:W-:Y:S01]  /*6260*/  ISETP.GE.AND P1, PT, R10, RZ, PT ;  /* 0x000000ff0a00720c */ /* 0x000fe20003f26270 */
[----:B------:R-:W-:Y:S01]  /*6270*/  IMAD.HI.U32 R3, R118, R127, RZ ;  /* 0x0000007f76037227 */ /* 0x000fe200078e00ff */
[----:B------:R-:W-:Y:S01]  /*6280*/  IADD3 R10, PT, PT, R252, 0x6e, RZ ;  /* 0x0000006efc0a7810 */ /* 0x000fe20007ffe0ff */
[----:B------:R-:W-:Y:S01]  /*6290*/  STL [R1+0x40f4], R203 ;  /* 0x0040f4cb01007387 */ /* 0x000fe20000100800 */
[----:B------:R-:W-:Y:S01]  /*62a0*/  IADD3 R2, PT, PT, -R2, RZ, RZ ;  /* 0x000000ff02027210 */ /* 0x000fe20007ffe1ff */
[----:B------:R-:W-:Y:S01]  /*62b0*/  IMAD.MOV R6, RZ, RZ, -R3 ;  /* 0x000000ffff067224 */ /* 0x000fe200078e0a03 */
[----:B------:R-:W-:Y:S01]  /*62c0*/  IABS R198, R10 ;  /* 0x0000000a00c67213 */ /* 0x000fe20000000000 */
[----:B------:R-:W-:Y:S01]  /*62d0*/  @!P4 IMAD.MOV R202, RZ, RZ, -R202 ;  /* 0x000000ffffcac224 */ /* 0x000fe200078e0aca */
[----:B------:R-:W-:Y:S01]  /*62e0*/  @!P3 IADD3 R200, PT, PT, R200, -R31, RZ ;  /* 0x8000001fc8c8b210 */ /* 0x000fe20007ffe0ff */
[C---:B------:R-:W-:Y:S01]  /*62f0*/  IMAD R199, R31.reuse, R2, R199 ;  /* 0x000000021fc77224 */ /* 0x040fe200078e02c7 */
[----:B------:R-:W-:Y:S01]  /*6300*/  IADD3 R3, PT, PT, R252, 0x70, RZ ;  /* 0x00000070fc037810 */ /* 0x000fe20007ffe0ff */
[----:B------:R-:W-:Y:S01]  /*6310*/  @!P5 IMAD.IADD R126, R126, 0x1, -R31 ;  /* 0x000000017e7ed824 */ /* 0x000fe200078e0a1f */
[C---:B------:R-:W-:Y:S01]  /*6320*/  ISETP.GT.U32.AND P5, PT, R31.reuse, R200, PT ;  /* 0x000000c81f00720c */ /* 0x040fe20003fa4070 */
[C---:B------:R-:W-:Y:S01]  /*6330*/  IMAD.HI.U32 R4, R118.reuse, R198, RZ ;  /* 0x000000c676047227 */ /* 0x040fe200078e00ff */
[----:B------:R-:W-:Y:S01]  /*6340*/  IABS R197, R3 ;  /* 0x0000000300c57213 */ /* 0x000fe20000000000 */
[----:B------:R2:W-:Y:S01]  /*6350*/  STL [R1+0x40f0], R202 ;  /* 0x0040f0ca01007387 */ /* 0x0005e20000100800 */
[----:B------:R-:W-:Y:S01]  /*6360*/  ISETP.GT.U32.AND P4, PT, R31, R126, PT ;  /* 0x0000007e1f00720c */ /* 0x000fe20003f84070 */
[----:B------:R-:W-:Y:S01]  /*6370*/  IMAD.MOV R4, RZ, RZ, -R4 ;  /* 0x000000ffff047224 */ /* 0x000fe200078e0a04 */
[----:B------:R-:W-:Y:S01]  /*6380*/  ISETP.GE.AND P3, PT, R5, RZ, PT ;  /* 0x000000ff0500720c */ /* 0x000fe20003f66270 */
[----:B------:R-:W-:Y:S01]  /*6390*/  IMAD.HI.U32 R2, R118, R128, RZ ;  /* 0x0000008076027227 */ /* 0x000fe200078e00ff */
[----:B------:R-:W-:-:S02]  /*63a0*/  ISETP.GT.U32.AND P2, PT, R31, R199, PT ;  /* 0x000000c71f00720c */ /* 0x000fc40003f44070 */
[C---:B------:R-:W-:Y:S01]  /*63b0*/  IADD3 R5, PT, PT, R252.reuse, 0x72, RZ ;  /* 0x00000072fc057810 */ /* 0x040fe20007ffe0ff */
[C---:B------:R-:W-:Y:S01]  /*63c0*/  IMAD R198, R31.reuse, R4, R198 ;  /* 0x000000041fc67224 */ /* 0x040fe200078e02c6 */
[----:B------:R-:W-:Y:S01]  /*63d0*/  IADD3 R4, PT, PT, R252, 0x71, RZ ;  /* 0x00000071fc047810 */ /* 0x000fe20007ffe0ff */
[----:B------:R-:W-:Y:S01]  /*63e0*/  @!P5 IMAD.IADD R200, R200, 0x1, -R31 ;  /* 0x00000001c8c8d824 */ /* 0x000fe200078e0a1f */
[----:B------:R-:W-:Y:S01]  /*63f0*/  IABS R196, R5 ;  /* 0x0000000500c47213 */ /* 0x000fe20000000000 */
[C---:B------:R-:W-:Y:S01]  /*6400*/  IMAD R127, R31.reuse, R6, R127 ;  /* 0x000000061f7f7224 */ /* 0x040fe200078e027f */
[C---:B------:R-:W-:Y:S01]  /*6410*/  ISETP.GT.U32.AND P5, PT, R31.reuse, R198, PT ;  /* 0x000000c61f00720c */ /* 0x040fe20003fa4070 */
[----:B------:R-:W-:Y:S01]  /*6420*/  IMAD.MOV R2, RZ, RZ, -R2 ;  /* 0x000000ffff027224 */ /* 0x000fe200078e0a02 */
[----:B------:R-:W-:Y:S01]  /*6430*/  @!P4 IADD3 R126, PT, PT, R126, -R31, RZ ;  /* 0x8000001f7e7ec210 */ /* 0x000fe20007ffe0ff */
[----:B------:R-:W-:Y:S01]  /*6440*/  @!P1 IMAD.MOV R201, RZ, RZ, -R201 ;  /* 0x000000ffffc99224 */ /* 0x000fe200078e0ac9 */
[C---:B------:R-:W-:Y:S01]  /*6450*/  ISETP.GT.U32.AND P1, PT, R31.reuse, R127, PT ;  /* 0x0000007f1f00720c */ /* 0x040fe20003f24070 */
[----:B------:R-:W-:Y:S01]  /*6460*/  IMAD R128, R31, R2, R128 ;  /* 0x000000021f807224 */ /* 0x000fe200078e0280 */
[----:B------:R-:W-:Y:S01]  /*6470*/  IABS R129, R4 ;  /* 0x0000000400817213 */ /* 0x000fe20000000000 */
[----:B------:R-:W-:Y:S01]  /*6480*/  IMAD.HI.U32 R2, R118, R197, RZ ;  /* 0x000000c576027227 */ /* 0x000fe200078e00ff */
[----:B------:R-:W-:Y:S01]  /*6490*/  ISETP.GE.AND P4, PT, R8, RZ, PT ;  /* 0x000000ff0800720c */ /* 0x000fe20003f86270 */
[----:B------:R-:W-:Y:S01]  /*64a0*/  STL [R1+0x40ec], R201 ;  /* 0x0040ecc901007387 */ /* 0x000fe20000100800 */
[----:B------:R-:W-:Y:S01]  /*64b0*/  IADD3 R8, PT, PT, R252, 0x77, RZ ;  /* 0x00000077fc087810 */ /* 0x000fe20007ffe0ff */
[----:B------:R-:W-:Y:S01]  /*64c0*/  @!P6 IMAD.MOV R125, RZ, RZ, -R125 ;  /* 0x000000ffff7de224 */ /* 0x000fe200078e0a7d */
[----:B------:R-:W-:Y:S01]  /*64d0*/  ISETP.GE.AND P6, PT, R7, RZ, PT ;  /* 0x000000ff0700720c */ /* 0x000fe20003fc6270 */
[--C-:B------:R-:W-:Y:S01]  /*64e0*/  @!P5 IMAD.IADD R198, R198, 0x1, -R31.reuse ;  /* 0x00000001c6c6d824 */ /* 0x100fe200078e0a1f */
[----:B------:R-:W-:Y:S01]  /*64f0*/  IADD3 R2, PT, PT, -R2, RZ, RZ ;  /* 0x000000ff02027210 */ /* 0x000fe20007ffe1ff */
[----:B------:R-:W-:Y:S01]  /*6500*/  @!P3 IMAD.MOV R200, RZ, RZ, -R200 ;  /* 0x000000ffffc8b224 */ /* 0x000fe200078e0ac8 */
[----:B------:R-:W-:Y:S01]  /*6510*/  IADD3 R7, PT, PT, R252, 0x74, RZ ;  /* 0x00000074fc077810 */ /* 0x000fe20007ffe0ff */
[----:B------:R-:W-:Y:S01]  /*6520*/  @!P1 IMAD.IADD R127, R127, 0x1, -R31 ;  /* 0x000000017f7f9824 */ /* 0x000fe200078e0a1f */
[C---:B------:R-:W-:Y:S01]  /*6530*/  ISETP.GT.U32.AND P5, PT, R31.reuse, R198, PT ;  /* 0x000000c61f00720c */ /* 0x040fe20003fa4070 */
[----:B------:R-:W-:Y:S01]  /*6540*/  IMAD R197, R31, R2, R197 ;  /* 0x000000021fc57224 */ /* 0x000fe200078e02c5 */
[----:B------:R-:W-:Y:S01]  /*6550*/  IABS R195, R7 ;  /* 0x0000000700c37213 */ /* 0x000fe20000000000 */
[--C-:B------:R-:W-:Y:S01]  /*6560*/  @!P2 IMAD.IADD R199, R199, 0x1, -R31.reuse ;  /* 0x00000001c7c7a824 */ /* 0x100fe200078e0a1f */
[----:B------:R-:W-:Y:S01]  /*6570*/  ISETP.GT.U32.AND P3, PT, R31, R127, PT ;  /* 0x0000007f1f00720c */ /* 0x000fe20003f64070 */
[----:B------:R-:W-:Y:S01]  /*6580*/  IMAD.HI.U32 R2, R118, R129, RZ ;  /* 0x0000008176027227 */ /* 0x000fe200078e00ff */
[----:B------:R-:W-:Y:S01]  /*6590*/  ISETP.GE.AND P2, PT, R9, RZ, PT ;  /* 0x000000ff0900720c */ /* 0x000fe20003f46270 */
[----:B------:R-:W-:Y:S01]  /*65a0*/  STL [R1+0x40e8], R200 ;  /* 0x0040e8c801007387 */ /* 0x000fe20000100800 */
[C---:B------:R-:W-:Y:S01]  /*65b0*/  ISETP.GT.U32.AND P1, PT, R31.reuse, R199, PT ;  /* 0x000000c71f00720c */ /* 0x040fe20003f24070 */
[----:B------:R-:W-:Y:S01]  /*65c0*/  @!P6 IMAD.MOV R126, RZ, RZ, -R126 ;  /* 0x000000ffff7ee224 */ /* 0x000fe200078e0a7e */
[C---:B------:R-:W-:Y:S01]  /*65d0*/  ISETP.GT.U32.AND P6, PT, R31.reuse, R128, PT ;  /* 0x000000801f00720c */ /* 0x040fe20003fc4070 */
[----:B------:R-:W-:Y:S01]  /*65e0*/  VIADD R6, R252, 0x73 ;  /* 0x00000073fc067836 */ /* 0x000fe20000000000 */
[----:B------:R-:W-:Y:S01]  /*65f0*/  IADD3 R2, PT, PT, -R2, RZ, RZ ;  /* 0x000000ff02027210 */ /* 0x000fe20007ffe1ff */
[--C-:B------:R-:W-:Y:S01]  /*6600*/  @!P5 IMAD.IADD R198, R198, 0x1, -R31.reuse ;  /* 0x00000001c6c6d824 */ /* 0x100fe200078e0a1f */
[----:B------:R-:W-:Y:S01]  /*6610*/  ISETP.GT.U32.AND P5, PT, R31, R197, PT ;  /* 0x000000c51f00720c */ /* 0x000fe20003fa4070 */
[----:B------:R-:W-:Y:S01]  /*6620*/  VIADD R9, R252, 0x78 ;  /* 0x00000078fc097836 */ /* 0x000fe20000000000 */
[----:B------:R-:W-:Y:S01]  /*6630*/  IABS R24, R6 ;  /* 0x0000000600187213 */ /* 0x000fe20000000000 */
[----:B------:R-:W-:Y:S01]  /*6640*/  @!P3 IMAD.IADD R127, R127, 0x1, -R31 ;  /* 0x000000017f7fb824 */ /* 0x000fe200078e0a1f */
[----:B------:R-:W-:Y:S01]  /*6650*/  ISETP.GE.AND P3, PT, R11, RZ, PT ;  /* 0x000000ff0b00720c */ /* 0x000fe20003f66270 */
[----:B------:R-:W-:Y:S01]  /*6660*/  IMAD R129, R31, R2, R129 ;  /* 0x000000021f817224 */ /* 0x000fe200078e0281 */
[----:B------:R-:W-:Y:S01]  /*6670*/  IABS R130, R8 ;  /* 0x0000000800827213 */ /* 0x000fe20000000000 */
[----:B------:R-:W-:Y:S01]  /*6680*/  @!P2 IMAD.MOV R127, RZ, RZ, -R127 ;  /* 0x000000ffff7fa224 */ /* 0x000fe200078e0a7f */
[----:B------:R-:W-:Y:S01]  /*6690*/  IABS R193, R9 ;  /* 0x0000000900c17213 */ /* 0x000fe20000000000 */
[--C-:B------:R-:W-:Y:S01]  /*66a0*/  @!P6 IMAD.IADD R128, R128, 0x1, -R31.reuse ;  /* 0x000000018080e824 */ /* 0x100fe200078e0a1f */
[----:B------:R-:W-:Y:S01]  /*66b0*/  ISETP.GE.AND P6, PT, R3, RZ, PT ;  /* 0x000000ff0300720c */ /* 0x000fe20003fc6270 */
[--C-:B------:R-:W-:Y:S01]  /*66c0*/  @!P1 IMAD.IADD R199, R199, 0x1, -R31.reuse ;  /* 0x00000001c7c79824 */ /* 0x100fe200078e0a1f */
[----:B------:R-:W-:Y:S01]  /*66d0*/  ISETP.GE.AND P1, PT, R10, RZ, PT ;  /* 0x000000ff0a00720c */ /* 0x000fe20003f26270 */
[----:B------:R-:W-:Y:S01]  /*66e0*/  @!P5 IMAD.IADD R197, R197, 0x1, -R31 ;  /* 0x00000001c5c5d824 */ /* 0x000fe200078e0a1f */
[----:B------:R-:W-:Y:S01]  /*66f0*/  ISETP.GT.U32.AND P5, PT, R31, R128, PT ;  /* 0x000000801f00720c */ /* 0x000fe20003fa4070 */
[----:B------:R-:W-:Y:S01]  /*6700*/  IMAD.HI.U32 R2, R118, R196, RZ ;  /* 0x000000c476027227 */ /* 0x000fe200078e00ff */
[----:B-1----:R-:W-:-:S02]  /*6710*/  IADD3 R204, PT, PT, R252, 0xd2, RZ ;  /* 0x000000d2fccc7810 */ /* 0x002fc40007ffe0ff */
[C---:B------:R-:W-:Y:S01]  /*6720*/  ISETP.GT.U32.AND P2, PT, R31.reuse, R197, PT ;  /* 0x000000c51f00720c */ /* 0x040fe20003f44070 */
[----:B------:R-:W-:Y:S01]  /*6730*/  @!P4 IMAD.MOV R199, RZ, RZ, -R199 ;  /* 0x000000ffffc7c224 */ /* 0x000fe200078e0ac7 */
[C---:B------:R-:W-:Y:S01]  /*6740*/  ISETP.GT.U32.AND P4, PT, R31.reuse, R129, PT ;  /* 0x000000811f00720c */ /* 0x040fe20003f84070 */
[----:B------:R-:W-:Y:S01]  /*6750*/  IMAD.HI.U32 R3, R118, R195, RZ ;  /* 0x000000c376037227 */ /* 0x000fe200078e00ff */
[----:B------:R-:W-:Y:S02]  /*6760*/  IADD3 R2, PT, PT, -R2, RZ, RZ ;  /* 0x000000ff02027210 */ /* 0x000fe40007ffe1ff */
[----:B--2---:R-:W-:Y:S01]  /*6770*/  IADD3 R202, PT, PT, R252, 0xd4, RZ ;  /* 0x000000d4fcca7810 */ /* 0x004fe20007ffe0ff */
[----:B------:R-:W-:Y:S01]  /*6780*/  @!P1 IMAD.MOV R198, RZ, RZ, -R198 ;  /* 0x000000ffffc69224 */ /* 0x000fe200078e0ac6 */
[----:B------:R-:W-:Y:S01]  /*6790*/  ISETP.GE.AND P1, PT, R4, RZ, PT ;  /* 0x000000ff0400720c */ /* 0x000fe20003f26270 */
[----:B------:R-:W-:Y:S01]  /*67a0*/  IMAD R196, R31, R2, R196 ;  /* 0x000000021fc47224 */ /* 0x000fe200078e02c4 */
[----:B------:R-:W-:Y:S01]  /*67b0*/  @!P5 IADD3 R128, PT, PT, R128, -R31, RZ ;  /* 0x8000001f8080d210 */ /* 0x000fe20007ffe0ff */
[----:B------:R-:W-:Y:S01]  /*67c0*/  IMAD.HI.U32 R2, R118, R24, RZ ;  /* 0x0000001876027227 */ /* 0x000fe200078e00ff */
[----:B------:R-:W-:Y:S01]  /*67d0*/  IADD3 R4, PT, PT, -R3, RZ, RZ ;  /* 0x000000ff03047210 */ /* 0x000fe20007ffe1ff */
[----:B------:R-:W-:Y:S01]  /*67e0*/  STL [R1+0x40e4], R199 ;  /* 0x0040e4c701007387 */ /* 0x000fe20000100800 */
[----:B------:R-:W-:Y:S01]  /*67f0*/  ISETP.GT.U32.AND P5, PT, R31, R196, PT ;  /* 0x000000c41f00720c */ /* 0x000fe20003fa4070 */
[--C-:B------:R-:W-:Y:S01]  /*6800*/  @!P2 IMAD.IADD R197, R197, 0x1, -R31.reuse ;  /* 0x00000001c5c5a824 */ /* 0x100fe200078e0a1f */
[----:B------:R-:W-:Y:S01]  /*6810*/  ISETP.GE.AND P2, PT, R5, RZ, PT ;  /* 0x000000ff0500720c */ /* 0x000fe20003f46270 */
[----:B------:R-:W-:Y:S01]  /*6820*/  VIADD R5, R252, 0x75 ;  /* 0x00000075fc057836 */ /* 0x000fe20000000000 */
[----:B------:R-:W-:Y:S01]  /*6830*/  IABS R68, R202 ;  /* 0x000000ca00447213 */ /* 0x000fe20000000000 */
[----:B------:R-:W-:Y:S01]  /*6840*/  IMAD.MOV R2, RZ, RZ, -R2 ;  /* 0x000000ffff027224 */ /* 0x000fe200078e0a02 */
[----:B------:R-:W-:Y:S01]  /*6850*/  STL [R1+0x40e0], R198 ;  /* 0x0040e0c601007387 */ /* 0x000fe20000100800 */
[----:B------:R-:W-:Y:S01]  /*6860*/  @!P4 IMAD.IADD R129, R129, 0x1, -R31 ;  /* 0x000000018181c824 */ /* 0x000fe200078e0a1f */
[----:B------:R-:W-:Y:S01]  /*6870*/  IABS R28, R5 ;  /* 0x00000005001c7213 */ /* 0x000fe20000000000 */
[C---:B------:R-:W-:Y:S01]  /*6880*/  IMAD R24, R31.reuse, R2, R24 ;  /* 0x000000021f187224 */ /* 0x040fe200078e0218 */
[----:B------:R-:W-:Y:S01]  /*6890*/  ISETP.GE.AND P4, PT, R6, RZ, PT ;  /* 0x000000ff0600720c */ /* 0x000fe20003f86270 */
[----:B------:R-:W-:Y:S01]  /*68a0*/  @!P3 IMAD.MOV R128, RZ, RZ, -R128 ;  /* 0x000000ffff80b224 */ /* 0x000fe200078e0a80 */
[----:B------:R-:W-:Y:S01]  /*68b0*/  ISETP.GT.U32.AND P3, PT, R31, R129, PT ;  /* 0x000000811f00720c */ /* 0x000fe20003f64070 */
[----:B------:R-:W-:Y:S01]  /*68c0*/  IMAD.HI.U32 R2, R118, R28, RZ ;  /* 0x0000001c76027227 */ /* 0x000fe200078e00ff */
[----:B------:R-:W-:-:S03]  /*68d0*/  IADD3 R6, PT, PT, R252, 0x76, RZ ;  /* 0x00000076fc067810 */ /* 0x000fc60007ffe0ff */
[----:B------:R-:W-:Y:S01]  /*68e0*/  @!P6 IMAD.MOV R197, RZ, RZ, -R197 ;  /* 0x000000ffffc5e224 */ /* 0x000fe200078e0ac5 */
[C---:B------:R-:W-:Y:S01]  /*68f0*/  ISETP.GT.U32.AND P6, PT, R31.reuse, R24, PT ;  /* 0x000000181f00720c */ /* 0x040fe20003fc4070 */
[C---:B------:R-:W-:Y:S01]  /*6900*/  IMAD R195, R31.reuse, R4, R195 ;  /* 0x000000041fc37224 */ /* 0x040fe200078e02c3 */
[----:B------:R-:W-:Y:S01]  /*6910*/  IADD3 R2, PT, PT, -R2, RZ, RZ ;  /* 0x000000ff02027210 */ /* 0x000fe20007ffe1ff */
[----:B------:R-:W-:Y:S01]  /*6920*/  @!P5 IMAD.IADD R196, R196, 0x1, -R31 ;  /* 0x00000001c4c4d824 */ /* 0x000fe200078e0a1f */
[----:B------:R-:W-:Y:S01]  /*6930*/  IABS R194, R6 ;  /* 0x0000000600c27213 */ /* 0x000fe20000000000 */
[----:B------:R-:W-:Y:S01]  /*6940*/  IMAD.HI.U32 R3, R118, R130, RZ ;  /* 0x0000008276037227 */ /* 0x000fe200078e00ff */
[----:B------:R1:W-:Y:S02]  /*6950*/  STL [R1+0x40dc], R197 ;  /* 0x0040dcc501007387 */ /* 0x0003e40000100800 */
[C---:B------:R-:W-:Y:S01]  /*6960*/  ISETP.GT.U32.AND P5, PT, R31.reuse, R196, PT ;  /* 0x000000c41f00720c */ /* 0x040fe20003fa4070 */
[----:B------:R-:W-:-:S02]  /*6970*/  IMAD R28, R31, R2, R28 ;  /* 0x000000021f1c7224 */ /* 0x000fc400078e021c */
[----:B------:R-:W-:Y:S01]  /*6980*/  @!P3 IMAD.IADD R129, R129, 0x1, -R31 ;  /* 0x000000018181b824 */ /* 0x000fe200078e0a1f */
[C---:B------:R-:W-:Y:S01]  /*6990*/  ISETP.GT.U32.AND P3, PT, R31.reuse, R195, PT ;  /* 0x000000c31f00720c */ /* 0x040fe20003f64070 */
[----:B------:R-:W-:Y:S01]  /*69a0*/  IMAD.HI.U32 R2, R118, R194, RZ ;  /* 0x000000c276027227 */ /* 0x000fe200078e00ff */
[----:B------:R-:W-:Y:S02]  /*69b0*/  @!P6 IADD3 R24, PT, PT, R24, -R31, RZ ;  /* 0x8000001f1818e210 */ /* 0x000fe40007ffe0ff */
[----:B------:R-:W-:Y:S01]  /*69c0*/  ISETP.GT.U32.AND P6, PT, R31, R28, PT ;  /* 0x0000001c1f00720c */ /* 0x000fe20003fc4070 */
[----:B------:R-:W-:Y:S01]  /*69d0*/  IMAD.MOV R4, RZ, RZ, -R2 ;  /* 0x000000ffff047224 */ /* 0x000fe200078e0a02 */
[----:B-1----:R-:W-:Y:S01]  /*69e0*/  IADD3 R197, PT, PT, R252, 0xd9, RZ ;  /* 0x000000d9fcc57810 */ /* 0x002fe20007ffe0ff */
[----:B------:R-:W-:-:S03]  /*69f0*/  IMAD.HI.U32 R2, R118, R193, RZ ;  /* 0x000000c176027227 */ /* 0x000fc600078e00ff */
[----:B------:R-:W-:Y:S01]  /*6a00*/  IABS R70, R197 ;  /* 0x000000c500467213 */ /* 0x000fe20000000000 */
[----:B------:R-:W-:Y:S02]  /*6a10*/  IMAD.MOV R3, RZ, RZ, -R3 ;  /* 0x000000ffff037224 */ /* 0x000fe400078e0a03 */
[-C--:B------:R-:W-:Y:S01]  /*6a20*/  @!P3 IADD3 R195, PT, PT, R195, -R31.reuse, RZ ;  /* 0x8000001fc3c3b210 */ /* 0x080fe20007ffe0ff */
[----:B------:R-:W-:Y:S01]  /*6a30*/  IMAD.MOV R2, RZ, RZ, -R2 ;  /* 0x000000ffff027224 */ /* 0x000fe200078e0a02 */
[C---:B------:R-:W-:Y:S01]  /*6a40*/  ISETP.GT.U32.AND P3, PT, R31.reuse, R24, PT ;  /* 0x000000181f00720c */ /* 0x040fe20003f64070 */
[C---:B------:R-:W-:Y:S01]  /*6a50*/  IMAD R194, R31.reuse, R4, R194 ;  /* 0x000000041fc27224 */ /* 0x040fe200078e02c2 */
[----:B------:R-:W-:Y:S01]  /*6a60*/  @!P6 IADD3 R28, PT, PT, R28, -R31, RZ ;  /* 0x8000001f1c1ce210 */ /* 0x000fe20007ffe0ff */
[----:B------:R-:W-:Y:S01]  /*6a70*/  @!P5 IMAD.IADD R196, R196, 0x1, -R31 ;  /* 0x00000001c4c4d824 */ /* 0x000fe200078e0a1f */
[C---:B------:R-:W-:Y:S01]  /*6a80*/  ISETP.GT.U32.AND P6, PT, R31.reuse, R195, PT ;  /* 0x000000c31f00720c */ /* 0x040fe20003fc4070 */
[----:B------:R-:W-:Y:S01]  /*6a90*/  IMAD R130, R31, R3, R130 ;  /* 0x000000031f827224 */ /* 0x000fe200078e0282 */
[----:B------:R-:W-:Y:S01]  /*6aa0*/  ISETP.GE.AND P5, PT, R7, RZ, PT ;  /* 0x000000ff0700720c */ /* 0x000fe20003fa6270 */
[C---:B------:R-:W-:Y:S01]  /*6ab0*/  IMAD R193, R31.reuse, R2, R193 ;  /* 0x000000021fc17224 */ /* 0x040fe200078e02c1 */
[----:B------:R-:W-:Y:S01]  /*6ac0*/  @!P2 IADD3 R196, PT, PT, -R196, RZ, RZ ;  /* 0x000000ffc4c4a210 */ /* 0x000fe20007ffe1ff */
[C---:B------:R-:W-:Y:S01]  /*6ad0*/  VIADD R7, R252.reuse, 0x79 ;  /* 0x00000079fc077836 */ /* 0x040fe20000000000 */
[----:B------:R-:W-:Y:S01]  /*6ae0*/  ISETP.GT.U32.AND P2, PT, R31, R130, PT ;  /* 0x000000821f00720c */ /* 0x000fe20003f44070 */
[----:B------:R-:W-:-:S02]  /*6af0*/  VIADD R4, R252, 0x7a ;  /* 0x0000007afc047836 */ /* 0x000fc40000000000 */
[----:B------:R-:W-:Y:S01]  /*6b00*/  @!P3 IMAD.IADD R24, R24, 0x1, -R31 ;  /* 0x000000011818b824 */ /* 0x000fe200078e0a1f */
[----:B------:R-:W-:Y:S01]  /*6b10*/  ISETP.GT.U32.AND P3, PT, R31, R194, PT ;  /* 0x000000c21f00720c */ /* 0x000fe20003f64070 */
[----:B------:R-:W-:Y:S01]  /*6b20*/  @!P1 IMAD.MOV R129, RZ, RZ, -R129 ;  /* 0x000000ffff819224 */ /* 0x000fe200078e0a81 */
[----:B------:R-:W-:Y:S01]  /*6b30*/  IABS R131, R7 ;  /* 0x0000000700837213 */ /* 0x000fe20000000000 */
[--C-:B------:R-:W-:Y:S01]  /*6b40*/  @!P6 IMAD.IADD R195, R195, 0x1, -R31.reuse ;  /* 0x00000001c3c3e824 */ /* 0x100fe200078e0a1f */
[C---:B------:R-:W-:Y:S01]  /*6b50*/  ISETP.GT.U32.AND P6, PT, R31.reuse, R193, PT ;  /* 0x000000c11f00720c */ /* 0x040fe20003fc4070 */
        /* <DEDUP_REMOVED lines=8> */
[----:B------:R-:W-:Y:S01]  /*6be0*/  VIADD R5, R252, 0x7b ;  /* 0x0000007bfc057836 */ /* 0x000fe20000000000 */
[----:B------:R-:W-:Y:S01]  /*6bf0*/  @!P3 IADD3 R194, PT, PT, R194, -R31, RZ ;  /* 0x8000001fc2c2b210 */ /* 0x000fe20007ffe0ff */
[----:B------:R-:W-:Y:S01]  /*6c00*/  VIADD R11, R252, 0x92 ;  /* 0x00000092fc0b7836 */ /* 0x000fe20000000000 */
[----:B------:R-:W-:Y:S01]  /*6c10*/  @!P5 IADD3 R195, PT, PT, -R195, RZ, RZ ;  /* 0x000000ffc3c3d210 */ /* 0x000fe20007ffe1ff */
[----:B------:R-:W-:Y:S01]  /*6c20*/  @!P6 IMAD.IADD R193, R193, 0x1, -R31 ;  /* 0x00000001c1c1e824 */ /* 0x000fe200078e0a1f */
[C---:B------:R-:W-:Y:S01]  /*6c30*/  ISETP.GT.U32.AND P2, PT, R31.reuse, R194, PT ;  /* 0x000000c21f00720c */ /* 0x040fe20003f44070 */
[C---:B------:R-:W-:Y:S01]  /*6c40*/  IMAD R131, R31.reuse, R2, R131 ;  /* 0x000000021f837224 */ /* 0x040fe200078e0283 */
[----:B------:R-:W-:Y:S01]  /*6c50*/  IABS R132, R5 ;  /* 0x0000000500847213 */ /* 0x000fe20000000000 */
[----:B------:R-:W-:Y:S01]  /*6c60*/  IMAD.HI.U32 R2, R118, R192, RZ ;  /* 0x000000c076027227 */ /* 0x000fe200078e00ff */
[C---:B------:R-:W-:Y:S01]  /*6c70*/  ISETP.GT.U32.AND P6, PT, R31.reuse, R193, PT ;  /* 0x000000c11f00720c */ /* 0x040fe20003fc4070 */
[----:B------:R1:W-:Y:S01]  /*6c80*/  STL [R1+0x40d4], R195 ;  /* 0x0040d4c301007387 */ /* 0x0003e20000100800 */
[C---:B------:R-:W-:Y:S01]  /*6c90*/  ISETP.GT.U32.AND P5, PT, R31.reuse, R130, PT ;  /* 0x000000821f00720c */ /* 0x040fe20003fa4070 */
[--C-:B------:R-:W-:Y:S01]  /*6ca0*/  @!P1 IMAD.IADD R28, R28, 0x1, -R31.reuse ;  /* 0x000000011c1c9824 */ /* 0x100fe200078e0a1f */
[----:B------:R-:W-:Y:S01]  /*6cb0*/  IADD3 R2, PT, PT, -R2, RZ, RZ ;  /* 0x000000ff02027210 */ /* 0x000fe20007ffe1ff */
[----:B------:R-:W-:Y:S01]  /*6cc0*/  VIADD R223, R252, 0xbf ;  /* 0x000000bffcdf7836 */ /* 0x000fe20000000000 */
[----:B------:R-:W-:Y:S01]  /*6cd0*/  ISETP.GE.AND P1, PT, R6, RZ, PT ;  /* 0x000000ff0600720c */ /* 0x000fe20003f26270 */
[----:B------:R-:W-:Y:S01]  /*6ce0*/  VIADD R6, R252, 0x7c ;  /* 0x0000007cfc067836 */ /* 0x000fe20000000000 */
[----:B------:R-:W-:Y:S01]  /*6cf0*/  ISETP.GE.AND P3, PT, R8, RZ, PT ;  /* 0x000000ff0800720c */ /* 0x000fe20003f66270 */
[--C-:B------:R-:W-:Y:S01]  /*6d00*/  @!P2 IMAD.IADD R194, R194, 0x1, -R31.reuse ;  /* 0x00000001c2c2a824 */ /* 0x100fe200078e0a1f */
[C---:B------:R-:W-:Y:S01]  /*6d10*/  ISETP.GT.U32.AND P2, PT, R31.reuse, R131, PT ;  /* 0x000000831f00720c */ /* 0x040fe20003f44070 */
[----:B------:R-:W-:Y:S01]  /*6d20*/  IMAD R192, R31, R2, R192 ;  /* 0x000000021fc07224 */ /* 0x000fe200078e02c0 */
[----:B------:R-:W-:Y:S01]  /*6d30*/  IABS R191, R6 ;  /* 0x0000000600bf7213 */ /* 0x000fe20000000000 */
[----:B------:R-:W-:Y:S01]  /*6d40*/  @!P6 IMAD.IADD R193, R193, 0x1, -R31 ;  /* 0x00000001c1c1e824 */ /* 0x000fe200078e0a1f */
[----:B------:R-:W-:Y:S01]  /*6d50*/  IABS R180, R11 ;  /* 0x0000000b00b47213 */ /* 0x000fe20000000000 */
[----:B------:R-:W-:Y:S01]  /*6d60*/  IMAD.HI.U32 R2, R118, R132, RZ ;  /* 0x0000008476027227 */ /* 0x000fe200078e00ff */
[----:B------:R-:W-:-:S02]  /*6d70*/  ISETP.GT.U32.AND P6, PT, R31, R192, PT ;  /* 0x000000c01f00720c */ /* 0x000fc40003fc4070 */
[----:B------:R-:W-:Y:S01]  /*6d80*/  @!P5 IADD3 R130, PT, PT, R130, -R31, RZ ;  /* 0x8000001f8282d210 */ /* 0x000fe20007ffe0ff */
[----:B------:R-:W-:Y:S01]  /*6d90*/  VIADD R8, R252, 0x7e ;  /* 0x0000007efc087836 */ /* 0x000fe20000000000 */
[----:B------:R-:W-:Y:S01]  /*6da0*/  IADD3 R3, PT, PT, -R2, RZ, RZ ;  /* 0x000000ff02037210 */ /* 0x000fe20007ffe1ff */
[----:B------:R-:W-:Y:S01]  /*6db0*/  IMAD.HI.U32 R2, R118, R191, RZ ;  /* 0x000000bf76027227 */ /* 0x000fe200078e00ff */
[----:B------:R-:W-:Y:S02]  /*6dc0*/  ISETP.GE.AND P5, PT, R7, RZ, PT ;  /* 0x000000ff0700720c */ /* 0x000fe40003fa6270 */
[----:B------:R-:W-:Y:S01]  /*6dd0*/  IABS R190, R8 ;  /* 0x0000000800be7213 */ /* 0x000fe20000000000 */
[--C-:B------:R-:W-:Y:S01]  /*6de0*/  @!P2 IMAD.IADD R131, R131, 0x1, -R31.reuse ;  /* 0x000000018383a824 */ /* 0x100fe200078e0a1f */
[----:B------:R-:W-:Y:S01]  /*6df0*/  ISETP.GE.AND P2, PT, R4, RZ, PT ;  /* 0x000000ff0400720c */ /* 0x000fe20003f46270 */
[----:B------:R-:W-:Y:S01]  /*6e00*/  VIADD R7, R252, 0x7d ;  /* 0x0000007dfc077836 */ /* 0x000fe20000000000 */
[----:B------:R-:W-:Y:S01]  /*6e10*/  IADD3 R4, PT, PT, -R2, RZ, RZ ;  /* 0x000000ff02047210 */ /* 0x000fe20007ffe1ff */
[----:B------:R-:W-:Y:S01]  /*6e20*/  @!P6 IMAD.IADD R192, R192, 0x1, -R31 ;  /* 0x00000001c0c0e824 */ /* 0x000fe200078e0a1f */
[C---:B------:R-:W-:Y:S01]  /*6e30*/  ISETP.GT.U32.AND P6, PT, R31.reuse, R131, PT ;  /* 0x000000831f00720c */ /* 0x040fe20003fc4070 */
[----:B------:R-:W-:Y:S01]  /*6e40*/  @!P1 IMAD.MOV R194, RZ, RZ, -R194 ;  /* 0x000000ffffc29224 */ /* 0x000fe200078e0ac2 */
[----:B------:R-:W-:Y:S01]  /*6e50*/  IABS R133, R7 ;  /* 0x0000000700857213 */ /* 0x000fe20000000000 */
[C---:B------:R-:W-:Y:S01]  /*6e60*/  IMAD R191, R31.reuse, R4, R191 ;  /* 0x000000041fbf7224 */ /* 0x040fe200078e02bf */
[----:B------:R-:W-:Y:S01]  /*6e70*/  ISETP.GT.U32.AND P1, PT, R31, R192, PT ;  /* 0x000000c01f00720c */ /* 0x000fe20003f24070 */
[----:B------:R-:W-:Y:S01]  /*6e80*/  @!P4 IMAD.MOV R28, RZ, RZ, -R28 ;  /* 0x000000ffff1cc224 */ /* 0x000fe200078e0a1c */
[----:B------:R-:W-:Y:S01]  /*6e90*/  ISETP.GE.AND P4, PT, R9, RZ, PT ;  /* 0x000000ff0900720c */ /* 0x000fe20003f86270 */
[----:B------:R-:W-:Y:S01]  /*6ea0*/  IMAD.HI.U32 R2, R118, R133, RZ ;  /* 0x0000008576027227 */ /* 0x000fe200078e00ff */
[----:B------:R-:W-:Y:S01]  /*6eb0*/  @!P3 IADD3 R130, PT, PT, -R130, RZ, RZ ;  /* 0x000000ff8282b210 */ /* 0x000fe20007ffe1ff */
[----:B------:R-:W-:Y:S01]  /*6ec0*/  STL [R1+0x40d0], R194 ;  /* 0x0040d0c201007387 */ /* 0x000fe20000100800 */
[C---:B-1----:R-:W-:Y:S01]  /*6ed0*/  IADD3 R195, PT, PT, R252.reuse, 0xdb, RZ ;  /* 0x000000dbfcc37810 */ /* 0x042fe20007ffe0ff */
[----:B------:R-:W-:Y:S01]  /*6ee0*/  VIADD R9, R252, 0x7f ;  /* 0x0000007ffc097836 */ /* 0x000fe20000000000 */
[----:B------:R-:W-:Y:S01]  /*6ef0*/  IADD3 R2, PT, PT, -R2, RZ, RZ ;  /* 0x000000ff02027210 */ /* 0x000fe20007ffe1ff */
[----:B------:R-:W-:Y:S01]  /*6f00*/  @!P6 IMAD.IADD R131, R131, 0x1, -R31 ;  /* 0x000000018383e824 */ /* 0x000fe200078e0a1f */
[C---:B------:R-:W-:Y:S01]  /*6f10*/  ISETP.GT.U32.AND P6, PT, R31.reuse, R191, PT ;  /* 0x000000bf1f00720c */ /* 0x040fe20003fc4070 */
[C---:B------:R-:W-:Y:S01]  /*6f20*/  IMAD R132, R31.reuse, R3, R132 ;  /* 0x000000031f847224 */ /* 0x040fe200078e0284 */
[----:B------:R-:W-:Y:S01]  /*6f30*/  IABS R134, R9 ;  /* 0x0000000900867213 */ /* 0x000fe20000000000 */
[----:B------:R-:W-:-:S02]  /*6f40*/  IMAD R133, R31, R2, R133 ;  /* 0x000000021f857224 */ /* 0x000fc400078e0285 */
[----:B------:R-:W-:Y:S01]  /*6f50*/  IMAD.HI.U32 R2, R118, R190, RZ ;  /* 0x000000be76027227 */ /* 0x000fe200078e00ff */
[----:B------:R-:W-:-:S03]  /*6f60*/  ISETP.GT.U32.AND P3, PT, R31, R132, PT ;  /* 0x000000841f00720c */ /* 0x000fc60003f64070 */
[----:B------:R-:W-:Y:S01]  /*6f70*/  @!P5 IMAD.MOV R131, RZ, RZ, -R131 ;  /* 0x000000ffff83d224 */ /* 0x000fe200078e0a83 */
[----:B------:R-:W-:Y:S01]  /*6f80*/  ISETP.GT.U32.AND P5, PT, R31, R133, PT ;  /* 0x000000851f00720c */ /* 0x000fe20003fa4070 */
[----:B------:R-:W-:Y:S02]  /*6f90*/  IMAD.MOV R2, RZ, RZ, -R2 ;  /* 0x000000ffff027224 */ /* 0x000fe400078e0a02 */
[--C-:B------:R-:W-:Y:S02]  /*6fa0*/  @!P6 IMAD.IADD R191, R191, 0x1, -R31.reuse ;  /* 0x00000001bfbfe824 */ /* 0x100fe400078e0a1f */
[C---:B------:R-:W-:Y:S02]  /*6fb0*/  IMAD R190, R31.reuse, R2, R190 ;  /* 0x000000021fbe7224 */ /* 0x040fe400078e02be */
[----:B------:R-:W-:Y:S01]  /*6fc0*/  @!P1 IMAD.IADD R192, R192, 0x1, -R31 ;  /* 0x00000001c0c09824 */ /* 0x000fe200078e0a1f */
[----:B------:R-:W-:Y:S01]  /*6fd0*/  ISETP.GT.U32.AND P6, PT, R31, R191, PT ;  /* 0x000000bf1f00720c */ /* 0x000fe20003fc4070 */
[----:B------:R-:W-:Y:S01]  /*6fe0*/  @!P4 IMAD.MOV R193, RZ, RZ, -R193 ;  /* 0x000000ffffc1c224 */ /* 0x000fe200078e0ac1 */
[----:B------:R-:W-:Y:S01]  /*6ff0*/  ISETP.GE.AND P4, PT, R5, RZ, PT ;  /* 0x000000ff0500720c */ /* 0x000fe20003f86270 */
[----:B------:R-:W-:Y:S01]  /*7000*/  VIADD R5, R252, 0x80 ;  /* 0x00000080fc057836 */ /* 0x000fe20000000000 */
[----:B------:R-:W-:Y:S01]  /*7010*/  @!P2 IADD3 R192, PT, PT, -R192, RZ, RZ ;  /* 0x000000ffc0c0a210 */ /* 0x000fe20007ffe1ff */
[--C-:B------:R-:W-:Y:S01]  /*7020*/  @!P5 IMAD.IADD R133, R133, 0x1, -R31.reuse ;  /* 0x000000018585d824 */ /* 0x100fe200078e0a1f */
[----:B------:R-:W-:Y:S01]  /*7030*/  ISETP.GE.AND P2, PT, R7, RZ, PT ;  /* 0x000000ff0700720c */ /* 0x000fe20003f46270 */
[----:B------:R-:W-:Y:S01]  /*7040*/  VIADD R7, R252, 0x81 ;  /* 0x00000081fc077836 */ /* 0x000fe20000000000 */
[----:B------:R-:W-:Y:S01]  /*7050*/  IABS R189, R5 ;  /* 0x0000000500bd7213 */ /* 0x000fe20000000000 */
[----:B------:R-:W-:Y:S01]  /*7060*/  IMAD.HI.U32 R3, R118, R134, RZ ;  /* 0x0000008676037227 */ /* 0x000fe200078e00ff */
[----:B------:R-:W-:Y:S01]  /*7070*/  ISETP.GT.U32.AND P5, PT, R31, R133, PT ;  /* 0x000000851f00720c */ /* 0x000fe20003fa4070 */
[----:B------:R1:W-:Y:S01]  /*7080*/  STL [R1+0x40cc], R193 ;  /* 0x0040ccc101007387 */ /* 0x0003e20000100800 */
[----:B------:R-:W-:Y:S01]  /*7090*/  IABS R135, R7 ;  /* 0x0000000700877213 */ /* 0x000fe20000000000 */
[----:B------:R-:W-:Y:S01]  /*70a0*/  @!P6 IMAD.IADD R191, R191, 0x1, -R31 ;  /* 0x00000001bfbfe824 */ /* 0x000fe200078e0a1f */
[C---:B------:R-:W-:Y:S01]  /*70b0*/  ISETP.GT.U32.AND P6, PT, R31.reuse, R190, PT ;  /* 0x000000be1f00720c */ /* 0x040fe20003fc4070 */
[----:B------:R-:W-:Y:S01]  /*70c0*/  IMAD.MOV R3, RZ, RZ, -R3 ;  /* 0x000000ffff037224 */ /* 0x000fe200078e0a03 */
[----:B------:R-:W-:Y:S01]  /*70d0*/  @!P3 IADD3 R132, PT, PT, R132, -R31, RZ ;  /* 0x8000001f8484b210 */ /* 0x000fe20007ffe0ff */
[----:B------:R-:W-:Y:S01]  /*70e0*/  IMAD.HI.U32 R2, R118, R189, RZ ;  /* 0x000000bd76027227 */ /* 0x000fe200078e00ff */
[----:B------:R-:W-:Y:S01]  /*70f0*/  ISETP.GE.AND P1, PT, R6, RZ, PT ;  /* 0x000000ff0600720c */ /* 0x000fe20003f26270 */
[----:B------:R-:W-:Y:S01]  /*7100*/  STL [R1+0x40c8], R192 ;  /* 0x0040c8c001007387 */ /* 0x000fe20000100800 */
[C---:B------:R-:W-:Y:S01]  /*7110*/  ISETP.GT.U32.AND P3, PT, R31.reuse, R132, PT ;  /* 0x000000841f00720c */ /* 0x040fe20003f64070 */
[----:B------:R-:W-:Y:S01]  /*7120*/  IMAD R134, R31, R3, R134 ;  /* 0x000000031f867224 */ /* 0x000fe200078e0286 */
[----:B-1----:R-:W-:Y:S01]  /*7130*/  IADD3 R193, PT, PT, R252, 0xdd, RZ ;  /* 0x000000ddfcc17810 */ /* 0x002fe20007ffe0ff */
[----:B------:R-:W-:-:S03]  /*7140*/  IMAD.HI.U32 R3, R118, R135, RZ ;  /* 0x0000008776037227 */ /* 0x000fc600078e00ff */
[----:B------:R-:W-:Y:S01]  /*7150*/  IABS R76, R193 ;  /* 0x000000c1004c7213 */ /* 0x000fe20000000000 */
[----:B------:R-:W-:Y:S01]  /*7160*/  IMAD.MOV R2, RZ, RZ, -R2 ;  /* 0x000000ffff027224 */ /* 0x000fe200078e0a02 */
[-C--:B------:R-:W-:Y:S01]  /*7170*/  @!P6 IADD3 R190, PT, PT, R190, -R31.reuse, RZ ;  /* 0x8000001fbebee210 */ /* 0x080fe20007ffe0ff */
[----:B------:R-:W-:Y:S01]  /*7180*/  @!P5 IMAD.IADD R133, R133, 0x1, -R31 ;  /* 0x000000018585d824 */ /* 0x000fe200078e0a1f */
[----:B------:R-:W-:Y:S01]  /*7190*/  ISETP.GE.AND P5, PT, R5, RZ, PT ;  /* 0x000000ff0500720c */ /* 0x000fe20003fa6270 */
[----:B------:R-:W-:Y:S01]  /*71a0*/  IMAD.MOV R6, RZ, RZ, -R3 ;  /* 0x000000ffff067224 */ /* 0x000fe200078e0a03 */
[C---:B------:R-:W-:Y:S01]  /*71b0*/  ISETP.GT.U32.AND P6, PT, R31.reuse, R190, PT ;  /* 0x000000be1f00720c */ /* 0x040fe20003fc4070 */
[----:B------:R-:W-:Y:S01]  /*71c0*/  IMAD R189, R31, R2, R189 ;  /* 0x000000021fbd7224 */ /* 0x000fe200078e02bd */
[----:B------:R-:W-:Y:S01]  /*71d0*/  @!P2 IADD3 R133, PT, PT, -R133, RZ, RZ ;  /* 0x000000ff8585a210 */ /* 0x000fe20007ffe1ff */
[C---:B------:R-:W-:Y:S01]  /*71e0*/  IMAD R135, R31.reuse, R6, R135 ;  /* 0x000000061f877224 */ /* 0x040fe200078e0287 */
[----:B------:R-:W-:Y:S01]  /*71f0*/  @!P3 IADD3 R132, PT, PT, R132, -R31, RZ ;  /* 0x8000001f8484b210 */ /* 0x000fe20007ffe0ff */
[----:B------:R-:W-:Y:S01]  /*7200*/  VIADD R5, R252, 0x83 ;  /* 0x00000083fc057836 */ /* 0x000fe20000000000 */
[C---:B------:R-:W-:Y:S01]  /*7210*/  ISETP.GT.U32.AND P2, PT, R31.reuse, R189, PT ;  /* 0x000000bd1f00720c */ /* 0x040fe20003f44070 */
[----:B------:R-:W-:Y:S01]  /*7220*/  @!P1 IMAD.MOV R191, RZ, RZ, -R191 ;  /* 0x000000ffffbf9224 */ /* 0x000fe200078e0abf */
[----:B------:R-:W-:Y:S01]  /*7230*/  @!P4 IADD3 R132, PT, PT, -R132, RZ, RZ ;  /* 0x000000ff8484c210 */ /* 0x000fe20007ffe1ff */
[----:B------:R-:W-:Y:S01]  /*7240*/  VIADD R6, R252, 0x84 ;  /* 0x00000084fc067836 */ /* 0x000fe20000000000 */
[----:B------:R-:W-:Y:S01]  /*7250*/  ISETP.GE.AND P3, PT, R8, RZ, PT ;  /* 0x000000ff0800720c */ /* 0x000fe20003f66270 */
[----:B------:R-:W-:Y:S01]  /*7260*/  IMAD.HI.U32 R52, R118, R49, RZ ;  /* 0x0000003176347227 */ /* 0x000fe200078e00ff */
[C---:B------:R-:W-:Y:S01]  /*7270*/  ISETP.GT.U32.AND P4, PT, R31.reuse, R134, PT ;  /* 0x000000861f00720c */ /* 0x040fe20003f84070 */
[----:B------:R-:W-:Y:S01]  /*7280*/  STL [R1+0x40c4], R191 ;  /* 0x0040c4bf01007387 */ /* 0x000fe20000100800 */
[----:B------:R-:W-:Y:S01]  /*7290*/  @!P6 IADD3 R190, PT, PT, R190, -R31, RZ ;  /* 0x8000001fbebee210 */ /* 0x000fe20007ffe0ff */
[----:B------:R-:W-:Y:S01]  /*72a0*/  IMAD.MOV R52, RZ, RZ, -R52 ;  /* 0x000000ffff347224 */ /* 0x000fe200078e0a34 */
[----:B------:R-:W-:Y:S01]  /*72b0*/  ISETP.GT.U32.AND P6, PT, R31, R135, PT ;  /* 0x000000871f00720c */ /* 0x000fe20003fc4070 */
[C---:B------:R-:W-:Y:S01]  /*72c0*/  VIADD R221, R252.reuse, 0xc1 ;  /* 0x000000c1fcdd7836 */ /* 0x040fe20000000000 */
[----:B------:R-:W-:Y:S01]  /*72d0*/  IADD3 R8, PT, PT, R252, 0x82, RZ ;  /* 0x00000082fc087810 */ /* 0x000fe20007ffe0ff */
[----:B------:R-:W-:Y:S01]  /*72e0*/  @!P2 IMAD.IADD R189, R189, 0x1, -R31 ;  /* 0x00000001bdbda824 */ /* 0x000fe200078e0a1f */
[----:B------:R-:W-:Y:S01]  /*72f0*/  IABS R159, R5 ;  /* 0x00000005009f7213 */ /* 0x000fe20000000000 */
[----:B------:R-:W-:Y:S01]  /*7300*/  IMAD R49, R31, R52, R49 ;  /* 0x000000341f317224 */ /* 0x000fe200078e0231 */
[----:B------:R-:W-:Y:S01]  /*7310*/  IABS R188, R8 ;  /* 0x0000000800bc7213 */ /* 0x000fe20000000000 */
[----:B------:R-:W-:Y:S01]  /*7320*/  IMAD.HI.U32 R56, R118, R55, RZ ;  /* 0x0000003776387227 */ /* 0x000fe200078e00ff */
[----:B------:R-:W-:-:S02]  /*7330*/  ISETP.GE.AND P1, PT, R9, RZ, PT ;  /* 0x000000ff0900720c */ /* 0x000fc40003f26270 */
[----:B------:R-:W-:Y:S01]  /*7340*/  IABS R187, R6 ;  /* 0x0000000600bb7213 */ /* 0x000fe20000000000 */
[C---:B------:R-:W-:Y:S01]  /*7350*/  IMAD.HI.U32 R2, R118.reuse, R159, RZ ;  /* 0x0000009f76027227 */ /* 0x040fe200078e00ff */
[----:B------:R-:W-:Y:S02]  /*7360*/  ISETP.GE.AND P2, PT, R7, RZ, PT ;  /* 0x000000ff0700720c */ /* 0x000fe40003f46270 */
[----:B------:R-:W-:Y:S01]  /*7370*/  @!P6 IADD3 R135, PT, PT, R135, -R31, RZ ;  /* 0x8000001f8787e210 */ /* 0x000fe20007ffe0ff */
[----:B------:R-:W-:Y:S01]  /*7380*/  IMAD.HI.U32 R4, R118, R188, RZ ;  /* 0x000000bc76047227 */ /* 0x000fe200078e00ff */
[C---:B------:R-:W-:Y:S02]  /*7390*/  ISETP.GT.U32.AND P6, PT, R31.reuse, R189, PT ;  /* 0x000000bd1f00720c */ /* 0x040fe40003fc4070 */
[----:B------:R-:W-:Y:S01]  /*73a0*/  @!P3 IADD3 R190, PT, PT, -R190, RZ, RZ ;  /* 0x000000ffbebeb210 */ /* 0x000fe20007ffe1ff */
[----:B------:R-:W-:Y:S01]  /*73b0*/  IMAD.MOV R2, RZ, RZ, -R2 ;  /* 0x000000ffff027224 */ /* 0x000fe200078e0a02 */
[----:B------:R-:W-:Y:S01]  /*73c0*/  IADD3 R4, PT, PT, -R4, RZ, RZ ;  /* 0x000000ff04047210 */ /* 0x000fe20007ffe1ff */
[----:B------:R-:W-:Y:S01]  /*73d0*/  VIADD R9, R252, 0x85 ;  /* 0x00000085fc097836 */ /* 0x000fe20000000000 */
[----:B------:R-:W-:Y:S01]  /*73e0*/  IABS R52, R221 ;  /* 0x000000dd00347213 */ /* 0x000fe20000000000 */
[----:B------:R-:W-:Y:S01]  /*73f0*/  @!P4 IMAD.IADD R134, R134, 0x1, -R31 ;  /* 0x000000018686c824 */ /* 0x000fe200078e0a1f */
[----:B------:R-:W-:Y:S01]  /*7400*/  STL [R1+0x40c0], R190 ;  /* 0x0040c0be01007387 */ /* 0x000fe20000100800 */
[C---:B------:R-:W-:Y:S01]  /*7410*/  IMAD R159, R31.reuse, R2, R159 ;  /* 0x000000021f9f7224 */ /* 0x040fe200078e029f */
[----:B------:R-:W-:Y:S01]  /*7420*/  IABS R29, R9 ;  /* 0x00000009001d7213 */ /* 0x000fe20000000000 */
[C---:B------:R-:W-:Y:S01]  /*7430*/  IMAD R188, R31.reuse, R4, R188 ;  /* 0x000000041fbc7224 */ /* 0x040fe200078e02bc */
[----:B------:R-:W-:Y:S01]  /*7440*/  ISETP.GT.U32.AND P4, PT, R31, R134, PT ;  /* 0x000000861f00720c */ /* 0x000fe20003f84070 */
[----:B------:R-:W-:Y:S01]  /*7450*/  @!P6 IMAD.IADD R189, R189, 0x1, -R31 ;  /* 0x00000001bdbde824 */ /* 0x000fe200078e0a1f */
[----:B------:R-:W-:Y:S01]  /*7460*/  ISETP.GT.U32.AND P6, PT, R31, R159, PT ;  /* 0x0000009f1f00720c */ /* 0x000fe20003fc4070 */
[----:B------:R-:W-:-:S04]  /*7470*/  IMAD.HI.U32 R4, R118, R29, RZ ;  /* 0x0000001d76047227 */ /* 0x000fc800078e00ff */
[----:B------:R-:W-:Y:S01]  /*7480*/  VIADD R7, R252, 0x86 ;  /* 0x00000086fc077836 */ /* 0x000fe20000000000 */
[----:B------:R-:W-:Y:S01]  /*7490*/  IADD3 R4, PT, PT, -R4, RZ, RZ ;  /* 0x000000ff04047210 */ /* 0x000fe20007ffe1ff */
[----:B------:R-:W-:-:S03]  /*74a0*/  IMAD.HI.U32 R3, R118, R187, RZ ;  /* 0x000000bb76037227 */ /* 0x000fc600078e00ff */
[----:B------:R-:W-:Y:S01]  /*74b0*/  IABS R186, R7 ;  /* 0x0000000700ba7213 */ /* 0x000fe20000000000 */
[----:B------:R-:W-:Y:S02]  /*74c0*/  IMAD.MOV R2, RZ, RZ, -R3 ;  /* 0x000000ffff027224 */ /* 0x000fe400078e0a03 */
[----:B------:R-:W-:Y:S01]  /*74d0*/  @!P4 IMAD.IADD R134, R134, 0x1, -R31 ;  /* 0x000000018686c824 */ /* 0x000fe200078e0a1f */
[C---:B------:R-:W-:Y:S01]  /*74e0*/  ISETP.GT.U32.AND P4, PT, R31.reuse, R188, PT ;  /* 0x000000bc1f00720c */ /* 0x040fe20003f84070 */
[C---:B------:R-:W-:Y:S01]  /*74f0*/  IMAD R29, R31.reuse, R4, R29 ;  /* 0x000000041f1d7224 */ /* 0x040fe200078e021d */
[----:B------:R-:W-:Y:S01]  /*7500*/  IADD3 R4, PT, PT, R252, 0x87, RZ ;  /* 0x00000087fc047810 */ /* 0x000fe20007ffe0ff */
[----:B------:R-:W-:Y:S01]  /*7510*/  IMAD R187, R31, R2, R187 ;  /* 0x000000021fbb7224 */ /* 0x000fe200078e02bb */
[----:B------:R-:W-:Y:S01]  /*7520*/  @!P6 IADD3 R159, PT, PT, R159, -R31, RZ ;  /* 0x8000001f9f9fe210 */ /* 0x000fe20007ffe0ff */
[----:B------:R-:W-:Y:S01]  /*7530*/  @!P5 IMAD.MOV R189, RZ, RZ, -R189 ;  /* 0x000000ffffbdd224 */ /* 0x000fe200078e0abd */
[----:B------:R-:W-:Y:S01]  /*7540*/  IABS R136, R4 ;  /* 0x0000000400887213 */ /* 0x000fe20000000000 */
[----:B------:R-:W-:Y:S01]  /*7550*/  IMAD.HI.U32 R2, R118, R186, RZ ;  /* 0x000000ba76027227 */ /* 0x000fe200078e00ff */
[----:B------:R-:W-:-:S02]  /*7560*/  ISETP.GT.U32.AND P5, PT, R31, R159, PT ;  /* 0x0000009f1f00720c */ /* 0x000fc40003fa4070 */
[----:B------:R-:W-:Y:S01]  /*7570*/  ISETP.GE.AND P6, PT, R5, RZ, PT ;  /* 0x000000ff0500720c */ /* 0x000fe20003fc6270 */
[----:B------:R-:W-:Y:S01]  /*7580*/  IMAD.HI.U32 R3, R118, R136, RZ ;  /* 0x0000008876037227 */ /* 0x000fe200078e00ff */
[----:B------:R-:W-:Y:S01]  /*7590*/  IADD3 R2, PT, PT, -R2, RZ, RZ ;  /* 0x000000ff02027210 */ /* 0x000fe20007ffe1ff */
[----:B------:R-:W-:Y:S01]  /*75a0*/  STL [R1+0x40bc], R189 ;  /* 0x0040bcbd01007387 */ /* 0x000fe20000100800 */
[----:B------:R-:W-:Y:S01]  /*75b0*/  IADD3 R5, PT, PT, R252, 0x8a, RZ ;  /* 0x0000008afc057810 */ /* 0x000fe20007ffe0ff */
[----:B------:R-:W-:Y:S01]  /*75c0*/  @!P4 IMAD.IADD R188, R188, 0x1, -R31 ;  /* 0x00000001bcbcc824 */ /* 0x000fe200078e0a1f */
[C---:B------:R-:W-:Y:S01]  /*75d0*/  ISETP.GT.U32.AND P4, PT, R31.reuse, R135, PT ;  /* 0x000000871f00720c */ /* 0x040fe20003f84070 */
[----:B------:R-:W-:Y:S01]  /*75e0*/  IMAD.MOV R3, RZ, RZ, -R3 ;  /* 0x000000ffff037224 */ /* 0x000fe200078e0a03 */
[----:B------:R-:W-:Y:S01]  /*75f0*/  IABS R184, R5 ;  /* 0x0000000500b87213 */ /* 0x000fe20000000000 */
[C---:B------:R-:W-:Y:S01]  /*7600*/  IMAD R186, R31.reuse, R2, R186 ;  /* 0x000000021fba7224 */ /* 0x040fe200078e02ba */
[----:B------:R-:W-:Y:S01]  /*7610*/  ISETP.GT.U32.AND P3, PT, R31, R188, PT ;  /* 0x000000bc1f00720c */ /* 0x000fe20003f64070 */
[----:B------:R-:W-:Y:S01]  /*7620*/  @!P5 IMAD.IADD R159, R159, 0x1, -R31 ;  /* 0x000000019f9fd824 */ /* 0x000fe200078e0a1f */
[C---:B------:R-:W-:Y:S01]  /*7630*/  IADD3 R2, PT, PT, R252.reuse, 0x88, RZ ;  /* 0x00000088fc027810 */ /* 0x040fe20007ffe0ff */
[C---:B------:R-:W-:Y:S01]  /*7640*/  IMAD R136, R31.reuse, R3, R136 ;  /* 0x000000031f887224 */ /* 0x040fe200078e0288 */
[C---:B------:R-:W-:Y:S01]  /*7650*/  ISETP.GT.U32.AND P5, PT, R31.reuse, R186, PT ;  /* 0x000000ba1f00720c */ /* 0x040fe20003fa4070 */
[----:B------:R-:W-:Y:S01]  /*7660*/  @!P6 IMAD.MOV R159, RZ, RZ, -R159 ;  /* 0x000000ffff9fe224 */ /* 0x000fe200078e0a9f */
[----:B------:R-:W-:Y:S01]  /*7670*/  IABS R185, R2 ;  /* 0x0000000200b97213 */ /* 0x000fe20000000000 */
[----:B------:R-:W-:Y:S01]  /*7680*/  @!P1 IMAD.MOV R134, RZ, RZ, -R134 ;  /* 0x000000ffff869224 */ /* 0x000fe200078e0a86 */
[----:B------:R-:W-:Y:S01]  /*7690*/  ISETP.GT.U32.AND P6, PT, R31, R136, PT ;  /* 0x000000881f00720c */ /* 0x000fe20003fc4070 */
[--C-:B------:R-:W-:Y:S01]  /*76a0*/  @!P4 IMAD.IADD R135, R135, 0x1, -R31.reuse ;  /* 0x000000018787c824 */ /* 0x100fe200078e0a1f */
[C---:B------:R-:W-:Y:S01]  /*76b0*/  ISETP.GT.U32.AND P4, PT, R31.reuse, R187, PT ;  /* 0x000000bb1f00720c */ /* 0x040fe20003f84070 */
[----:B------:R-:W-:Y:S01]  /*76c0*/  VIADD R3, R252, 0x89 ;  /* 0x00000089fc037836 */ /* 0x000fe20000000000 */
[----:B------:R-:W-:Y:S01]  /*76d0*/  ISETP.GE.AND P1, PT, R8, RZ, PT ;  /* 0x000000ff0800720c */ /* 0x000fe20003f26270 */
[--C-:B------:R-:W-:Y:S01]  /*76e0*/  @!P3 IMAD.IADD R188, R188, 0x1, -R31.reuse ;  /* 0x00000001bcbcb824 */ /* 0x100fe200078e0a1f */
[----:B------:R-:W-:Y:S01]  /*76f0*/  ISETP.GT.U32.AND P3, PT, R31, R29, PT ;  /* 0x0000001d1f00720c */ /* 0x000fe20003f64070 */
[----:B------:R-:W-:Y:S01]  /*7700*/  VIADD R8, R252, 0x8c ;  /* 0x0000008cfc087836 */ /* 0x000fe20000000000 */
[----:B------:R-:W-:Y:S01]  /*7710*/  @!P2 IADD3 R135, PT, PT, -R135, RZ, RZ ;  /* 0x000000ff8787a210 */ /* 0x000fe20007ffe1ff */
[----:B------:R-:W-:Y:S01]  /*7720*/  @!P5 IMAD.IADD R186, R186, 0x1, -R31 ;  /* 0x00000001babad824 */ /* 0x000fe200078e0a1f */
[----:B------:R-:W-:Y:S01]  /*7730*/  ISETP.GE.AND P5, PT, R2, RZ, PT ;  /* 0x000000ff0200720c */ /* 0x000fe20003fa6270 */
[----:B------:R-:W-:Y:S01]  /*7740*/  IMAD.HI.U32 R2, R118, R185, RZ ;  /* 0x000000b976027227 */ /* 0x000fe200078e00ff */
[----:B------:R-:W-:-:S02]  /*7750*/  IABS R137, R3 ;  /* 0x0000000300897213 */ /* 0x000fc40000000000 */
[----:B------:R-:W-:Y:S01]  /*7760*/  IABS R183, R8 ;  /* 0x0000000800b77213 */ /* 0x000fe20000000000 */
[--C-:B------:R-:W-:Y:S01]  /*7770*/  @!P6 IMAD.IADD R136, R136, 0x1, -R31.reuse ;  /* 0x000000018888e824 */ /* 0x100fe200078e0a1f */
[----:B------:R-:W-:Y:S01]  /*7780*/  ISETP.GT.U32.AND P6, PT, R31, R186, PT ;  /* 0x000000ba1f00720c */ /* 0x000fe20003fc4070 */
[--C-:B------:R-:W-:Y:S01]  /*7790*/  @!P4 IMAD.IADD R187, R187, 0x1, -R31.reuse ;  /* 0x00000001bbbbc824 */ /* 0x100fe200078e0a1f */
[----:B------:R-:W-:Y:S01]  /*77a0*/  IADD3 R2, PT, PT, -R2, RZ, RZ ;  /* 0x000000ff02027210 */ /* 0x000fe20007ffe1ff */
[----:B------:R-:W-:Y:S01]  /*77b0*/  @!P3 IMAD.IADD R29, R29, 0x1, -R31 ;  /* 0x000000011d1db824 */ /* 0x000fe200078e0a1f */
[----:B------:R-:W-:Y:S01]  /*77c0*/  ISETP.GE.AND P4, PT, R6, RZ, PT ;  /* 0x000000ff0600720c */ /* 0x000fe20003f86270 */
[----:B------:R-:W-:Y:S01]  /*77d0*/  @!P1 IMAD.MOV R188, RZ, RZ, -R188 ;  /* 0x000000ffffbc9224 */ /* 0x000fe200078e0abc */
[C---:B------:R-:W-:Y:S01]  /*77e0*/  ISETP.GT.U32.AND P3, PT, R31.reuse, R187, PT ;  /* 0x000000bb1f00720c */ /* 0x040fe20003f64070 */
[C---:B------:R-:W-:Y:S01]  /*77f0*/  IMAD R185, R31.reuse, R2, R185 ;  /* 0x000000021fb97224 */ /* 0x040fe200078e02b9 */
[----:B------:R-:W-:Y:S01]  /*7800*/  ISETP.GT.U32.AND P2, PT, R31, R29, PT ;  /* 0x0000001d1f00720c */ /* 0x000fe20003f44070 */
[----:B------:R-:W-:Y:S01]  /*7810*/  IMAD.HI.U32 R2, R118, R137, RZ ;  /* 0x0000008976027227 */ /* 0x000fe200078e00ff */
[----:B------:R-:W-:Y:S01]  /*7820*/  ISETP.GE.AND P1, PT, R9, RZ, PT ;  /* 0x000000ff0900720c */ /* 0x000fe20003f26270 */
[----:B------:R1:W-:Y:S01]  /*7830*/  STL [R1+0x40b8], R188 ;  /* 0x0040b8bc01007387 */ /* 0x0003e20000100800 */
[----:B------:R-:W-:Y:S01]  /*7840*/  IABS R9, R148 ;  /* 0x0000009400097213 */ /* 0x000fe20000000000 */
[----:B------:R-:W-:Y:S01]  /*7850*/  VIADD R6, R252, 0x8b ;  /* 0x0000008bfc067836 */ /* 0x000fe20000000000 */
[----:B------:R-:W-:Y:S01]  /*7860*/  @!P6 IADD3 R186, PT, PT, R186, -R31, RZ ;  /* 0x8000001fbabae210 */ /* 0x000fe20007ffe0ff */
[----:B------:R-:W-:Y:S01]  /*7870*/  IMAD.HI.U32 R54, R118, R52, RZ ;  /* 0x0000003476367227 */ /* 0x000fe200078e00ff */
[----:B------:R-:W-:-:S02]  /*7880*/  ISETP.GT.U32.AND P6, PT, R31, R185, PT ;  /* 0x000000b91f00720c */ /* 0x000fc40003fc4070 */
[----:B------:R-:W-:Y:S01]  /*7890*/  IABS R138, R6 ;  /* 0x00000006008a7213 */ /* 0x000fe20000000000 */
[----:B------:R-:W-:Y:S01]  /*78a0*/  @!P3 IMAD.IADD R187, R187, 0x1, -R31 ;  /* 0x00000001bbbbb824 */ /* 0x000fe200078e0a1f */
[----:B------:R-:W-:Y:S01]  /*78b0*/  ISETP.GE.AND P3, PT, R7, RZ, PT ;  /* 0x000000ff0700720c */ /* 0x000fe20003f66270 */
[----:B------:R-:W-:Y:S01]  /*78c0*/  IMAD.MOV R56, RZ, RZ, -R56 ;  /* 0x000000ffff387224 */ /* 0x000fe200078e0a38 */
[----:B------:R-:W-:Y:S01]  /*78d0*/  @!P2 IADD3 R29, PT, PT, R29, -R31, RZ ;  /* 0x8000001f1d1da210 */ /* 0x000fe20007ffe0ff */
[----:B------:R-:W-:Y:S01]  /*78e0*/  @!P4 IMAD.MOV R187, RZ, RZ, -R187 ;  /* 0x000000ffffbbc224 */ /* 0x000fe200078e0abb */
[----:B------:R-:W-:Y:S01]  /*78f0*/  ISETP.GE.AND P2, PT, R4, RZ, PT ;  /* 0x000000ff0400720c */ /* 0x000fe20003f46270 */
[----:B------:R-:W-:Y:S01]  /*7900*/  IMAD.MOV R4, RZ, RZ, -R2 ;  /* 0x000000ffff047224 */ /* 0x000fe200078e0a02 */
[----:B------:R-:W-:Y:S01]  /*7910*/  ISETP.GT.U32.AND P4, PT, R31, R136, PT ;  /* 0x000000881f00720c */ /* 0x000fe20003f84070 */
[----:B------:R-:W-:Y:S01]  /*7920*/  IMAD.HI.U32 R2, R118, R184, RZ ;  /* 0x000000b876027227 */ /* 0x000fe200078e00ff */
[----:B------:R-:W-:Y:S01]  /*7930*/  IADD3 R7, PT, PT, R252, 0x8d, RZ ;  /* 0x0000008dfc077810 */ /* 0x000fe20007ffe0ff */
[----:B------:R-:W-:Y:S01]  /*7940*/  STL [R1+0x40b4], R187 ;  /* 0x0040b4bb01007387 */ /* 0x000fe20000100800 */
[----:B------:R-:W-:Y:S01]  /*7950*/  IADD3 R54, PT, PT, -R54, RZ, RZ ;  /* 0x000000ff36367210 */ /* 0x000fe20007ffe1ff */
[----:B------:R-:W-:Y:S01]  /*7960*/  @!P6 IMAD.IADD R185, R185, 0x1, -R31 ;  /* 0x00000001b9b9e824 */ /* 0x000fe200078e0a1f */
[----:B------:R-:W-:Y:S01]  /*7970*/  IADD3 R2, PT, PT, -R2, RZ, RZ ;  /* 0x000000ff02027210 */ /* 0x000fe20007ffe1ff */
[C---:B------:R-:W-:Y:S01]  /*7980*/  IMAD R137, R31.reuse, R4, R137 ;  /* 0x000000041f897224 */ /* 0x040fe200078e0289 */
[----:B------:R-:W-:Y:S01]  /*7990*/  IABS R139, R7 ;  /* 0x00000007008b7213 */ /* 0x000fe20000000000 */
[----:B------:R-:W-:Y:S01]  /*79a0*/  @!P1 IMAD.MOV R29, RZ, RZ, -R29 ;  /* 0x000000ffff1d9224 */ /* 0x000fe200078e0a1d */
[----:B------:R-:W-:Y:S01]  /*79b0*/  ISETP.GT.U32.AND P6, PT, R31, R185, PT ;  /* 0x000000b91f00720c */ /* 0x000fe20003fc4070 */
[----:B------:R-:W-:Y:S01]  /*79c0*/  @!P3 IMAD.MOV R186, RZ, RZ, -R186 ;  /* 0x000000ffffbab224 */ /* 0x000fe200078e0aba */
[----:B------:R-:W-:Y:S01]  /*79d0*/  ISETP.GE.AND P1, PT, R3, RZ, PT ;  /* 0x000000ff0300720c */ /* 0x000fe20003f26270 */
[----:B------:R-:W-:Y:S01]  /*79e0*/  IMAD.HI.U32 R3, R118, R138, RZ ;  /* 0x0000008a76037227 */ /* 0x000fe200078e00ff */
[----:B------:R-:W-:-:S02]  /*79f0*/  ISETP.GT.U32.AND P3, PT, R31, R137, PT ;  /* 0x000000891f00720c */ /* 0x000fc40003f64070 */
[----:B-1----:R-:W-:Y:S01]  /*7a00*/  IADD3 R188, PT, PT, R252, 0xe2, RZ ;  /* 0x000000e2fcbc7810 */ /* 0x002fe20007ffe0ff */
[----:B------:R-:W-:Y:S01]  /*7a10*/  IMAD.MOV R3, RZ, RZ, -R3 ;  /* 0x000000ffff037224 */ /* 0x000fe200078e0a03 */
[----:B------:R1:W-:Y:S01]  /*7a20*/  STL [R1+0x40b0], R186 ;  /* 0x0040b0ba01007387 */ /* 0x0003e20000100800 */
[C---:B------:R-:W-:Y:S02]  /*7a30*/  IMAD R184, R31.reuse, R2, R184 ;  /* 0x000000021fb87224 */ /* 0x040fe400078e02b8 */
[----:B------:R-:W-:Y:S02]  /*7a40*/  IMAD R138, R31, R3, R138 ;  /* 0x000000031f8a7224 */ /* 0x000fe400078e028a */
[----:B------:R-:W-:Y:S01]  /*7a50*/  @!P6 IADD3 R185, PT, PT, R185, -R31, RZ ;  /* 0x8000001fb9b9e210 */ /* 0x000fe20007ffe0ff */
[----:B------:R-:W-:Y:S01]  /*7a60*/  @!P4 IMAD.IADD R136, R136, 0x1, -R31 ;  /* 0x000000018888c824 */ /* 0x000fe200078e0a1f */
[----:B------:R-:W-:Y:S01]  /*7a70*/  ISETP.GT.U32.AND P6, PT, R31, R184, PT ;  /* 0x000000b81f00720c */ /* 0x000fe20003fc4070 */
[----:B------:R-:W-:Y:S01]  /*7a80*/  IMAD.HI.U32 R2, R118, R183, RZ ;  /* 0x000000b776027227 */ /* 0x000fe200078e00ff */
[----:B------:R-:W-:-:S02]  /*7a90*/  ISETP.GE.AND P4, PT, R5, RZ, PT ;  /* 0x000000ff0500720c */ /* 0x000fc40003f86270 */
[----:B------:R-:W-:Y:S01]  /*7aa0*/  @!P2 IADD3 R136, PT, PT, -R136, RZ, RZ ;  /* 0x000000ff8888a210 */ /* 0x000fe20007ffe1ff */
[----:B------:R-:W-:Y:S01]  /*7ab0*/  @!P5 IMAD.MOV R185, RZ, RZ, -R185 ;  /* 0x000000ffffb9d224 */ /* 0x000fe200078e0ab9 */
[----:B------:R-:W-:Y:S01]  /*7ac0*/  ISETP.GT.U32.AND P5, PT, R31, R138, PT ;  /* 0x0000008a1f00720c */ /* 0x000fe20003fa4070 */
[--C-:B------:R-:W-:Y:S01]  /*7ad0*/  @!P3 IMAD.IADD R137, R137, 0x1, -R31.reuse ;  /* 0x000000018989b824 */ /* 0x100fe200078e0a1f */
[----:B------:R-:W-:Y:S01]  /*7ae0*/  ISETP.GE.AND P2, PT, R6, RZ, PT ;  /* 0x000000ff0600720c */ /* 0x000fe20003f46270 */
[C---:B------:R-:W-:Y:S01]  /*7af0*/  VIADD R5, R252.reuse, 0x8e ;  /* 0x0000008efc057836 */ /* 0x040fe20000000000 */
[----:B-1----:R-:W-:Y:S01]  /*7b00*/  IADD3 R186, PT, PT, R252, 0xe4, RZ ;  /* 0x000000e4fcba7810 */ /* 0x002fe20007ffe0ff */
[----:B------:R-:W-:Y:S01]  /*7b10*/  IMAD.HI.U32 R3, R118, R139, RZ ;  /* 0x0000008b76037227 */ /* 0x000fe200078e00ff */
[C---:B------:R-:W-:Y:S01]  /*7b20*/  ISETP.GT.U32.AND P3, PT, R31.reuse, R137, PT ;  /* 0x000000891f00720c */ /* 0x040fe20003f64070 */
[----:B------:R-:W-:Y:S01]  /*7b30*/  STL [R1+0x40ac], R185 ;  /* 0x0040acb901007387 */ /* 0x000fe20000100800 */
[----:B------:R-:W-:Y:S01]  /*7b40*/  @!P6 IADD3 R184, PT, PT, R184, -R31, RZ ;  /* 0x8000001fb8b8e210 */ /* 0x000fe20007ffe0ff */
[----:B------:R-:W-:Y:S01]  /*7b50*/  IMAD.MOV R2, RZ, RZ, -R2 ;  /* 0x000000ffff027224 */ /* 0x000fe200078e0a02 */
[----:B------:R-:W-:Y:S01]  /*7b60*/  IABS R182, R5 ;  /* 0x0000000500b67213 */ /* 0x000fe20000000000 */
[----:B------:R-:W-:Y:S01]  /*7b70*/  VIADD R219, R252, 0xc3 ;  /* 0x000000c3fcdb7836 */ /* 0x000fe20000000000 */
[----:B------:R-:W-:Y:S01]  /*7b80*/  ISETP.GT.U32.AND P6, PT, R31, R184, PT ;  /* 0x000000b81f00720c */ /* 0x000fe20003fc4070 */
[----:B------:R-:W-:Y:S01]  /*7b90*/  @!P5 IMAD.IADD R138, R138, 0x1, -R31 ;  /* 0x000000018a8ad824 */ /* 0x000fe200078e0a1f */
[----:B------:R-:W-:Y:S01]  /*7ba0*/  IADD3 R6, PT, PT, -R3, RZ, RZ ;  /* 0x000000ff03067210 */ /* 0x000fe20007ffe1ff */
[----:B------:R-:W-:Y:S01]  /*7bb0*/  IMAD.HI.U32 R4, R118, R182, RZ ;  /* 0x000000b676047227 */ /* 0x000fe200078e00ff */
[----:B------:R-:W-:-:S02]  /*7bc0*/  IABS R53, R219 ;  /* 0x000000db00357213 */ /* 0x000fc40000000000 */
[----:B------:R-:W-:Y:S01]  /*7bd0*/  ISETP.GT.U32.AND P5, PT, R31, R138, PT ;  /* 0x0000008a1f00720c */ /* 0x000fe20003fa4070 */
[----:B------:R-:W-:Y:S01]  /*7be0*/  @!P3 IMAD.IADD R137, R137, 0x1, -R31 ;  /* 0x000000018989b824 */ /* 0x000fe200078e0a1f */
[----:B------:R-:W-:Y:S01]  /*7bf0*/  ISETP.GE.AND P3, PT, R8, RZ, PT ;  /* 0x000000ff0800720c */ /* 0x000fe20003f66270 */
[----:B------:R-:W-:Y:S02]  /*7c00*/  IMAD R183, R31, R2, R183 ;  /* 0x000000021fb77224 */ /* 0x000fe400078e02b7 */
[----:B------:R-:W-:Y:S01]  /*7c10*/  IMAD.MOV R4, RZ, RZ, -R4 ;  /* 0x000000ffff047224 */ /* 0x000fe200078e0a04 */
[----:B------:R-:W-:Y:S01]  /*7c20*/  @!P1 IADD3 R137, PT, PT, -R137, RZ, RZ ;  /* 0x000000ff89899210 */ /* 0x000fe20007ffe1ff */
[C---:B------:R-:W-:Y:S01]  /*7c30*/  IMAD R139, R31.reuse, R6, R139 ;  /* 0x000000061f8b7224 */ /* 0x040fe200078e028b */
[C---:B------:R-:W-:Y:S01]  /*7c40*/  ISETP.GT.U32.AND P1, PT, R31.reuse, R183, PT ;  /* 0x000000b71f00720c */ /* 0x040fe20003f24070 */
[C---:B------:R-:W-:Y:S02]  /*7c50*/  IMAD R182, R31.reuse, R4, R182 ;  /* 0x000000041fb67224 */ /* 0x040fe400078e02b6 */
[----:B------:R-:W-:Y:S01]  /*7c60*/  @!P6 IMAD.IADD R184, R184, 0x1, -R31 ;  /* 0x00000001b8b8e824 */ /* 0x000fe200078e0a1f */
[----:B------:R-:W-:Y:S01]  /*7c70*/  ISETP.GT.U32.AND P6, PT, R31, R139, PT ;  /* 0x0000008b1f00720c */ /* 0x000fe20003fc4070 */
[----:B------:R-:W-:Y:S01]  /*7c80*/  IMAD.HI.U32 R2, R118, R140, RZ ;  /* 0x0000008c76027227 */ /* 0x000fe200078e00ff */
[----:B------:R-:W-:-:S02]  /*7c90*/  @!P5 IADD3 R138, PT, PT, R138, -R31, RZ ;  /* 0x8000001f8a8ad210 */ /* 0x000fc40007ffe0ff */
[----:B------:R-:W-:Y:S01]  /*7ca0*/  ISETP.GT.U32.AND P5, PT, R31, R182, PT ;  /* 0x000000b61f00720c */ /* 0x000fe20003fa4070 */
[----:B------:R-:W-:Y:S01]  /*7cb0*/  IMAD.MOV R2, RZ, RZ, -R2 ;  /* 0x000000ffff027224 */ /* 0x000fe200078e0a02 */
[----:B------:R-:W-:Y:S01]  /*7cc0*/  @!P4 IADD3 R184, PT, PT, -R184, RZ, RZ ;  /* 0x000000ffb8b8c210 */ /* 0x000fe20007ffe1ff */
[----:B------:R-:W-:Y:S01]  /*7cd0*/  IMAD.HI.U32 R3, R118, R141, RZ ;  /* 0x0000008d76037227 */ /* 0x000fe200078e00ff */
[----:B------:R-:W-:Y:S02]  /*7ce0*/  @!P2 IADD3 R138, PT, PT, -R138, RZ, RZ ;  /* 0x000000ff8a8aa210 */ /* 0x000fe40007ffe1ff */
[----:B------:R-:W-:Y:S01]  /*7cf0*/  ISETP.GE.AND P2, PT, R5, RZ, PT ;  /* 0x000000ff0500720c */ /* 0x000fe20003f46270 */
[--C-:B------:R-:W-:Y:S01]  /*7d00*/  @!P1 IMAD.IADD R183, R183, 0x1, -R31.reuse ;  /* 0x00000001b7b79824 */ /* 0x100fe200078e0a1f */
[----:B------:R1:W-:Y:S01]  /*7d10*/  STL [R1+0x40a8], R184 ;  /* 0x0040a8b801007387 */ /* 0x0003e20000100800 */
[----:B------:R-:W-:Y:S02]  /*7d20*/  @!P6 IMAD.IADD R139, R139, 0x1, -R31 ;  /* 0x000000018b8be824 */ /* 0x000fe400078e0a1f */
[C---:B------:R-:W-:Y:S01]  /*7d30*/  IMAD R140, R31.reuse, R2, R140 ;  /* 0x000000021f8c7224 */ /* 0x040fe200078e028c */
[----:B------:R-:W-:Y:S01]  /*7d40*/  ISETP.GT.U32.AND P1, PT, R31, R183, PT ;  /* 0x000000b71f00720c */ /* 0x000fe20003f24070 */
[----:B------:R-:W-:Y:S01]  /*7d50*/  IMAD.HI.U32 R2, R118, R181, RZ ;  /* 0x000000b576027227 */ /* 0x000fe200078e00ff */
[----:B------:R-:W-:-:S02]  /*7d60*/  @!P5 IADD3 R182, PT, PT, R182, -R31, RZ ;  /* 0x8000001fb6b6d210 */ /* 0x000fc40007ffe0ff */
[C---:B------:R-:W-:Y:S01]  /*7d70*/  ISETP.GT.U32.AND P6, PT, R31.reuse, R139, PT ;  /* 0x0000008b1f00720c */ /* 0x040fe20003fc4070 */
[----:B------:R-:W-:Y:S01]  /*7d80*/  IMAD.MOV R6, RZ, RZ, -R3 ;  /* 0x000000ffff067224 */ /* 0x000fe200078e0a03 */
[C---:B------:R-:W-:Y:S01]  /*7d90*/  ISETP.GT.U32.AND P5, PT, R31.reuse, R182, PT ;  /* 0x000000b61f00720c */ /* 0x040fe20003fa4070 */
[----:B------:R-:W-:Y:S01]  /*7da0*/  IMAD.HI.U32 R4, R118, R180, RZ ;  /* 0x000000b476047227 */ /* 0x000fe200078e00ff */
[----:B------:R-:W-:Y:S02]  /*7db0*/  IADD3 R2, PT, PT, -R2, RZ, RZ ;  /* 0x000000ff02027210 */ /* 0x000fe40007ffe1ff */
[----:B-1----:R-:W-:Y:S01]  /*7dc0*/  IADD3 R184, PT, PT, R252, 0xe6, RZ ;  /* 0x000000e6fcb87810 */ /* 0x002fe20007ffe0ff */
[----:B------:R-:W-:Y:S02]  /*7dd0*/  IMAD R141, R31, R6, R141 ;  /* 0x000000061f8d7224 */ /* 0x000fe400078e028d */
[----:B------:R-:W-:Y:S01]  /*7de0*/  @!P1 IADD3 R183, PT, PT, R183, -R31, RZ ;  /* 0x8000001fb7b79210 */ /* 0x000fe20007ffe0ff */
[C---:B------:R-:W-:Y:S01]  /*7df0*/  IMAD R181, R31.reuse, R2, R181 ;  /* 0x000000021fb57224 */ /* 0x040fe200078e02b5 */
[----:B------:R-:W-:Y:S01]  /*7e00*/  ISETP.GT.U32.AND P1, PT, R31, R140, PT ;  /* 0x0000008c1f00720c */ /* 0x000fe20003f24070 */
[----:B------:R-:W-:-:S02]  /*7e10*/  IMAD.MOV R4, RZ, RZ, -R4 ;  /* 0x000000ffff047224 */ /* 0x000fc400078e0a04 */
[--C-:B------:R-:W-:Y:S01]  /*7e20*/  @!P6 IMAD.IADD R139, R139, 0x1, -R31.reuse ;  /* 0x000000018b8be824 */ /* 0x100fe200078e0a1f */
[C---:B------:R-:W-:Y:S01]  /*7e30*/  ISETP.GT.U32.AND P6, PT, R31.reuse, R181, PT ;  /* 0x000000b51f00720c */ /* 0x040fe20003fc4070 */
[----:B------:R-:W-:Y:S01]  /*7e40*/  @!P5 IMAD.IADD R182, R182, 0x1, -R31 ;  /* 0x00000001b6b6d824 */ /* 0x000fe200078e0a1f */
[----:B------:R-:W-:Y:S01]  /*7e50*/  ISETP.GT.U32.AND P5, PT, R31, R141, PT ;  /* 0x0000008d1f00720c */ /* 0x000fe20003fa4070 */
[----:B------:R-:W-:-:S04]  /*7e60*/  IMAD.HI.U32 R2, R118, R156, RZ ;  /* 0x0000009c76027227 */ /* 0x000fc800078e00ff */
[----:B------:R-:W-:-:S04]  /*7e70*/  IMAD.HI.U32 R3, R118, R179, RZ ;  /* 0x000000b376037227 */ /* 0x000fc800078e00ff */
[----:B------:R-:W-:Y:S02]  /*7e80*/  @!P1 IMAD.IADD R140, R140, 0x1, -R31 ;  /* 0x000000018c8c9824 */ /* 0x000fe400078e0a1f */
[-C--:B------:R-:W-:Y:S01]  /*7e90*/  @!P6 IADD3 R181, PT, PT, R181, -R31.reuse, RZ ;  /* 0x8000001fb5b5e210 */ /* 0x080fe20007ffe0ff */
[----:B------:R-:W-:Y:S01]  /*7ea0*/  IMAD R180, R31, R4, R180 ;  /* 0x000000041fb47224 */ /* 0x000fe200078e02b4 */
[----:B------:R-:W-:Y:S01]  /*7eb0*/  @!P5 IADD3 R141, PT, PT, R141, -R31, RZ ;  /* 0x8000001f8d8dd210 */ /* 0x000fe20007ffe0ff */
[----:B------:R-:W-:Y:S01]  /*7ec0*/  IMAD.MOV R2, RZ, RZ, -R2 ;  /* 0x000000ffff027224 */ /* 0x000fe200078e0a02 */
[C---:B------:R-:W-:Y:S01]  /*7ed0*/  ISETP.GT.U32.AND P1, PT, R31.reuse, R140, PT ;  /* 0x0000008c1f00720c */ /* 0x040fe20003f24070 */
[----:B------:R-:W-:Y:S01]  /*7ee0*/  IMAD.MOV R4, RZ, RZ, -R3 ;  /* 0x000000ffff047224 */ /* 0x000fe200078e0a03 */
[C---:B------:R-:W-:Y:S01]  /*7ef0*/  ISETP.GT.U32.AND P6, PT, R31.reuse, R181, PT ;  /* 0x000000b51f00720c */ /* 0x040fe20003fc4070 */
[C---:B------:R-:W-:Y:S01]  /*7f00*/  IMAD R156, R31.reuse, R2, R156 ;  /* 0x000000021f9c7224 */ /* 0x040fe200078e029c */
[C---:B------:R-:W-:Y:S01]  /*7f10*/  ISETP.GT.U32.AND P5, PT, R31.reuse, R141, PT ;  /* 0x0000008d1f00720c */ /* 0x040fe20003fa4070 */
[----:B------:R-:W-:-:S02]  /*7f20*/  IMAD R179, R31, R4, R179 ;  /* 0x000000041fb37224 */ /* 0x000fc400078e02b3 */
[----:B------:R-:W-:-:S04]  /*7f30*/  IMAD.HI.U32 R2, R118, R30, RZ ;  /* 0x0000001e76027227 */ /* 0x000fc800078e00ff */
[----:B------:R-:W-:Y:S01]  /*7f40*/  IMAD.HI.U32 R3, R118, R178, RZ ;  /* 0x000000b276037227 */ /* 0x000fe200078e00ff */
[----:B------:R-:W-:-:S03]  /*7f50*/  IADD3 R2, PT, PT, -R2, RZ, RZ ;  /* 0x000000ff02027210 */ /* 0x000fc60007ffe1ff */
[--C-:B------:R-:W-:Y:S01]  /*7f60*/  @!P1 IMAD.IADD R140, R140, 0x1, -R31.reuse ;  /* 0x000000018c8c9824 */ /* 0x100fe200078e0a1f */
[----:B------:R-:W-:Y:S01]  /*7f70*/  ISETP.GT.U32.AND P1, PT, R31, R180, PT ;  /* 0x000000b41f00720c */ /* 0x000fe20003f24070 */
[----:B------:R-:W-:Y:S01]  /*7f80*/  @!P6 IMAD.IADD R181, R181, 0x1, -R31 ;  /* 0x00000001b5b5e824 */ /* 0x000fe200078e0a1f */
[C---:B------:R-:W-:Y:S01]  /*7f90*/  ISETP.GT.U32.AND P6, PT, R31.reuse, R156, PT ;  /* 0x0000009c1f00720c */ /* 0x040fe20003fc4070 */
[----:B------:R-:W-:Y:S01]  /*7fa0*/  IMAD R30, R31, R2, R30 ;  /* 0x000000021f1e7224 */ /* 0x000fe200078e021e */
[----:B------:R-:W-:Y:S01]  /*7fb0*/  @!P5 IADD3 R141, PT, PT, R141, -R31, RZ ;  /* 0x8000001f8d8dd210 */ /* 0x000fe20007ffe0ff */
[----:B------:R-:W-:Y:S01]  /*7fc0*/  IMAD.HI.U32 R2, R118, R142, RZ ;  /* 0x0000008e76027227 */ /* 0x000fe200078e00ff */
[----:B------:R-:W-:-:S03]  /*7fd0*/  ISETP.GT.U32.AND P5, PT, R31, R179, PT ;  /* 0x000000b31f00720c */ /* 0x000fc60003fa4070 */
[----:B------:R-:W-:Y:S01]  /*7fe0*/  IMAD.MOV R3, RZ, RZ, -R3 ;  /* 0x000000ffff037224 */ /* 0x000fe200078e0a03 */
[----:B------:R-:W-:Y:S01]  /*7ff0*/  IADD3 R2, PT, PT, -R2, RZ, RZ ;  /* 0x000000ff02027210 */ /* 0x000fe20007ffe1ff */
[----:B------:R-:W-:Y:S02]  /*8000*/  IMAD.HI.U32 R4, R118, R176, RZ ;  /* 0x000000b076047227 */ /* 0x000fe400078e00ff */
[----:B------:R-:W-:Y:S02]  /*8010*/  @!P1 IADD3 R180, PT, PT, R180, -R31, RZ ;  /* 0x8000001fb4b49210 */ /* 0x000fe40007ffe0ff */
[--C-:B------:R-:W-:Y:S01]  /*8020*/  @!P6 IMAD.IADD R156, R156, 0x1, -R31.reuse ;  /* 0x000000019c9ce824 */ /* 0x100fe200078e0a1f */
[----:B------:R-:W-:Y:S01]  /*8030*/  IADD3 R4, PT, PT, -R4, RZ, RZ ;  /* 0x000000ff04047210 */ /* 0x000fe20007ffe1ff */
[C---:B------:R-:W-:Y:S01]  /*8040*/  IMAD R178, R31.reuse, R3, R178 ;  /* 0x000000031fb27224 */ /* 0x040fe200078e02b2 */
[----:B------:R-:W-:Y:S01]  /*8050*/  ISETP.GT.U32.AND P1, PT, R31, R180, PT ;  /* 0x000000b41f00720c */ /* 0x000fe20003f24070 */
[----:B------:R-:W-:Y:S01]  /*8060*/  @!P5 IMAD.IADD R179, R179, 0x1, -R31 ;  /* 0x00000001b3b3d824 */ /* 0x000fe200078e0a1f */
[C---:B------:R-:W-:Y:S01]  /*8070*/  ISETP.GT.U32.AND P6, PT, R31.reuse, R156, PT ;  /* 0x0000009c1f00720c */ /* 0x040fe20003fc4070 */
[----:B------:R-:W-:-:S02]  /*8080*/  IMAD R142, R31, R2, R142 ;  /* 0x000000021f8e7224 */ /* 0x000fc400078e028e */
[----:B------:R-:W-:Y:S01]  /*8090*/  IMAD.HI.U32 R2, R118, R177, RZ ;  /* 0x000000b176027227 */ /* 0x000fe200078e00ff */
[----:B------:R-:W-:-:S03]  /*80a0*/  ISETP.GT.U32.AND P5, PT, R31, R179, PT ;  /* 0x000000b31f00720c */ /* 0x000fc60003fa4070 */
[----:B------:R-:W-:Y:S01]  /*80b0*/  IMAD.HI.U32 R3, R118, R143, RZ ;  /* 0x0000008f76037227 */ /* 0x000fe200078e00ff */
[----:B------:R-:W-:-:S03]  /*80c0*/  IADD3 R2, PT, PT, -R2, RZ, RZ ;  /* 0x000000ff02027210 */ /* 0x000fc60007ffe1ff */
[--C-:B------:R-:W-:Y:S01]  /*80d0*/  @!P1 IMAD.IADD R180, R180, 0x1, -R31.reuse ;  /* 0x00000001b4b49824 */ /* 0x100fe200078e0a1f */
[C---:B------:R-:W-:Y:S01]  /*80e0*/  ISETP.GT.U32.AND P1, PT, R31.reuse, R30, PT ;  /* 0x0000001e1f00720c */ /* 0x040fe20003f24070 */
[----:B------:R-:W-:Y:S01]  /*80f0*/  @!P6 IMAD.IADD R156, R156, 0x1, -R31 ;  /* 0x000000019c9ce824 */ /* 0x000fe200078e0a1f */
[----:B------:R-:W-:Y:S01]  /*8100*/  ISETP.GT.U32.AND P6, PT, R31, R178, PT ;  /* 0x000000b21f00720c */ /* 0x000fe20003fc4070 */
[----:B------:R-:W-:Y:S02]  /*8110*/  IMAD.MOV R6, RZ, RZ, -R3 ;  /* 0x000000ffff067224 */ /* 0x000fe400078e0a03 */
[----:B------:R-:W-:Y:S01]  /*8120*/  @!P5 IMAD.IADD R179, R179, 0x1, -R31 ;  /* 0x00000001b3b3d824 */ /* 0x000fe200078e0a1f */
[C---:B------:R-:W-:Y:S01]  /*8130*/  ISETP.GT.U32.AND P5, PT, R31.reuse, R142, PT ;  /* 0x0000008e1f00720c */ /* 0x040fe20003fa4070 */
[C---:B------:R-:W-:Y:S02]  /*8140*/  IMAD R177, R31.reuse, R2, R177 ;  /* 0x000000021fb17224 */ /* 0x040fe400078e02b1 */
[----:B------:R-:W-:-:S02]  /*8150*/  IMAD R143, R31, R6, R143 ;  /* 0x000000061f8f7224 */ /* 0x000fc400078e028f */
[C---:B------:R-:W-:Y:S02]  /*8160*/  IMAD R176, R31.reuse, R4, R176 ;  /* 0x000000041fb07224 */ /* 0x040fe400078e02b0 */
[--C-:B------:R-:W-:Y:S02]  /*8170*/  @!P1 IMAD.IADD R30, R30, 0x1, -R31.reuse ;  /* 0x000000011e1e9824 */ /* 0x100fe400078e0a1f */
[----:B------:R-:W-:Y:S01]  /*8180*/  @!P6 IADD3 R178, PT, PT, R178, -R31, RZ ;  /* 0x8000001fb2b2e210 */ /* 0x000fe20007ffe0ff */
[----:B------:R-:W-:Y:S02]  /*8190*/  IMAD.HI.U32 R2, R118, R144, RZ ;  /* 0x0000009076027227 */ /* 0x000fe400078e00ff */
[C---:B------:R-:W-:Y:S02]  /*81a0*/  ISETP.GT.U32.AND P1, PT, R31.reuse, R30, PT ;  /* 0x0000001e1f00720c */ /* 0x040fe40003f24070 */
[----:B------:R-:W-:Y:S01]  /*81b0*/  @!P5 IMAD.IADD R142, R142, 0x1, -R31 ;  /* 0x000000018e8ed824 */ /* 0x000fe200078e0a1f */
[----:B------:R-:W-:Y:S01]  /*81c0*/  ISETP.GT.U32.AND P6, PT, R31, R178, PT ;  /* 0x000000b21f00720c */ /* 0x000fe20003fc4070 */
[----:B------:R-:W-:-:S03]  /*81d0*/  IMAD.HI.U32 R3, R118, R175, RZ ;  /* 0x000000af76037227 */ /* 0x000fc600078e00ff */
[----:B------:R-:W-:Y:S01]  /*81e0*/  ISETP.GT.U32.AND P5, PT, R31, R142, PT ;  /* 0x0000008e1f00720c */ /* 0x000fe20003fa4070 */
[----:B------:R-:W-:Y:S02]  /*81f0*/  IMAD.MOV R6, RZ, RZ, -R2 ;  /* 0x000000ffff067224 */ /* 0x000fe400078e0a02 */
[----:B------:R-:W-:-:S03]  /*8200*/  IMAD.HI.U32 R4, R118, R145, RZ ;  /* 0x0000009176047227 */ /* 0x000fc600078e00ff */
[----:B------:R-:W-:Y:S01]  /*8210*/  @!P1 IADD3 R30, PT, PT, R30, -R31, RZ ;  /* 0x8000001f1e1e9210 */ /* 0x000fe20007ffe0ff */
[----:B------:R-:W-:Y:S01]  /*8220*/  IMAD.MOV R8, RZ, RZ, -R3 ;  /* 0x000000ffff087224 */ /* 0x000fe200078e0a03 */
[C---:B------:R-:W-:Y:S01]  /*8230*/  ISETP.GT.U32.AND P1, PT, R31.reuse, R177, PT ;  /* 0x000000b11f00720c */ /* 0x040fe20003f24070 */
[----:B------:R-:W-:Y:S01]  /*8240*/  @!P6 IMAD.IADD R178, R178, 0x1, -R31 ;  /* 0x00000001b2b2e824 */ /* 0x000fe200078e0a1f */
[C---:B------:R-:W-:Y:S01]  /*8250*/  ISETP.GT.U32.AND P6, PT, R31.reuse, R143, PT ;  /* 0x0000008f1f00720c */ /* 0x040fe20003fc4070 */
[C---:B------:R-:W-:Y:S01]  /*8260*/  IMAD R144, R31.reuse, R6, R144 ;  /* 0x000000061f907224 */ /* 0x040fe200078e0290 */
[----:B------:R-:W-:Y:S01]  /*8270*/  IADD3 R4, PT, PT, -R4, RZ, RZ ;  /* 0x000000ff04047210 */ /* 0x000fe20007ffe1ff */
[C---:B------:R-:W-:Y:S01]  /*8280*/  IMAD R175, R31.reuse, R8, R175 ;  /* 0x000000081faf7224 */ /* 0x040fe200078e02af */
[----:B------:R-:W-:Y:S01]  /*8290*/  @!P5 IADD3 R142, PT, PT, R142, -R31, RZ ;  /* 0x8000001f8e8ed210 */ /* 0x000fe20007ffe0ff */
[----:B------:R-:W-:Y:S01]  /*82a0*/  IMAD.HI.U32 R2, R118, R174, RZ ;  /* 0x000000ae76027227 */ /* 0x000fe200078e00ff */
[----:B------:R-:W-:-:S03]  /*82b0*/  ISETP.GT.U32.AND P5, PT, R31, R176, PT ;  /* 0x000000b01f00720c */ /* 0x000fc60003fa4070 */
[----:B------:R-:W-:Y:S02]  /*82c0*/  IMAD R145, R31, R4, R145 ;  /* 0x000000041f917224 */ /* 0x000fe400078e0291 */
[--C-:B------:R-:W-:Y:S02]  /*82d0*/  @!P1 IMAD.IADD R177, R177, 0x1, -R31.reuse ;  /* 0x00000001b1b19824 */ /* 0x100fe400078e0a1f */
[----:B------:R-:W-:Y:S02]  /*82e0*/  @!P6 IMAD.IADD R143, R143, 0x1, -R31 ;  /* 0x000000018f8fe824 */ /* 0x000fe400078e0a1f */
[----:B------:R-:W-:Y:S01]  /*82f0*/  IMAD.MOV R2, RZ, RZ, -R2 ;  /* 0x000000ffff027224 */ /* 0x000fe200078e0a02 */
[C---:B------:R-:W-:Y:S01]  /*8300*/  ISETP.GT.U32.AND P1, PT, R31.reuse, R177, PT ;  /* 0x000000b11f00720c */ /* 0x040fe20003f24070 */
[----:B------:R-:W-:Y:S01]  /*8310*/  IMAD.HI.U32 R3, R118, R173, RZ ;  /* 0x000000ad76037227 */ /* 0x000fe200078e00ff */
[----:B------:R-:W-:-:S03]  /*8320*/  ISETP.GT.U32.AND P6, PT, R31, R143, PT ;  /* 0x0000008f1f00720c */ /* 0x000fc60003fc4070 */
[----:B------:R-:W-:Y:S02]  /*8330*/  @!P5 IMAD.IADD R176, R176, 0x1, -R31 ;  /* 0x00000001b0b0d824 */ /* 0x000fe400078e0a1f */
[C---:B------:R-:W-:Y:S02]  /*8340*/  IMAD R174, R31.reuse, R2, R174 ;  /* 0x000000021fae7224 */ /* 0x040fe400078e02ae */
[----:B------:R-:W-:Y:S01]  /*8350*/  IMAD.HI.U32 R2, R118, R146, RZ ;  /* 0x0000009276027227 */ /* 0x000fe200078e00ff */
[----:B------:R-:W-:-:S03]  /*8360*/  ISETP.GT.U32.AND P5, PT, R31, R176, PT ;  /* 0x000000b01f00720c */ /* 0x000fc60003fa4070 */
[----:B------:R-:W-:Y:S01]  /*8370*/  @!P1 IMAD.IADD R177, R177, 0x1, -R31 ;  /* 0x00000001b1b19824 */ /* 0x000fe200078e0a1f */
[----:B------:R-:W-:Y:S01]  /*8380*/  ISETP.GT.U32.AND P1, PT, R31, R144, PT ;  /* 0x000000901f00720c */ /* 0x000fe20003f24070 */
[----:B------:R-:W-:Y:S01]  /*8390*/  IMAD.MOV R8, RZ, RZ, -R3 ;  /* 0x000000ffff087224 */ /* 0x000fe200078e0a03 */
[----:B------:R-:W-:Y:S01]  /*83a0*/  @!P6 IADD3 R143, PT, PT, R143, -R31, RZ ;  /* 0x8000001f8f8fe210 */ /* 0x000fe20007ffe0ff */
[----:B------:R-:W-:Y:S01]  /*83b0*/  IMAD.HI.U32 R4, R118, R147, RZ ;  /* 0x0000009376047227 */ /* 0x000fe200078e00ff */
[C---:B------:R-:W-:Y:S02]  /*83c0*/  ISETP.GT.U32.AND P6, PT, R31.reuse, R175, PT ;  /* 0x000000af1f00720c */ /* 0x040fe40003fc4070 */
[----:B------:R-:W-:Y:S01]  /*83d0*/  IADD3 R2, PT, PT, -R2, RZ, RZ ;  /* 0x000000ff02027210 */ /* 0x000fe20007ffe1ff */
[C---:B------:R-:W-:Y:S01]  /*83e0*/  IMAD R173, R31.reuse, R8, R173 ;  /* 0x000000081fad7224 */ /* 0x040fe200078e02ad */
[----:B------:R-:W-:Y:S01]  /*83f0*/  IADD3 R4, PT, PT, -R4, RZ, RZ ;  /* 0x000000ff04047210 */ /* 0x000fe20007ffe1ff */
[----:B------:R-:W-:Y:S01]  /*8400*/  @!P5 IMAD.IADD R176, R176, 0x1, -R31 ;  /* 0x00000001b0b0d824 */ /* 0x000fe200078e0a1f */
[C---:B------:R-:W-:Y:S01]  /*8410*/  ISETP.GT.U32.AND P5, PT, R31.reuse, R145, PT ;  /* 0x000000911f00720c */ /* 0x040fe20003fa4070 */
[----:B------:R-:W-:-:S02]  /*8420*/  IMAD R146, R31, R2, R146 ;  /* 0x000000021f927224 */ /* 0x000fc400078e0292 */
[----:B------:R-:W-:Y:S02]  /*8430*/  @!P1 IMAD.IADD R144, R144, 0x1, -R31 ;  /* 0x0000000190909824 */ /* 0x000fe400078e0a1f */
[----:B------:R-:W-:-:S03]  /*8440*/  IMAD.HI.U32 R6, R118, R172, RZ ;  /* 0x000000ac76067227 */ /* 0x000fc600078e00ff */
[----:B------:R-:W-:Y:S01]  /*8450*/  ISETP.GT.U32.AND P1, PT, R31, R144, PT ;  /* 0x000000901f00720c */ /* 0x000fe20003f24070 */
[----:B------:R-:W-:Y:S02]  /*8460*/  @!P6 IMAD.IADD R175, R175, 0x1, -R31 ;  /* 0x00000001afafe824 */ /* 0x000fe400078e0a1f */
[----:B------:R-:W-:-:S03]  /*8470*/  IMAD.HI.U32 R2, R118, R157, RZ ;  /* 0x0000009d76027227 */ /* 0x000fc600078e00ff */
[----:B------:R-:W-:Y:S01]  /*8480*/  ISETP.GT.U32.AND P6, PT, R31, R175, PT ;  /* 0x000000af1f00720c */ /* 0x000fe20003fc4070 */
[----:B------:R-:W-:Y:S02]  /*8490*/  @!P5 IMAD.IADD R145, R145, 0x1, -R31 ;  /* 0x000000019191d824 */ /* 0x000fe400078e0a1f */
[----:B------:R-:W-:Y:S02]  /*84a0*/  IMAD.MOV R6, RZ, RZ, -R6 ;  /* 0x000000ffff067224 */ /* 0x000fe400078e0a06 */
[C---:B------:R-:W-:Y:S01]  /*84b0*/  IMAD R147, R31.reuse, R4, R147 ;  /* 0x000000041f937224 */ /* 0x040fe200078e0293 */
[C---:B------:R-:W-:Y:S01]  /*84c0*/  ISETP.GT.U32.AND P5, PT, R31.reuse, R145, PT ;  /* 0x000000911f00720c */ /* 0x040fe20003fa4070 */
[----:B------:R-:W-:Y:S01]  /*84d0*/  @!P1 IMAD.IADD R144, R144, 0x1, -R31 ;  /* 0x0000000190909824 */ /* 0x000fe200078e0a1f */
[C---:B------:R-:W-:Y:S01]  /*84e0*/  ISETP.GT.U32.AND P1, PT, R31.reuse, R174, PT ;  /* 0x000000ae1f00720c */ /* 0x040fe20003f24070 */
[----:B------:R-:W-:Y:S01]  /*84f0*/  IMAD R172, R31, R6, R172 ;  /* 0x000000061fac7224 */ /* 0x000fe200078e02ac */
[----:B------:R-:W-:Y:S01]  /*8500*/  IADD3 R4, PT, PT, -R2, RZ, RZ ;  /* 0x000000ff02047210 */ /* 0x000fe20007ffe1ff */
[----:B------:R-:W-:Y:S01]  /*8510*/  IMAD.HI.U32 R3, R118, R116, RZ ;  /* 0x0000007476037227 */ /* 0x000fe200078e00ff */
[----:B------:R-:W-:-:S03]  /*8520*/  IABS R6, R123 ;  /* 0x0000007b00067213 */ /* 0x000fc60000000000 */
[----:B------:R-:W-:Y:S01]  /*8530*/  @!P6 IMAD.IADD R175, R175, 0x1, -R31 ;  /* 0x00000001afafe824 */ /* 0x000fe200078e0a1f */
[C---:B------:R-:W-:Y:S01]  /*8540*/  ISETP.GT.U32.AND P6, PT, R31.reuse, R146, PT ;  /* 0x000000921f00720c */ /* 0x040fe20003fc4070 */
[----:B------:R-:W-:Y:S01]  /*8550*/  IMAD R157, R31, R4, R157 ;  /* 0x000000041f9d7224 */ /* 0x000fe200078e029d */
[----:B------:R-:W-:Y:S01]  /*8560*/  IADD3 R3, PT, PT, -R3, RZ, RZ ;  /* 0x000000ff03037210 */ /* 0x000fe20007ffe1ff */
[----:B------:R-:W-:Y:S01]  /*8570*/  IMAD.HI.U32 R2, R118, R171, RZ ;  /* 0x000000ab76027227 */ /* 0x000fe200078e00ff */
[----:B------:R-:W-:Y:S02]  /*8580*/  @!P5 IADD3 R145, PT, PT, R145, -R31, RZ ;  /* 0x8000001f9191d210 */ /* 0x000fe40007ffe0ff */
[----:B------:R-:W-:Y:S01]  /*8590*/  ISETP.GT.U32.AND P5, PT, R31, R173, PT ;  /* 0x000000ad1f00720c */ /* 0x000fe20003fa4070 */
[----:B------:R-:W-:Y:S02]  /*85a0*/  @!P1 IMAD.IADD R174, R174, 0x1, -R31 ;  /* 0x00000001aeae9824 */ /* 0x000fe400078e0a1f */
[----:B------:R-:W-:-:S03]  /*85b0*/  IMAD.HI.U32 R4, R118, R6, RZ ;  /* 0x0000000676047227 */ /* 0x000fc600078e00ff */
[C---:B------:R-:W-:Y:S01]  /*85c0*/  ISETP.GT.U32.AND P1, PT, R31.reuse, R174, PT ;  /* 0x000000ae1f00720c */ /* 0x040fe20003f24070 */
[--C-:B------:R-:W-:Y:S02]  /*85d0*/  @!P6 IMAD.IADD R146, R146, 0x1, -R31.reuse ;  /* 0x000000019292e824 */ /* 0x100fe400078e0a1f */
[C---:B------:R-:W-:Y:S02]  /*85e0*/  IMAD R116, R31.reuse, R3, R116 ;  /* 0x000000031f747224 */ /* 0x040fe400078e0274 */
[----:B------:R-:W-:Y:S01]  /*85f0*/  IMAD.MOV R2, RZ, RZ, -R2 ;  /* 0x000000ffff027224 */ /* 0x000fe200078e0a02 */
[----:B------:R-:W-:Y:S01]  /*8600*/  ISETP.GT.U32.AND P6, PT, R31, R146, PT ;  /* 0x000000921f00720c */ /* 0x000fe20003fc4070 */
[----:B------:R-:W-:Y:S02]  /*8610*/  @!P5 IMAD.IADD R173, R173, 0x1, -R31 ;  /* 0x00000001adadd824 */ /* 0x000fe400078e0a1f */
[----:B------:R-:W-:-:S03]  /*8620*/  IMAD.HI.U32 R3, R118, R32, RZ ;  /* 0x0000002076037227 */ /* 0x000fc600078e00ff */
[C---:B------:R-:W-:Y:S01]  /*8630*/  ISETP.GT.U32.AND P5, PT, R31.reuse, R173, PT ;  /* 0x000000ad1f00720c */ /* 0x040fe20003fa4070 */
[----:B------:R-:W-:Y:S01]  /*8640*/  @!P1 IMAD.IADD R174, R174, 0x1, -R31 ;  /* 0x00000001aeae9824 */ /* 0x000fe200078e0a1f */
[C---:B------:R-:W-:Y:S01]  /*8650*/  ISETP.GT.U32.AND P1, PT, R31.reuse, R147, PT ;  /* 0x000000931f00720c */ /* 0x040fe20003f24070 */
[----:B------:R-:W-:Y:S02]  /*8660*/  IMAD.MOV R4, RZ, RZ, -R4 ;  /* 0x000000ffff047224 */ /* 0x000fe400078e0a04 */
[C---:B------:R-:W-:Y:S02]  /*8670*/  IMAD R171, R31.reuse, R2, R171 ;  /* 0x000000021fab7224 */ /* 0x040fe400078e02ab */
[----:B------:R-:W-:Y:S01]  /*8680*/  @!P6 IADD3 R146, PT, PT, R146, -R31, RZ ;  /* 0x8000001f9292e210 */ /* 0x000fe20007ffe0ff */
[----:B------:R-:W-:Y:S01]  /*8690*/  IMAD.MOV R3, RZ, RZ, -R3 ;  /* 0x000000ffff037224 */ /* 0x000fe200078e0a03 */
[C---:B------:R-:W-:Y:S01]  /*86a0*/  ISETP.GT.U32.AND P6, PT, R31.reuse, R172, PT ;  /* 0x000000ac1f00720c */ /* 0x040fe20003fc4070 */
[----:B------:R-:W-:-:S02]  /*86b0*/  IMAD R2, R31, R4, R6 ;  /* 0x000000041f027224 */ /* 0x000fc400078e0206 */
[----:B------:R-:W-:Y:S01]  /*86c0*/  IMAD R32, R31, R3, R32 ;  /* 0x000000031f207224 */ /* 0x000fe200078e0220 */
[----:B------:R-:W-:Y:S01]  /*86d0*/  @!P5 IADD3 R173, PT, PT, R173, -R31, RZ ;  /* 0x8000001fadadd210 */ /* 0x000fe20007ffe0ff */
[----:B------:R-:W-:Y:S01]  /*86e0*/  IMAD.HI.U32 R3, R118, R33, RZ ;  /* 0x0000002176037227 */ /* 0x000fe200078e00ff */
[----:B------:R-:W-:-:S03]  /*86f0*/  ISETP.GT.U32.AND P5, PT, R31, R157, PT ;  /* 0x0000009d1f00720c */ /* 0x000fc60003fa4070 */
[----:B------:R-:W-:Y:S02]  /*8700*/  @!P1 IMAD.IADD R147, R147, 0x1, -R31 ;  /* 0x0000000193939824 */ /* 0x000fe400078e0a1f */
[----:B------:R-:W-:Y:S02]  /*8710*/  IMAD.MOV R8, RZ, RZ, -R3 ;  /* 0x000000ffff087224 */ /* 0x000fe400078e0a03 */
[--C-:B------:R-:W-:Y:S01]  /*8720*/  @!P6 IMAD.IADD R172, R172, 0x1, -R31.reuse ;  /* 0x00000001acace824 */ /* 0x100fe200078e0a1f */
[C---:B------:R-:W-:Y:S01]  /*8730*/  ISETP.GT.U32.AND P1, PT, R31.reuse, R147, PT ;  /* 0x000000931f00720c */ /* 0x040fe20003f24070 */
[----:B------:R-:W-:Y:S01]  /*8740*/  IMAD.HI.U32 R4, R118, R34, RZ ;  /* 0x0000002276047227 */ /* 0x000fe200078e00ff */
[C---:B------:R-:W-:Y:S02]  /*8750*/  ISETP.GT.U32.AND P6, PT, R31.reuse, R171, PT ;  /* 0x000000ab1f00720c */ /* 0x040fe40003fc4070 */
[----:B------:R-:W-:Y:S01]  /*8760*/  ISETP.GT.U32.AND P4, PT, R31, R172, PT ;  /* 0x000000ac1f00720c */ /* 0x000fe20003f84070 */
[----:B------:R-:W-:-:S02]  /*8770*/  @!P5 IMAD.IADD R157, R157, 0x1, -R31 ;  /* 0x000000019d9dd824 */ /* 0x000fc400078e0a1f */
[----:B------:R-:W-:-:S03]  /*8780*/  IMAD.HI.U32 R6, R118, R9, RZ ;  /* 0x0000000976067227 */ /* 0x000fc600078e00ff */
[C---:B------:R-:W-:Y:S01]  /*8790*/  ISETP.GT.U32.AND P5, PT, R31.reuse, R157, PT ;  /* 0x0000009d1f00720c */ /* 0x040fe20003fa4070 */
[----:B------:R-:W-:Y:S01]  /*87a0*/  IMAD R33, R31, R8, R33 ;  /* 0x000000081f217224 */ /* 0x000fe200078e0221 */
[----:B------:R-:W-:Y:S01]  /*87b0*/  IADD3 R6, PT, PT, -R6, RZ, RZ ;  /* 0x000000ff06067210 */ /* 0x000fe20007ffe1ff */
[--C-:B------:R-:W-:Y:S01]  /*87c0*/  @!P1 IMAD.IADD R147, R147, 0x1, -R31.reuse ;  /* 0x0000000193939824 */ /* 0x100fe200078e0a1f */
[----:B------:R-:W-:Y:S01]  /*87d0*/  ISETP.GT.U32.AND P1, PT, R31, R116, PT ;  /* 0x000000741f00720c */ /* 0x000fe20003f24070 */
[----:B------:R-:W-:Y:S01]  /*87e0*/  IMAD.MOV R4, RZ, RZ, -R4 ;  /* 0x000000ffff047224 */ /* 0x000fe200078e0a04 */
[----:B------:R-:W-:Y:S01]  /*87f0*/  @!P6 IADD3 R171, PT, PT, R171, -R31, RZ ;  /* 0x8000001fababe210 */ /* 0x000fe20007ffe0ff */
[----:B------:R-:W-:Y:S01]  /*8800*/  @!P4 IMAD.IADD R172, R172, 0x1, -R31 ;  /* 0x00000001acacc824 */ /* 0x000fe200078e0a1f */
[C---:B------:R-:W-:Y:S01]  /*8810*/  ISETP.GT.U32.AND P4, PT, R31.reuse, R2, PT ;  /* 0x000000021f00720c */ /* 0x040fe20003f84070 */
[C---:B------:R-:W-:Y:S01]  /*8820*/  IMAD R34, R31.reuse, R4, R34 ;  /* 0x000000041f227224 */ /* 0x040fe200078e0222 */
[C---:B------:R-:W-:Y:S01]  /*8830*/  ISETP.GT.U32.AND P6, PT, R31.reuse, R171, PT ;  /* 0x000000ab1f00720c */ /* 0x040fe20003fc4070 */
[----:B------:R-:W-:Y:S01]  /*8840*/  IMAD R3, R31, R6, R9 ;  /* 0x000000061f037224 */ /* 0x000fe200078e0209 */
[----:B------:R-:W-:Y:S01]  /*8850*/  IABS R9, R240 ;  /* 0x000000f000097213 */ /* 0x000fe20000000000 */
[----:B------:R-:W-:Y:S01]  /*8860*/  @!P5 IMAD.IADD R157, R157, 0x1, -R31 ;  /* 0x000000019d9dd824 */ /* 0x000fe200078e0a1f */
[----:B------:R-:W-:Y:S01]  /*8870*/  ISETP.GT.U32.AND P5, PT, R31, R32, PT ;  /* 0x000000201f00720c */ /* 0x000fe20003fa4070 */
[----:B------:R-:W-:-:S02]  /*8880*/  IMAD.HI.U32 R4, R118, R35, RZ ;  /* 0x0000002376047227 */ /* 0x000fc400078e00ff */
[----:B------:R-:W-:Y:S02]  /*8890*/  @!P1 IADD3 R116, PT, PT, R116, -R31, RZ ;  /* 0x8000001f74749210 */ /* 0x000fe40007ffe0ff */
[----:B------:R-:W-:Y:S01]  /*88a0*/  IMAD.HI.U32 R6, R118, R37, RZ ;  /* 0x0000002576067227 */ /* 0x000fe200078e00ff */
[----:B------:R-:W-:Y:S02]  /*88b0*/  IADD3 R8, PT, PT, -R4, RZ, RZ ;  /* 0x000000ff04087210 */ /* 0x000fe40007ffe1ff */
[----:B------:R-:W-:Y:S01]  /*88c0*/  ISETP.GT.U32.AND P1, PT, R31, R116, PT ;  /* 0x000000741f00720c */ /* 0x000fe20003f24070 */
[----:B------:R-:W-:Y:S01]  /*88d0*/  @!P4 IMAD.IADD R2, R2, 0x1, -R31 ;  /* 0x000000010202c824 */ /* 0x000fe200078e0a1f */
[----:B------:R-:W-:Y:S01]  /*88e0*/  IADD3 R6, PT, PT, -R6, RZ, RZ ;  /* 0x000000ff06067210 */ /* 0x000fe20007ffe1ff */
[----:B------:R-:W-:-:S03]  /*88f0*/  IMAD.HI.U32 R4, R118, R36, RZ ;  /* 0x0000002476047227 */ /* 0x000fc600078e00ff */
[----:B------:R-:W-:Y:S01]  /*8900*/  ISETP.GT.U32.AND P4, PT, R31, R2, PT ;  /* 0x000000021f00720c */ /* 0x000fe20003f84070 */
[--C-:B------:R-:W-:Y:S02]  /*8910*/  @!P5 IMAD.IADD R32, R32, 0x1, -R31.reuse ;  /* 0x000000012020d824 */ /* 0x100fe400078e0a1f */
[----:B------:R-:W-:Y:S01]  /*8920*/  @!P6 IMAD.IADD R171, R171, 0x1, -R31 ;  /* 0x00000001ababe824 */ /* 0x000fe200078e0a1f */
[----:B------:R-:W-:Y:S01]  /*8930*/  ISETP.GE.AND P6, PT, R7, RZ, PT ;  /* 0x000000ff0700720c */ /* 0x000fe20003fc6270 */
[C---:B------:R-:W-:Y:S01]  /*8940*/  IMAD R35, R31.reuse, R8, R35 ;  /* 0x000000081f237224 */ /* 0x040fe200078e0223 */
[C---:B------:R-:W-:Y:S01]  /*8950*/  ISETP.GT.U32.AND P5, PT, R31.reuse, R32, PT ;  /* 0x000000201f00720c */ /* 0x040fe20003fa4070 */
[----:B------:R-:W-:Y:S01]  /*8960*/  @!P1 IMAD.IADD R116, R116, 0x1, -R31 ;  /* 0x0000000174749824 */ /* 0x000fe200078e0a1f */
[C---:B------:R-:W-:Y:S01]  /*8970*/  ISETP.GT.U32.AND P1, PT, R31.reuse, R33, PT ;  /* 0x000000211f00720c */ /* 0x040fe20003f24070 */
[----:B------:R-:W-:Y:S02]  /*8980*/  IMAD.MOV R7, RZ, RZ, -R4 ;  /* 0x000000ffff077224 */ /* 0x000fe400078e0a04 */
[----:B------:R-:W-:-:S02]  /*8990*/  IMAD R37, R31, R6, R37 ;  /* 0x000000061f257224 */ /* 0x000fc400078e0225 */
[----:B------:R-:W-:Y:S01]  /*89a0*/  @!P4 IADD3 R2, PT, PT, R2, -R31, RZ ;  /* 0x8000001f0202c210 */ /* 0x000fe20007ffe0ff */
[C---:B------:R-:W-:Y:S01]  /*89b0*/  IMAD R36, R31.reuse, R7, R36 ;  /* 0x000000071f247224 */ /* 0x040fe200078e0224 */
[----:B------:R-:W-:Y:S01]  /*89c0*/  ISETP.GT.U32.AND P4, PT, R31, R34, PT ;  /* 0x000000221f00720c */ /* 0x000fe20003f84070 */
[----:B------:R-:W-:-:S04]  /*89d0*/  IMAD.HI.U32 R4, R118, R9, RZ ;  /* 0x0000000976047227 */ /* 0x000fc800078e00ff */
[--C-:B------:R-:W-:Y:S01]  /*89e0*/  @!P5 IMAD.IADD R32, R32, 0x1, -R31.reuse ;  /* 0x000000012020d824 */ /* 0x100fe200078e0a1f */
[----:B------:R-:W-:Y:S01]  /*89f0*/  ISETP.GT.U32.AND P5, PT, R31, R3, PT ;  /* 0x000000031f00720c */ /* 0x000fe20003fa4070 */
[----:B------:R-:W-:Y:S02]  /*8a00*/  @!P1 IMAD.IADD R33, R33, 0x1, -R31 ;  /* 0x0000000121219824 */ /* 0x000fe400078e0a1f */
[----:B------:R-:W-:Y:S02]  /*8a10*/  IMAD.MOV R4, RZ, RZ, -R4 ;  /* 0x000000ffff047224 */ /* 0x000fe400078e0a04 */
[----:B------:R-:W-:Y:S01]  /*8a20*/  IMAD.HI.U32 R6, R118, R38, RZ ;  /* 0x0000002676067227 */ /* 0x000fe200078e00ff */
[----:B------:R-:W-:-:S03]  /*8a30*/  ISETP.GT.U32.AND P1, PT, R31, R33, PT ;  /* 0x000000211f00720c */ /* 0x000fc60003f24070 */
[----:B------:R-:W-:Y:S02]  /*8a40*/  @!P4 IMAD.IADD R34, R34, 0x1, -R31 ;  /* 0x000000012222c824 */ /* 0x000fe400078e0a1f */
[----:B------:R-:W-:-:S03]  /*8a50*/  IMAD.HI.U32 R7, R118, R39, RZ ;  /* 0x0000002776077227 */ /* 0x000fc600078e00ff */
[----:B------:R-:W-:Y:S01]  /*8a60*/  ISETP.GT.U32.AND P4, PT, R31, R34, PT ;  /* 0x000000221f00720c */ /* 0x000fe20003f84070 */
[----:B------:R-:W-:Y:S01]  /*8a70*/  @!P5 IMAD.IADD R3, R3, 0x1, -R31 ;  /* 0x000000010303d824 */ /* 0x000fe200078e0a1f */
[----:B------:R-:W-:Y:S01]  /*8a80*/  IADD3 R8, PT, PT, -R7, RZ, RZ ;  /* 0x000000ff07087210 */ /* 0x000fe20007ffe1ff */
[C---:B------:R-:W-:Y:S01]  /*8a90*/  IMAD R4, R31.reuse, R4, R9 ;  /* 0x000000041f047224 */ /* 0x040fe200078e0209 */
[----:B------:R-:W-:Y:S01]  /*8aa0*/  IABS R9, R236 ;  /* 0x000000ec00097213 */ /* 0x000fe20000000000 */
[----:B------:R-:W-:Y:S01]  /*8ab0*/  IMAD.MOV R6, RZ, RZ, -R6 ;  /* 0x000000ffff067224 */ /* 0x000fe200078e0a06 */
[C---:B------:R-:W-:Y:S01]  /*8ac0*/  ISETP.GT.U32.AND P5, PT, R31.reuse, R3, PT ;  /* 0x000000031f00720c */ /* 0x040fe20003fa4070 */
[----:B------:R-:W-:Y:S01]  /*8ad0*/  IMAD R39, R31, R8, R39 ;  /* 0x000000081f277224 */ /* 0x000fe200078e0227 */
[----:B------:R-:W-:Y:S01]  /*8ae0*/  @!P1 IADD3 R33, PT, PT, R33, -R31, RZ ;  /* 0x8000001f21219210 */ /* 0x000fe20007ffe0ff */
[C---:B------:R-:W-:Y:S01]  /*8af0*/  IMAD R38, R31.reuse, R6, R38 ;  /* 0x000000061f267224 */ /* 0x040fe200078e0226 */
[----:B------:R-:W-:Y:S01]  /*8b00*/  ISETP.GT.U32.AND P1, PT, R31, R35, PT ;  /* 0x000000231f00720c */ /* 0x000fe20003f24070 */
[----:B------:R-:W-:-:S04]  /*8b10*/  IMAD.HI.U32 R6, R118, R40, RZ ;  /* 0x0000002876067227 */ /* 0x000fc800078e00ff */
[----:B------:R-:W-:Y:S01]  /*8b20*/  @!P4 IMAD.IADD R34, R34, 0x1, -R31 ;  /* 0x000000012222c824 */ /* 0x000fe200078e0a1f */
[----:B------:R-:W-:Y:S01]  /*8b30*/  ISETP.GT.U32.AND P4, PT, R31, R36, PT ;  /* 0x000000241f00720c */ /* 0x000fe20003f84070 */
[----:B------:R-:W-:Y:S01]  /*8b40*/  IMAD.HI.U32 R7, R118, R9, RZ ;  /* 0x0000000976077227 */ /* 0x000fe200078e00ff */
[----:B------:R-:W-:-:S03]  /*8b50*/  IADD3 R6, PT, PT, -R6, RZ, RZ ;  /* 0x000000ff06067210 */ /* 0x000fc60007ffe1ff */
[--C-:B------:R-:W-:Y:S01]  /*8b60*/  @!P5 IMAD.IADD R3, R3, 0x1, -R31.reuse ;  /* 0x000000010303d824 */ /* 0x100fe200078e0a1f */
[----:B------:R-:W-:Y:S01]  /*8b70*/  ISETP.GT.U32.AND P5, PT, R31, R37, PT ;  /* 0x000000251f00720c */ /* 0x000fe20003fa4070 */
[----:B------:R-:W-:Y:S02]  /*8b80*/  @!P1 IMAD.IADD R35, R35, 0x1, -R31 ;  /* 0x0000000123239824 */ /* 0x000fe400078e0a1f */
[----:B------:R-:W-:Y:S02]  /*8b90*/  IMAD.MOV R10, RZ, RZ, -R7 ;  /* 0x000000ffff0a7224 */ /* 0x000fe400078e0a07 */
[----:B------:R-:W-:Y:S01]  /*8ba0*/  IMAD.HI.U32 R8, R118, R41, RZ ;  /* 0x0000002976087227 */ /* 0x000fe200078e00ff */
[C---:B------:R-:W-:Y:S02]  /*8bb0*/  ISETP.GT.U32.AND P1, PT, R31.reuse, R35, PT ;  /* 0x000000231f00720c */ /* 0x040fe40003f24070 */
[----:B------:R-:W-:Y:S01]  /*8bc0*/  @!P4 IADD3 R36, PT, PT, R36, -R31, RZ ;  /* 0x8000001f2424c210 */ /* 0x000fe20007ffe0ff */
[----:B------:R-:W-:-:S02]  /*8bd0*/  IMAD R40, R31, R6, R40 ;  /* 0x000000061f287224 */ /* 0x000fc400078e0228 */
[C---:B------:R-:W-:Y:S01]  /*8be0*/  IMAD R5, R31.reuse, R10, R9 ;  /* 0x0000000a1f057224 */ /* 0x040fe200078e0209 */
[----:B------:R-:W-:Y:S01]  /*8bf0*/  ISETP.GT.U32.AND P4, PT, R31, R36, PT ;  /* 0x000000241f00720c */ /* 0x000fe20003f84070 */
[----:B------:R-:W-:Y:S02]  /*8c00*/  @!P5 IMAD.IADD R37, R37, 0x1, -R31 ;  /* 0x000000012525d824 */ /* 0x000fe400078e0a1f */
[----:B------:R-:W-:Y:S02]  /*8c10*/  IMAD.MOV R8, RZ, RZ, -R8 ;  /* 0x000000ffff087224 */ /* 0x000fe400078e0a08 */
[----:B------:R-:W-:Y:S01]  /*8c20*/  IMAD.HI.U32 R6, R118, R42, RZ ;  /* 0x0000002a76067227 */ /* 0x000fe200078e00ff */
[----:B------:R-:W-:-:S03]  /*8c30*/  ISETP.GT.U32.AND P5, PT, R31, R37, PT ;  /* 0x000000251f00720c */ /* 0x000fc60003fa4070 */
[----:B------:R-:W-:Y:S01]  /*8c40*/  @!P1 IMAD.IADD R35, R35, 0x1, -R31 ;  /* 0x0000000123239824 */ /* 0x000fe200078e0a1f */
[C---:B------:R-:W-:Y:S01]  /*8c50*/  ISETP.GT.U32.AND P1, PT, R31.reuse, R4, PT ;  /* 0x000000041f00720c */ /* 0x040fe20003f24070 */
[C---:B------:R-:W-:Y:S02]  /*8c60*/  IMAD R41, R31.reuse, R8, R41 ;  /* 0x000000081f297224 */ /* 0x040fe400078e0229 */
[----:B------:R-:W-:Y:S01]  /*8c70*/  @!P4 IMAD.IADD R36, R36, 0x1, -R31 ;  /* 0x000000012424c824 */ /* 0x000fe200078e0a1f */
[----:B------:R-:W-:Y:S01]  /*8c80*/  ISETP.GT.U32.AND P4, PT, R31, R38, PT ;  /* 0x000000261f00720c */ /* 0x000fe20003f84070 */
[----:B------:R-:W-:-:S04]  /*8c90*/  IMAD.HI.U32 R7, R118, R43, RZ ;  /* 0x0000002b76077227 */ /* 0x000fc800078e00ff */
[--C-:B------:R-:W-:Y:S01]  /*8ca0*/  @!P5 IMAD.IADD R37, R37, 0x1, -R31.reuse ;  /* 0x000000012525d824 */ /* 0x100fe200078e0a1f */
[----:B------:R-:W-:Y:S01]  /*8cb0*/  ISETP.GT.U32.AND P5, PT, R31, R39, PT ;  /* 0x000000271f00720c */ /* 0x000fe20003fa4070 */
[----:B------:R-:W-:Y:S01]  /*8cc0*/  IMAD.MOV R6, RZ, RZ, -R6 ;  /* 0x000000ffff067224 */ /* 0x000fe200078e0a06 */
[----:B------:R-:W-:Y:S01]  /*8cd0*/  IADD3 R10, PT, PT, -R7, RZ, RZ ;  /* 0x000000ff070a7210 */ /* 0x000fe20007ffe1ff */
[----:B------:R-:W-:Y:S01]  /*8ce0*/  @!P1 IMAD.IADD R4, R4, 0x1, -R31 ;  /* 0x0000000104049824 */ /* 0x000fe200078e0a1f */
[----:B------:R-:W-:Y:S01]  /*8cf0*/  IABS R7, R228 ;  /* 0x000000e400077213 */ /* 0x000fe20000000000 */
[----:B------:R-:W-:Y:S02]  /*8d00*/  IMAD.HI.U32 R8, R118, R44, RZ ;  /* 0x0000002c76087227 */ /* 0x000fe400078e00ff */
[----:B------:R-:W-:Y:S02]  /*8d10*/  @!P4 IADD3 R38, PT, PT, R38, -R31, RZ ;  /* 0x8000001f2626c210 */ /* 0x000fe40007ffe0ff */
[C---:B------:R-:W-:Y:S01]  /*8d20*/  ISETP.GT.U32.AND P1, PT, R31.reuse, R4, PT ;  /* 0x000000041f00720c */ /* 0x040fe20003f24070 */
[C---:B------:R-:W-:Y:S01]  /*8d30*/  IMAD R42, R31.reuse, R6, R42 ;  /* 0x000000061f2a7224 */ /* 0x040fe200078e022a */
[----:B------:R-:W-:Y:S01]  /*8d40*/  ISETP.GT.U32.AND P4, PT, R31, R38, PT ;  /* 0x000000261f00720c */ /* 0x000fe20003f84070 */
[----:B------:R-:W-:-:S02]  /*8d50*/  IMAD.MOV R8, RZ, RZ, -R8 ;  /* 0x000000ffff087224 */ /* 0x000fc400078e0a08 */
[----:B------:R-:W-:Y:S02]  /*8d60*/  @!P5 IMAD.IADD R39, R39, 0x1, -R31 ;  /* 0x000000012727d824 */ /* 0x000fe400078e0a1f */
[C---:B------:R-:W-:Y:S02]  /*8d70*/  IMAD R43, R31.reuse, R10, R43 ;  /* 0x0000000a1f2b7224 */ /* 0x040fe400078e022b */
[C---:B------:R-:W-:Y:S01]  /*8d80*/  IMAD R6, R31.reuse, R8, R44 ;  /* 0x000000081f067224 */ /* 0x040fe200078e022c */
[C---:B------:R-:W-:Y:S01]  /*8d90*/  ISETP.GT.U32.AND P5, PT, R31.reuse, R39, PT ;  /* 0x000000271f00720c */ /* 0x040fe20003fa4070 */
[----:B------:R-:W-:Y:S02]  /*8da0*/  IMAD.HI.U32 R9, R118, R45, RZ ;  /* 0x0000002d76097227 */ /* 0x000fe400078e00ff */
[----:B------:R-:W-:Y:S02]  /*8db0*/  @!P1 IADD3 R4, PT, PT, R4, -R31, RZ ;  /* 0x8000001f04049210 */ /* 0x000fe40007ffe0ff */
[C---:B------:R-:W-:Y:S01]  /*8dc0*/  ISETP.GT.U32.AND P1, PT, R31.reuse, R40, PT ;  /* 0x000000281f00720c */ /* 0x040fe20003f24070 */
[----:B------:R-:W-:Y:S01]  /*8dd0*/  @!P4 IMAD.IADD R38, R38, 0x1, -R31 ;  /* 0x000000012626c824 */ /* 0x000fe200078e0a1f */
[----:B------:R-:W-:Y:S01]  /*8de0*/  ISETP.GT.U32.AND P4, PT, R31, R5, PT ;  /* 0x000000051f00720c */ /* 0x000fe20003f84070 */
[----:B------:R-:W-:-:S02]  /*8df0*/  IMAD.MOV R46, RZ, RZ, -R9 ;  /* 0x000000ffff2e7224 */ /* 0x000fc400078e0a09 */
[----:B------:R-:W-:-:S04]  /*8e00*/  IMAD.HI.U32 R48, R118, R7, RZ ;  /* 0x0000000776307227 */ /* 0x000fc800078e00ff */
[----:B------:R-:W-:Y:S01]  /*8e10*/  @!P5 IMAD.IADD R39, R39, 0x1, -R31 ;  /* 0x000000012727d824 */ /* 0x000fe200078e0a1f */
[C---:B------:R-:W-:Y:S01]  /*8e20*/  ISETP.GT.U32.AND P5, PT, R31.reuse, R41, PT ;  /* 0x000000291f00720c */ /* 0x040fe20003fa4070 */
[----:B------:R-:W-:Y:S01]  /*8e30*/  IMAD R44, R31, R46, R45 ;  /* 0x0000002e1f2c7224 */ /* 0x000fe200078e022d */
[----:B------:R-:W-:Y:S01]  /*8e40*/  IABS R45, R230 ;  /* 0x000000e6002d7213 */ /* 0x000fe20000000000 */
[----:B------:R-:W-:Y:S01]  /*8e50*/  IMAD.MOV R48, RZ, RZ, -R48 ;  /* 0x000000ffff307224 */ /* 0x000fe200078e0a30 */
[----:B------:R-:W-:Y:S01]  /*8e60*/  @!P1 IADD3 R40, PT, PT, R40, -R31, RZ ;  /* 0x8000001f28289210 */ /* 0x000fe20007ffe0ff */
[----:B------:R-:W-:Y:S01]  /*8e70*/  @!P4 IMAD.IADD R5, R5, 0x1, -R31 ;  /* 0x000000010505c824 */ /* 0x000fe200078e0a1f */
[----:B------:R-:W-:Y:S01]  /*8e80*/  IABS R46, R229 ;  /* 0x000000e5002e7213 */ /* 0x000fe20000000000 */
[C---:B------:R-:W-:Y:S01]  /*8e90*/  IMAD.HI.U32 R9, R118.reuse, R45, RZ ;  /* 0x0000002d76097227 */ /* 0x040fe200078e00ff */
[C---:B------:R-:W-:Y:S02]  /*8ea0*/  ISETP.GT.U32.AND P1, PT, R31.reuse, R40, PT ;  /* 0x000000281f00720c */ /* 0x040fe40003f24070 */
[----:B------:R-:W-:Y:S01]  /*8eb0*/  ISETP.GT.U32.AND P4, PT, R31, R5, PT ;  /* 0x000000051f00720c */ /* 0x000fe20003f84070 */
[----:B------:R-:W-:-:S02]  /*8ec0*/  IMAD.HI.U32 R10, R118, R46, RZ ;  /* 0x0000002e760a7227 */ /* 0x000fc400078e00ff */
[----:B------:R-:W-:Y:S02]  /*8ed0*/  @!P5 IADD3 R41, PT, PT, R41, -R31, RZ ;  /* 0x8000001f2929d210 */ /* 0x000fe40007ffe0ff */
[----:B------:R-:W-:Y:S01]  /*8ee0*/  IMAD.MOV R50, RZ, RZ, -R9 ;  /* 0x000000ffff327224 */ /* 0x000fe200078e0a09 */
[----:B------:R-:W-:Y:S01]  /*8ef0*/  IADD3 R10, PT, PT, -R10, RZ, RZ ;  /* 0x000000ff0a0a7210 */ /* 0x000fe20007ffe1ff */
[----:B------:R-:W-:Y:S01]  /*8f00*/  IMAD.HI.U32 R8, R118, R47, RZ ;  /* 0x0000002f76087227 */ /* 0x000fe200078e00ff */
[----:B------:R-:W-:-:S03]  /*8f10*/  ISETP.GT.U32.AND P5, PT, R31, R41, PT ;  /* 0x000000291f00720c */ /* 0x000fc60003fa4070 */
[----:B------:R-:W-:Y:S01]  /*8f20*/  @!P1 IMAD.IADD R40, R40, 0x1, -R31 ;  /* 0x0000000128289824 */ /* 0x000fe200078e0a1f */
[C---:B------:R-:W-:Y:S01]  /*8f30*/  ISETP.GT.U32.AND P1, PT, R31.reuse, R42, PT ;  /* 0x0000002a1f00720c */ /* 0x040fe20003f24070 */
[----:B------:R-:W-:Y:S01]  /*8f40*/  IMAD R45, R31, R50, R45 ;  /* 0x000000321f2d7224 */ /* 0x000fe200078e022d */
[----:B------:R-:W-:Y:S01]  /*8f50*/  @!P4 IADD3 R5, PT, PT, R5, -R31, RZ ;  /* 0x8000001f0505c210 */ /* 0x000fe20007ffe0ff */
[C---:B------:R-:W-:Y:S01]  /*8f60*/  IMAD R46, R31.reuse, R10, R46 ;  /* 0x0000000a1f2e7224 */ /* 0x040fe200078e022e */
[C---:B------:R-:W-:Y:S01]  /*8f70*/  ISETP.GT.U32.AND P4, PT, R31.reuse, R43, PT ;  /* 0x0000002b1f00720c */ /* 0x040fe20003f84070 */
[----:B------:R-:W-:Y:S01]  /*8f80*/  IMAD R7, R31, R48, R7 ;  /* 0x000000301f077224 */ /* 0x000fe200078e0207 */
[----:B------:R-:W-:Y:S01]  /*8f90*/  IABS R48, R226 ;  /* 0x000000e200307213 */ /* 0x000fe20000000000 */
[----:B------:R-:W-:Y:S01]  /*8fa0*/  @!P3 IMAD.MOV R183, RZ, RZ, -R183 ;  /* 0x000000ffffb7b224 */ /* 0x000fe200078e0ab7 */
[----:B------:R-:W-:Y:S01]  /*8fb0*/  IADD3 R8, PT, PT, -R8, RZ, RZ ;  /* 0x000000ff08087210 */ /* 0x000fe20007ffe1ff */
[--C-:B------:R-:W-:Y:S01]  /*8fc0*/  @!P5 IMAD.IADD R41, R41, 0x1, -R31.reuse ;  /* 0x000000012929d824 */ /* 0x100fe200078e0a1f */
[----:B------:R-:W-:Y:S01]  /*8fd0*/  ISETP.GT.U32.AND P5, PT, R31, R6, PT ;  /* 0x000000061f00720c */ /* 0x000fe20003fa4070 */
[----:B------:R-:W-:Y:S01]  /*8fe0*/  IMAD.HI.U32 R9, R118, R48, RZ ;  /* 0x0000003076097227 */ /* 0x000fe200078e00ff */
[----:B------:R-:W-:Y:S01]  /*8ff0*/  IABS R50, R223 ;  /* 0x000000df00327213 */ /* 0x000fe20000000000 */
[----:B------:R-:W-:Y:S02]  /*9000*/  STL [R1+0x40a4], R183 ;  /* 0x0040a4b701007387 */ /* 0x000fe40000100800 */
[----:B------:R-:W-:-:S02]  /*9010*/  @!P1 IMAD.IADD R42, R42, 0x1, -R31 ;  /* 0x000000012a2a9824 */ /* 0x000fc400078e0a1f */
[----:B------:R-:W-:Y:S01]  /*9020*/  @!P4 IADD3 R43, PT, PT, R43, -R31, RZ ;  /* 0x8000001f2b2bc210 */ /* 0x000fe20007ffe0ff */
[C---:B------:R-:W-:Y:S01]  /*9030*/  IMAD R47, R31.reuse, R8, R47 ;  /* 0x000000081f2f7224 */ /* 0x040fe200078e022f */
[----:B------:R-:W-:Y:S01]  /*9040*/  IABS R8, R224 ;  /* 0x000000e000087213 */ /* 0x000fe20000000000 */
[----:B------:R-:W-:Y:S01]  /*9050*/  IMAD.MOV R9, RZ, RZ, -R9 ;  /* 0x000000ffff097224 */ /* 0x000fe200078e0a09 */
[C---:B------:R-:W-:Y:S01]  /*9060*/  ISETP.GT.U32.AND P1, PT, R31.reuse, R42, PT ;  /* 0x0000002a1f00720c */ /* 0x040fe20003f24070 */
[C---:B------:R-:W-:Y:S01]  /*9070*/  IMAD R52, R31.reuse, R54, R52 ;  /* 0x000000361f347224 */ /* 0x040fe200078e0234 */
[C---:B------:R-:W-:Y:S01]  /*9080*/  ISETP.GT.U32.AND P4, PT, R31.reuse, R43, PT ;  /* 0x0000002b1f00720c */ /* 0x040fe20003f84070 */
[----:B------:R-:W-:Y:S02]  /*9090*/  @!P5 IMAD.IADD R6, R6, 0x1, -R31 ;  /* 0x000000010606d824 */ /* 0x000fe400078e0a1f */
[C---:B------:R-:W-:Y:S02]  /*90a0*/  IMAD R48, R31.reuse, R9, R48 ;  /* 0x000000091f307224 */ /* 0x040fe400078e0230 */
[----:B------:R-:W-:Y:S01]  /*90b0*/  IMAD.HI.U32 R10, R118, R8, RZ ;  /* 0x00000008760a7227 */ /* 0x000fe200078e00ff */
[----:B------:R-:W-:-:S03]  /*90c0*/  ISETP.GT.U32.AND P5, PT, R31, R6, PT ;  /* 0x000000061f00720c */ /* 0x000fc60003fa4070 */
[----:B------:R-:W-:-:S04]  /*90d0*/  IMAD.HI.U32 R9, R118, R50, RZ ;  /* 0x0000003276097227 */ /* 0x000fc800078e00ff */
[--C-:B------:R-:W-:Y:S01]  /*90e0*/  @!P1 IMAD.IADD R42, R42, 0x1, -R31.reuse ;  /* 0x000000012a2a9824 */ /* 0x100fe200078e0a1f */
[----:B------:R-:W-:Y:S01]  /*90f0*/  ISETP.GT.U32.AND P1, PT, R31, R44, PT ;  /* 0x0000002c1f00720c */ /* 0x000fe20003f24070 */
[--C-:B------:R-:W-:Y:S01]  /*9100*/  @!P4 IMAD.IADD R43, R43, 0x1, -R31.reuse ;  /* 0x000000012b2bc824 */ /* 0x100fe200078e0a1f */
[----:B------:R-:W-:Y:S01]  /*9110*/  ISETP.GT.U32.AND P4, PT, R31, R45, PT ;  /* 0x0000002d1f00720c */ /* 0x000fe20003f84070 */
[----:B------:R-:W-:Y:S01]  /*9120*/  IMAD.MOV R10, RZ, RZ, -R10 ;  /* 0x000000ffff0a7224 */ /* 0x000fe200078e0a0a */
[----:B------:R-:W-:Y:S01]  /*9130*/  IADD3 R9, PT, PT, -R9, RZ, RZ ;  /* 0x000000ff09097210 */ /* 0x000fe20007ffe1ff */
[----:B------:R-:W-:Y:S01]  /*9140*/  @!P5 IMAD.IADD R6, R6, 0x1, -R31 ;  /* 0x000000010606d824 */ /* 0x000fe200078e0a1f */
[C---:B------:R-:W-:Y:S01]  /*9150*/  ISETP.GT.U32.AND P5, PT, R31.reuse, R46, PT ;  /* 0x0000002e1f00720c */ /* 0x040fe20003fa4070 */
[C---:B------:R-:W-:Y:S02]  /*9160*/  IMAD R8, R31.reuse, R10, R8 ;  /* 0x0000000a1f087224 */ /* 0x040fe400078e0208 */
[----:B------:R-:W-:Y:S01]  /*9170*/  IMAD R50, R31, R9, R50 ;  /* 0x000000091f327224 */ /* 0x000fe200078e0232 */
[----:B------:R-:W-:Y:S01]  /*9180*/  IABS R9, R220 ;  /* 0x000000dc00097213 */ /* 0x000fe20000000000 */
[----:B------:R-:W-:-:S04]  /*9190*/  IMAD.HI.U32 R54, R118, R53, RZ ;  /* 0x0000003576367227 */ /* 0x000fc800078e00ff */
[--C-:B------:R-:W-:Y:S02]  /*91a0*/  @!P1 IMAD.IADD R44, R44, 0x1, -R31.reuse ;  /* 0x000000012c2c9824 */ /* 0x100fe400078e0a1f */
[----:B------:R-:W-:Y:S02]  /*91b0*/  @!P4 IMAD.IADD R45, R45, 0x1, -R31 ;  /* 0x000000012d2dc824 */ /* 0x000fe400078e0a1f */
[----:B------:R-:W-:Y:S01]  /*91c0*/  @!P5 IADD3 R46, PT, PT, R46, -R31, RZ ;  /* 0x8000001f2e2ed210 */ /* 0x000fe20007ffe0ff */
[----:B------:R-:W-:Y:S01]  /*91d0*/  IMAD.HI.U32 R10, R118, R9, RZ ;  /* 0x00000009760a7227 */ /* 0x000fe200078e00ff */
[C---:B------:R-:W-:Y:S02]  /*91e0*/  ISETP.GT.U32.AND P1, PT, R31.reuse, R44, PT ;  /* 0x0000002c1f00720c */ /* 0x040fe40003f24070 */
[C---:B------:R-:W-:Y:S01]  /*91f0*/  ISETP.GT.U32.AND P4, PT, R31.reuse, R45, PT ;  /* 0x0000002d1f00720c */ /* 0x040fe20003f84070 */
[----:B------:R-:W-:Y:S01]  /*9200*/  IMAD.MOV R54, RZ, RZ, -R54 ;  /* 0x000000ffff367224 */ /* 0x000fe200078e0a36 */
[C---:B------:R-:W-:Y:S01]  /*9210*/  ISETP.GT.U32.AND P5, PT, R31.reuse, R46, PT ;  /* 0x0000002e1f00720c */ /* 0x040fe20003fa4070 */
[----:B------:R-:W-:Y:S01]  /*9220*/  VIADD R218, R252, 0xc4 ;  /* 0x000000c4fcda7836 */ /* 0x000fe20000000000 */
[----:B------:R-:W-:Y:S01]  /*9230*/  IADD3 R10, PT, PT, -R10, RZ, RZ ;  /* 0x000000ff0a0a7210 */ /* 0x000fe20007ffe1ff */
[----:B------:R-:W-:-:S02]  /*9240*/  IMAD R53, R31, R54, R53 ;  /* 0x000000361f357224 */ /* 0x000fc400078e0235 */
[----:B------:R-:W-:Y:S01]  /*9250*/  VIADD R216, R252, 0xc6 ;  /* 0x000000c6fcd87836 */ /* 0x000fe20000000000 */
[----:B------:R-:W-:Y:S01]  /*9260*/  IABS R54, R218 ;  /* 0x000000da00367213 */ /* 0x000fe20000000000 */
[C---:B------:R-:W-:Y:S02]  /*9270*/  IMAD R9, R31.reuse, R10, R9 ;  /* 0x0000000a1f097224 */ /* 0x040fe400078e0209 */
[--C-:B------:R-:W-:Y:S01]  /*9280*/  @!P1 IMAD.IADD R44, R44, 0x1, -R31.reuse ;  /* 0x000000012c2c9824 */ /* 0x100fe200078e0a1f */
[----:B------:R-:W-:Y:S01]  /*9290*/  ISETP.GT.U32.AND P1, PT, R31, R7, PT ;  /* 0x000000071f00720c */ /* 0x000fe20003f24070 */
[----:B------:R-:W-:Y:S01]  /*92a0*/  IMAD.HI.U32 R58, R118, R54, RZ ;  /* 0x00000036763a7227 */ /* 0x000fe200078e00ff */
[----:B------:R-:W-:Y:S02]  /*92b0*/  @!P4 IADD3 R45, PT, PT, R45, -R31, RZ ;  /* 0x8000001f2d2dc210 */ /* 0x000fe40007ffe0ff */
[C---:B------:R-:W-:Y:S01]  /*92c0*/  ISETP.GT.U32.AND P4, PT, R31.reuse, R47, PT ;  /* 0x0000002f1f00720c */ /* 0x040fe20003f84070 */
[----:B------:R-:W-:Y:S01]  /*92d0*/  @!P5 IMAD.IADD R46, R46, 0x1, -R31 ;  /* 0x000000012e2ed824 */ /* 0x000fe200078e0a1f */
[----:B------:R-:W-:Y:S01]  /*92e0*/  ISETP.GT.U32.AND P5, PT, R31, R48, PT ;  /* 0x000000301f00720c */ /* 0x000fe20003fa4070 */
[----:B------:R-:W-:Y:S01]  /*92f0*/  IMAD.MOV R58, RZ, RZ, -R58 ;  /* 0x000000ffff3a7224 */ /* 0x000fe200078e0a3a */
[----:B------:R-:W-:Y:S01]  /*9300*/  IABS R10, R216 ;  /* 0x000000d8000a7213 */ /* 0x000fe20000000000 */
[----:B------:R-:W-:-:S02]  /*9310*/  VIADD R215, R252, 0xc7 ;  /* 0x000000c7fcd77836 */ /* 0x000fc40000000000 */
[----:B------:R-:W-:Y:S01]  /*9320*/  IMAD R54, R31, R58, R54 ;  /* 0x0000003a1f367224 */ /* 0x000fe200078e0236 */
[----:B------:R-:W-:Y:S01]  /*9330*/  IABS R58, R213 ;  /* 0x000000d5003a7213 */ /* 0x000fe20000000000 */
[----:B------:R-:W-:Y:S02]  /*9340*/  @!P1 IMAD.IADD R7, R7, 0x1, -R31 ;  /* 0x0000000107079824 */ /* 0x000fe400078e0a1f */
[----:B------:R-:W-:Y:S02]  /*9350*/  @!P6 IMAD.MOV R139, RZ, RZ, -R139 ;  /* 0x000000ffff8be224 */ /* 0x000fe400078e0a8b */
[--C-:B------:R-:W-:Y:S01]  /*9360*/  @!P4 IMAD.IADD R47, R47, 0x1, -R31.reuse ;  /* 0x000000012f2fc824 */ /* 0x100fe200078e0a1f */
[C---:B------:R-:W-:Y:S01]  /*9370*/  ISETP.GT.U32.AND P1, PT, R31.reuse, R7, PT ;  /* 0x000000071f00720c */ /* 0x040fe20003f24070 */
[----:B------:R-:W-:Y:S02]  /*9380*/  @!P5 IMAD.IADD R48, R48, 0x1, -R31 ;  /* 0x000000013030d824 */ /* 0x000fe400078e0a1f */
[C---:B------:R-:W-:Y:S01]  /*9390*/  VIADD R212, R252.reuse, 0xca ;  /* 0x000000cafcd47836 */ /* 0x040fe20000000000 */
[C---:B------:R-:W-:Y:S01]  /*93a0*/  ISETP.GT.U32.AND P4, PT, R31.reuse, R47, PT ;  /* 0x0000002f1f00720c */ /* 0x040fe20003f84070 */
[----:B------:R-:W-:Y:S01]  /*93b0*/  @!P2 IMAD.MOV R182, RZ, RZ, -R182 ;  /* 0x000000ffffb6a224 */ /* 0x000fe200078e0ab6 */
[----:B------:R-:W-:Y:S01]  /*93c0*/  ISETP.GT.U32.AND P5, PT, R31, R48, PT ;  /* 0x000000301f00720c */ /* 0x000fe20003fa4070 */
[C---:B------:R-:W-:Y:S01]  /*93d0*/  VIADD R210, R252.reuse, 0xcc ;  /* 0x000000ccfcd27836 */ /* 0x040fe20000000000 */
[----:B------:R-:W-:Y:S01]  /*93e0*/  IABS R61, R212 ;  /* 0x000000d4003d7213 */ /* 0x000fe20000000000 */
[C---:B------:R-:W-:Y:S01]  /*93f0*/  VIADD R209, R252.reuse, 0xcd ;  /* 0x000000cdfcd17836 */ /* 0x040fe20000000000 */
[----:B------:R-:W-:Y:S01]  /*9400*/  STL [R1+0x40a0], R182 ;  /* 0x0040a0b601007387 */ /* 0x000fe20000100800 */
[----:B------:R-:W-:-:S02]  /*9410*/  VIADD R207, R252, 0xcf ;  /* 0x000000cffccf7836 */ /* 0x000fc40000000000 */
[----:B------:R-:W-:Y:S01]  /*9420*/  @!P1 IADD3 R7, PT, PT, R7, -R31, RZ ;  /* 0x8000001f07079210 */ /* 0x000fe20007ffe0ff */
[----:B------:R-:W-:Y:S01]  /*9430*/  IMAD.HI.U32 R62, R118, R61, RZ ;  /* 0x0000003d763e7227 */ /* 0x000fe200078e00ff */
[----:B------:R-:W-:-:S03]  /*9440*/  ISETP.GT.U32.AND P1, PT, R31, R49, PT ;  /* 0x000000311f00720c */ /* 0x000fc60003f24070 */
[--C-:B------:R-:W-:Y:S01]  /*9450*/  @!P4 IMAD.IADD R47, R47, 0x1, -R31.reuse ;  /* 0x000000012f2fc824 */ /* 0x100fe200078e0a1f */
[C---:B------:R-:W-:Y:S01]  /*9460*/  ISETP.GT.U32.AND P4, PT, R31.reuse, R8, PT ;  /* 0x000000081f00720c */ /* 0x040fe20003f84070 */
[--C-:B------:R-:W-:Y:S01]  /*9470*/  @!P5 IMAD.IADD R48, R48, 0x1, -R31.reuse ;  /* 0x000000013030d824 */ /* 0x100fe200078e0a1f */
[----:B------:R-:W-:Y:S01]  /*9480*/  ISETP.GT.U32.AND P5, PT, R31, R50, PT ;  /* 0x000000321f00720c */ /* 0x000fe20003fa4070 */
[----:B------:R-:W-:Y:S01]  /*9490*/  VIADD R206, R252, 0xd0 ;  /* 0x000000d0fcce7836 */ /* 0x000fe20000000000 */
[----:B------:R-:W-:Y:S01]  /*94a0*/  IADD3 R62, PT, PT, -R62, RZ, RZ ;  /* 0x000000ff3e3e7210 */ /* 0x000fe20007ffe1ff */
[C---:B------:R-:W-:Y:S02]  /*94b0*/  VIADD R205, R252.reuse, 0xd1 ;  /* 0x000000d1fccd7836 */ /* 0x040fe40000000000 */
[----:B------:R-:W-:Y:S01]  /*94c0*/  VIADD R203, R252, 0xd3 ;  /* 0x000000d3fccb7836 */ /* 0x000fe20000000000 */
[----:B------:R-:W-:Y:S01]  /*94d0*/  IABS R63, R206 ;  /* 0x000000ce003f7213 */ /* 0x000fe20000000000 */
[----:B------:R-:W-:Y:S01]  /*94e0*/  @!P1 IMAD.IADD R49, R49, 0x1, -R31 ;  /* 0x0000000131319824 */ /* 0x000fe200078e0a1f */
[----:B------:R-:W-:Y:S01]  /*94f0*/  ISETP.GE.AND P1, PT, R51, RZ, PT ;  /* 0x000000ff3300720c */ /* 0x000fe20003f26270 */
[C---:B------:R-:W-:Y:S01]  /*9500*/  IMAD R51, R31.reuse, R56, R55 ;  /* 0x000000381f337224 */ /* 0x040fe200078e0237 */
[----:B------:R-:W-:Y:S01]  /*9510*/  IABS R55, R217 ;  /* 0x000000d900377213 */ /* 0x000fe20000000000 */
[----:B------:R-:W-:Y:S01]  /*9520*/  @!P4 IMAD.IADD R8, R8, 0x1, -R31 ;  /* 0x000000010808c824 */ /* 0x000fe200078e0a1f */
[----:B------:R-:W-:Y:S01]  /*9530*/  ISETP.GT.U32.AND P4, PT, R31, R49, PT ;  /* 0x000000311f00720c */ /* 0x000fe20003f84070 */
[----:B------:R-:W-:Y:S01]  /*9540*/  IMAD.HI.U32 R56, R118, R10, RZ ;  /* 0x0000000a76387227 */ /* 0x000fe200078e00ff */
[----:B------:R-:W-:-:S02]  /*9550*/  @!P5 IADD3 R50, PT, PT, R50, -R31, RZ ;  /* 0x8000001f3232d210 */ /* 0x000fc40007ffe0ff */
[C---:B------:R-:W-:Y:S01]  /*9560*/  ISETP.GT.U32.AND P5, PT, R31.reuse, R8, PT ;  /* 0x000000081f00720c */ /* 0x040fe20003fa4070 */
[----:B------:R-:W-:Y:S01]  /*9570*/  IMAD.HI.U32 R57, R118, R55, RZ ;  /* 0x0000003776397227 */ /* 0x000fe200078e00ff */
[----:B------:R-:W-:Y:S02]  /*9580*/  ISETP.GT.U32.AND P3, PT, R31, R50, PT ;  /* 0x000000321f00720c */ /* 0x000fe40003f64070 */
[----:B------:R-:W-:Y:S01]  /*9590*/  IABS R65, R203 ;  /* 0x000000cb00417213 */ /* 0x000fe20000000000 */
[----:B------:R-:W-:Y:S02]  /*95a0*/  IMAD.MOV R57, RZ, RZ, -R57 ;  /* 0x000000ffff397224 */ /* 0x000fe400078e0a39 */
[----:B------:R-:W-:Y:S02]  /*95b0*/  IMAD.MOV R56, RZ, RZ, -R56 ;  /* 0x000000ffff387224 */ /* 0x000fe400078e0a38 */
[----:B------:R-:W-:Y:S01]  /*95c0*/  @!P4 IMAD.IADD R49, R49, 0x1, -R31 ;  /* 0x000000013131c824 */ /* 0x000fe200078e0a1f */
[C---:B------:R-:W-:Y:S01]  /*95d0*/  ISETP.GT.U32.AND P4, PT, R31.reuse, R51, PT ;  /* 0x000000331f00720c */ /* 0x040fe20003f84070 */
[C---:B------:R-:W-:Y:S01]  /*95e0*/  IMAD R55, R31.reuse, R57, R55 ;  /* 0x000000391f377224 */ /* 0x040fe200078e0237 */
[----:B------:R-:W-:Y:S01]  /*95f0*/  IABS R57, R214 ;  /* 0x000000d600397213 */ /* 0x000fe20000000000 */
[C---:B------:R-:W-:Y:S01]  /*9600*/  IMAD R10, R31.reuse, R56, R10 ;  /* 0x000000381f0a7224 */ /* 0x040fe200078e020a */
[----:B------:R-:W-:Y:S01]  /*9610*/  @!P5 IADD3 R8, PT, PT, R8, -R31, RZ ;  /* 0x8000001f0808d210 */ /* 0x000fe20007ffe0ff */
[----:B------:R-:W-:Y:S01]  /*9620*/  @!P3 IMAD.IADD R50, R50, 0x1, -R31 ;  /* 0x000000013232b824 */ /* 0x000fe200078e0a1f */
[C---:B------:R-:W-:Y:S01]  /*9630*/  ISETP.GT.U32.AND P5, PT, R31.reuse, R52, PT ;  /* 0x000000341f00720c */ /* 0x040fe20003fa4070 */
[----:B------:R-:W-:Y:S01]  /*9640*/  IMAD.HI.U32 R59, R118, R57, RZ ;  /* 0x00000039763b7227 */ /* 0x000fe200078e00ff */
[----:B------:R-:W-:-:S02]  /*9650*/  ISETP.GT.U32.AND P3, PT, R31, R9, PT ;  /* 0x000000091f00720c */ /* 0x000fc40003f64070 */
[----:B------:R-:W-:Y:S01]  /*9660*/  IABS R56, R215 ;  /* 0x000000d700387213 */ /* 0x000fe20000000000 */
[----:B------:R-:W-:Y:S02]  /*9670*/  IMAD.MOV R59, RZ, RZ, -R59 ;  /* 0x000000ffff3b7224 */ /* 0x000fe400078e0a3b */
[----:B------:R-:W-:Y:S01]  /*9680*/  @!P4 IADD3 R51, PT, PT, R51, -R31, RZ ;  /* 0x8000001f3333c210 */ /* 0x000fe20007ffe0ff */
[----:B------:R-:W-:Y:S01]  /*9690*/  @!P1 IMAD.MOV R140, RZ, RZ, -R140 ;  /* 0x000000ffff8c9224 */ /* 0x000fe200078e0a8c */
[----:B------:R-:W-:Y:S01]  /*96a0*/  ISETP.GT.U32.AND P4, PT, R31, R53, PT ;  /* 0x000000351f00720c */ /* 0x000fe20003f84070 */
[----:B------:R-:W-:Y:S01]  /*96b0*/  IMAD.HI.U32 R60, R118, R56, RZ ;  /* 0x00000038763c7227 */ /* 0x000fe200078e00ff */
[----:B------:R-:W-:Y:S02]  /*96c0*/  ISETP.GE.AND P1, PT, R11, RZ, PT ;  /* 0x000000ff0b00720c */ /* 0x000fe40003f26270 */
[----:B------:R-:W-:Y:S01]  /*96d0*/  @!P5 IADD3 R52, PT, PT, R52, -R31, RZ ;  /* 0x8000001f3434d210 */ /* 0x000fe20007ffe0ff */
[----:B------:R-:W-:Y:S01]  /*96e0*/  IMAD.MOV R60, RZ, RZ, -R60 ;  /* 0x000000ffff3c7224 */ /* 0x000fe200078e0a3c */
[----:B------:R-:W-:Y:S01]  /*96f0*/  ISETP.GT.U32.AND P5, PT, R31, R51, PT ;  /* 0x000000331f00720c */ /* 0x000fe20003fa4070 */
[----:B------:R-:W-:Y:S01]  /*9700*/  @!P3 IMAD.IADD R9, R9, 0x1, -R31 ;  /* 0x000000010909b824 */ /* 0x000fe200078e0a1f */
[C---:B------:R-:W-:Y:S01]  /*9710*/  ISETP.GT.U32.AND P3, PT, R31.reuse, R52, PT ;  /* 0x000000341f00720c */ /* 0x040fe20003f64070 */
[C---:B------:R-:W-:Y:S01]  /*9720*/  IMAD R56, R31.reuse, R60, R56 ;  /* 0x0000003c1f387224 */ /* 0x040fe200078e0238 */
[----:B------:R-:W-:Y:S01]  /*9730*/  IABS R60, R210 ;  /* 0x000000d2003c7213 */ /* 0x000fe20000000000 */
[----:B------:R-:W-:Y:S01]  /*9740*/  IMAD R57, R31, R59, R57 ;  /* 0x0000003b1f397224 */ /* 0x000fe200078e0239 */
[----:B------:R-:W-:Y:S01]  /*9750*/  IABS R59, R211 ;  /* 0x000000d3003b7213 */ /* 0x000fe20000000000 */
[----:B------:R-:W-:Y:S01]  /*9760*/  @!P4 IMAD.IADD R53, R53, 0x1, -R31 ;  /* 0x000000013535c824 */ /* 0x000fe200078e0a1f */
[C---:B------:R-:W-:Y:S01]  /*9770*/  ISETP.GT.U32.AND P4, PT, R31.reuse, R9, PT ;  /* 0x000000091f00720c */ /* 0x040fe20003f84070 */
[C---:B------:R-:W-:Y:S01]  /*9780*/  IMAD R11, R31.reuse, R62, R61 ;  /* 0x0000003e1f0b7224 */ /* 0x040fe200078e023d */
[----:B------:R-:W-:Y:S01]  /*9790*/  IABS R61, R209 ;  /* 0x000000d1003d7213 */ /* 0x000fe20000000000 */
[----:B------:R-:W-:Y:S01]  /*97a0*/  @!P1 IMAD.MOV R180, RZ, RZ, -R180 ;  /* 0x000000ffffb49224 */ /* 0x000fe200078e0ab4 */
[----:B------:R-:W-:Y:S01]  /*97b0*/  ISETP.GT.U32.AND P6, PT, R31, R53, PT ;  /* 0x000000351f00720c */ /* 0x000fe20003fc4070 */
[--C-:B------:R-:W-:Y:S01]  /*97c0*/  @!P5 IMAD.IADD R51, R51, 0x1, -R31.reuse ;  /* 0x000000013333d824 */ /* 0x100fe200078e0a1f */
[C---:B------:R-:W-:Y:S01]  /*97d0*/  ISETP.GT.U32.AND P5, PT, R31.reuse, R54, PT ;  /* 0x000000361f00720c */ /* 0x040fe20003fa4070 */
[----:B------:R-:W-:Y:S01]  /*97e0*/  @!P3 IMAD.IADD R52, R52, 0x1, -R31 ;  /* 0x000000013434b824 */ /* 0x000fe200078e0a1f */
[----:B------:R-:W-:Y:S01]  /*97f0*/  ISETP.GT.U32.AND P3, PT, R31, R55, PT ;  /* 0x000000371f00720c */ /* 0x000fe20003f64070 */
[----:B------:R-:W-:Y:S01]  /*9800*/  VIADD R201, R252, 0xd5 ;  /* 0x000000d5fcc97836 */ /* 0x000fe20000000000 */
[----:B------:R-:W-:Y:S01]  /*9810*/  IABS R62, R207 ;  /* 0x000000cf003e7213 */ /* 0x000fe20000000000 */
[----:B------:R-:W-:-:S02]  /*9820*/  IMAD.HI.U32 R69, R118, R68, RZ ;  /* 0x0000004476457227 */ /* 0x000fc400078e00ff */
[-C--:B------:R-:W-:Y:S02]  /*9830*/  @!P4 IADD3 R9, PT, PT, R9, -R31.reuse, RZ ;  /* 0x8000001f0909c210 */ /* 0x080fe40007ffe0ff */
[----:B------:R-:W-:Y:S01]  /*9840*/  ISETP.GT.U32.AND P4, PT, R31, R10, PT ;  /* 0x0000000a1f00720c */ /* 0x000fe20003f84070 */
[----:B------:R-:W-:Y:S02]  /*9850*/  IMAD.MOV R69, RZ, RZ, -R69 ;  /* 0x000000ffff457224 */ /* 0x000fe400078e0a45 */
[--C-:B------:R-:W-:Y:S01]  /*9860*/  @!P6 IMAD.IADD R53, R53, 0x1, -R31.reuse ;  /* 0x000000013535e824 */ /* 0x100fe200078e0a1f */
[----:B------:R-:W-:Y:S01]  /*9870*/  ISETP.GE.AND P6, PT, R16, RZ, PT ;  /* 0x000000ff1000720c */ /* 0x000fe20003fc6270 */
[----:B------:R-:W-:Y:S01]  /*9880*/  @!P5 IMAD.IADD R54, R54, 0x1, -R31 ;  /* 0x000000013636d824 */ /* 0x000fe200078e0a1f */
[----:B------:R-:W-:Y:S01]  /*9890*/  @!P3 IADD3 R55, PT, PT, R55, -R31, RZ ;  /* 0x8000001f3737b210 */ /* 0x000fe20007ffe0ff */
[----:B------:R-:W-:-:S03]  /*98a0*/  IMAD.HI.U32 R16, R118, R58, RZ ;  /* 0x0000003a76107227 */ /* 0x000fc600078e00ff */
[C---:B------:R-:W-:Y:S01]  /*98b0*/  ISETP.GT.U32.AND P5, PT, R31.reuse, R54, PT ;  /* 0x000000361f00720c */ /* 0x040fe20003fa4070 */
[----:B------:R-:W-:Y:S01]  /*98c0*/  VIADD R200, R252, 0xd6 ;  /* 0x000000d6fcc87836 */ /* 0x000fe20000000000 */
[C---:B------:R-:W-:Y:S01]  /*98d0*/  ISETP.GT.U32.AND P3, PT, R31.reuse, R55, PT ;  /* 0x000000371f00720c */ /* 0x040fe20003f64070 */
[----:B------:R-:W-:Y:S01]  /*98e0*/  @!P4 IMAD.IADD R10, R10, 0x1, -R31 ;  /* 0x000000010a0ac824 */ /* 0x000fe200078e0a1f */
[----:B------:R-:W-:Y:S01]  /*98f0*/  IADD3 R16, PT, PT, -R16, RZ, RZ ;  /* 0x000000ff10107210 */ /* 0x000fe20007ffe1ff */
[----:B------:R-:W-:Y:S02]  /*9900*/  VIADD R199, R252, 0xd7 ;  /* 0x000000d7fcc77836 */ /* 0x000fe40000000000 */
[----:B------:R-:W-:Y:S01]  /*9910*/  @!P6 IMAD.MOV R181, RZ, RZ, -R181 ;  /* 0x000000ffffb5e224 */ /* 0x000fe200078e0ab5 */
[C---:B------:R-:W-:Y:S01]  /*9920*/  ISETP.GT.U32.AND P4, PT, R31.reuse, R10, PT ;  /* 0x0000000a1f00720c */ /* 0x040fe20003f84070 */
[C---:B------:R-:W-:Y:S02]  /*9930*/  IMAD R58, R31.reuse, R16, R58 ;  /* 0x000000101f3a7224 */ /* 0x040fe400078e023a */
[----:B------:R-:W-:Y:S01]  /*9940*/  IMAD.HI.U32 R16, R118, R59, RZ ;  /* 0x0000003b76107227 */ /* 0x000fe200078e00ff */
[----:B------:R-:W-:Y:S03]  /*9950*/  STL [R1+0x409c], R181 ;  /* 0x00409cb501007387 */ /* 0x000fe60000100800 */
[----:B------:R-:W-:Y:S01]  /*9960*/  @!P5 IMAD.IADD R54, R54, 0x1, -R31 ;  /* 0x000000013636d824 */ /* 0x000fe200078e0a1f */
[----:B------:R-:W-:Y:S01]  /*9970*/  ISETP.GT.U32.AND P5, PT, R31, R56, PT ;  /* 0x000000381f00720c */ /* 0x000fe20003fa4070 */
[----:B------:R-:W-:Y:S01]  /*9980*/  IMAD.MOV R16, RZ, RZ, -R16 ;  /* 0x000000ffff107224 */ /* 0x000fe200078e0a10 */
[----:B------:R-:W-:Y:S01]  /*9990*/  @!P3 IADD3 R55, PT, PT, R55, -R31, RZ ;  /* 0x8000001f3737b210 */ /* 0x000fe20007ffe0ff */
[----:B------:R-:W-:Y:S01]  /*99a0*/  VIADD R198, R252, 0xd8 ;  /* 0x000000d8fcc67836 */ /* 0x000fe20000000000 */
[C---:B------:R-:W-:Y:S01]  /*99b0*/  ISETP.GT.U32.AND P3, PT, R31.reuse, R57, PT ;  /* 0x000000391f00720c */ /* 0x040fe20003f64070 */
[C---:B------:R-:W-:Y:S01]  /*99c0*/  IMAD R59, R31.reuse, R16, R59 ;  /* 0x000000101f3b7224 */ /* 0x040fe200078e023b */
[----:B------:R-:W-:Y:S01]  /*99d0*/  STL [R1+0x4098], R180 ;  /* 0x004098b401007387 */ /* 0x000fe20000100800 */
[----:B------:R-:W-:Y:S01]  /*99e0*/  @!P4 IMAD.IADD R10, R10, 0x1, -R31 ;  /* 0x000000010a0ac824 */ /* 0x000fe200078e0a1f */
[----:B------:R-:W-:Y:S01]  /*99f0*/  ISETP.GT.U32.AND P4, PT, R31, R58, PT ;  /* 0x0000003a1f00720c */ /* 0x000fe20003f84070 */
[----:B------:R-:W-:-:S04]  /*9a00*/  IMAD.HI.U32 R16, R118, R62, RZ ;  /* 0x0000003e76107227 */ /* 0x000fc800078e00ff */
[----:B------:R-:W-:Y:S01]  /*9a10*/  @!P5 IMAD.IADD R56, R56, 0x1, -R31 ;  /* 0x000000013838d824 */ /* 0x000fe200078e0a1f */
[----:B------:R-:W-:Y:S01]  /*9a20*/  ISETP.GE.AND P5, PT, R13, RZ, PT ;  /* 0x000000ff0d00720c */ /* 0x000fe20003fa6270 */
[----:B------:R-:W-:Y:S01]  /*9a30*/  IMAD.HI.U32 R13, R118, R60, RZ ;  /* 0x0000003c760d7227 */ /* 0x000fe200078e00ff */
[----:B------:R-:W-:-:S03]  /*9a40*/  IADD3 R16, PT, PT, -R16, RZ, RZ ;  /* 0x000000ff10107210 */ /* 0x000fc60007ffe1ff */
[----:B------:R-:W-:Y:S01]  /*9a50*/  @!P3 IMAD.IADD R57, R57, 0x1, -R31 ;  /* 0x000000013939b824 */ /* 0x000fe200078e0a1f */
[C---:B------:R-:W-:Y:S01]  /*9a60*/  ISETP.GT.U32.AND P3, PT, R31.reuse, R56, PT ;  /* 0x000000381f00720c */ /* 0x040fe20003f64070 */
[----:B------:R-:W-:Y:S01]  /*9a70*/  IMAD R62, R31, R16, R62 ;  /* 0x000000101f3e7224 */ /* 0x000fe200078e023e */
[----:B------:R-:W-:Y:S01]  /*9a80*/  IADD3 R13, PT, PT, -R13, RZ, RZ ;  /* 0x000000ff0d0d7210 */ /* 0x000fe20007ffe1ff */
[C---:B------:R-:W-:Y:S01]  /*9a90*/  VIADD R196, R252.reuse, 0xda ;  /* 0x000000dafcc47836 */ /* 0x040fe20000000000 */
[C---:B------:R-:W-:Y:S01]  /*9aa0*/  ISETP.GT.U32.AND P2, PT, R31.reuse, R57, PT ;  /* 0x000000391f00720c */ /* 0x040fe20003f44070 */
[----:B------:R-:W-:Y:S01]  /*9ab0*/  VIADD R194, R252, 0xdc ;  /* 0x000000dcfcc27836 */ /* 0x000fe20000000000 */
[----:B------:R-:W-:Y:S01]  /*9ac0*/  @!P4 IADD3 R58, PT, PT, R58, -R31, RZ ;  /* 0x8000001f3a3ac210 */ /* 0x000fe20007ffe0ff */
[C---:B------:R-:W-:Y:S01]  /*9ad0*/  IMAD R60, R31.reuse, R13, R60 ;  /* 0x0000000d1f3c7224 */ /* 0x040fe200078e023c */
[----:B------:R-:W-:Y:S01]  /*9ae0*/  IABS R13, R208 ;  /* 0x000000d0000d7213 */ /* 0x000fe20000000000 */
[----:B------:R-:W-:Y:S01]  /*9af0*/  @!P5 IMAD.MOV R141, RZ, RZ, -R141 ;  /* 0x000000ffff8dd224 */ /* 0x000fe200078e0a8d */
[C---:B------:R-:W-:Y:S01]  /*9b00*/  ISETP.GT.U32.AND P4, PT, R31.reuse, R58, PT ;  /* 0x0000003a1f00720c */ /* 0x040fe20003f84070 */
[----:B------:R-:W-:Y:S01]  /*9b10*/  VIADD R192, R252, 0xde ;  /* 0x000000defcc07836 */ /* 0x000fe20000000000 */
[----:B------:R-:W-:Y:S01]  /*9b20*/  IABS R72, R194 ;  /* 0x000000c200487213 */ /* 0x000fe20000000000 */
[----:B------:R-:W-:Y:S01]  /*9b30*/  @!P3 IMAD.IADD R56, R56, 0x1, -R31 ;  /* 0x000000013838b824 */ /* 0x000fe200078e0a1f */
[----:B------:R-:W-:Y:S01]  /*9b40*/  ISETP.GT.U32.AND P3, PT, R31, R11, PT ;  /* 0x0000000b1f00720c */ /* 0x000fe20003f64070 */
[----:B------:R-:W-:-:S02]  /*9b50*/  IMAD.HI.U32 R78, R118, R76, RZ ;  /* 0x0000004c764e7227 */ /* 0x000fc400078e00ff */
[----:B------:R-:W-:Y:S02]  /*9b60*/  @!P2 IADD3 R57, PT, PT, R57, -R31, RZ ;  /* 0x8000001f3939a210 */ /* 0x000fe40007ffe0ff */
[C---:B------:R-:W-:Y:S01]  /*9b70*/  ISETP.GT.U32.AND P2, PT, R31.reuse, R59, PT ;  /* 0x0000003b1f00720c */ /* 0x040fe20003f44070 */
[----:B------:R-:W-:Y:S02]  /*9b80*/  IMAD.MOV R78, RZ, RZ, -R78 ;  /* 0x000000ffff4e7224 */ /* 0x000fe400078e0a4e */
[----:B------:R-:W-:Y:S02]  /*9b90*/  VIADD R191, R252, 0xdf ;  /* 0x000000dffcbf7836 */ /* 0x000fe40000000000 */
[--C-:B------:R-:W-:Y:S01]  /*9ba0*/  @!P4 IMAD.IADD R58, R58, 0x1, -R31.reuse ;  /* 0x000000013a3ac824 */ /* 0x100fe200078e0a1f */
[----:B------:R-:W-:Y:S01]  /*9bb0*/  ISETP.GT.U32.AND P4, PT, R31, R60, PT ;  /* 0x0000003c1f00720c */ /* 0x000fe20003f84070 */
[----:B------:R-:W-:Y:S02]  /*9bc0*/  VIADD R190, R252, 0xe0 ;  /* 0x000000e0fcbe7836 */ /* 0x000fe40000000000 */
[--C-:B------:R-:W-:Y:S01]  /*9bd0*/  @!P3 IMAD.IADD R11, R11, 0x1, -R31.reuse ;  /* 0x000000010b0bb824 */ /* 0x100fe200078e0a1f */
[----:B------:R-:W-:Y:S01]  /*9be0*/  ISETP.GE.AND P3, PT, R12, RZ, PT ;  /* 0x000000ff0c00720c */ /* 0x000fe20003f66270 */
[----:B------:R-:W-:Y:S01]  /*9bf0*/  VIADD R189, R252, 0xe1 ;  /* 0x000000e1fcbd7836 */ /* 0x000fe20000000000 */
[----:B------:R-:W-:Y:S01]  /*9c00*/  MOV R12, R13 ;  /* 0x0000000d000c7202 */ /* 0x000fe20000000f00 */
[----:B------:R-:W-:Y:S01]  /*9c10*/  @!P2 IMAD.IADD R59, R59, 0x1, -R31 ;  /* 0x000000013b3ba824 */ /* 0x000fe200078e0a1f */
[----:B------:R-:W-:Y:S01]  /*9c20*/  ISETP.GT.U32.AND P2, PT, R31, R11, PT ;  /* 0x0000000b1f00720c */ /* 0x000fe20003f44070 */
[----:B------:R-:W-:Y:S01]  /*9c30*/  IMAD.HI.U32 R13, R118, R61, RZ ;  /* 0x0000003d760d7227 */ /* 0x000fe200078e00ff */
[----:B------:R-:W-:-:S02]  /*9c40*/  IABS R79, R190 ;  /* 0x000000be004f7213 */ /* 0x000fc40000000000 */
[C---:B------:R-:W-:Y:S01]  /*9c50*/  ISETP.GT.U32.AND P6, PT, R31.reuse, R59, PT ;  /* 0x0000003b1f00720c */ /* 0x040fe20003fc4070 */
[----:B------:R-:W-:Y:S01]  /*9c60*/  IMAD.MOV R13, RZ, RZ, -R13 ;  /* 0x000000ffff0d7224 */ /* 0x000fe200078e0a0d */
[----:B------:R-:W-:Y:S01]  /*9c70*/  @!P4 IADD3 R60, PT, PT, R60, -R31, RZ ;  /* 0x8000001f3c3cc210 */ /* 0x000fe20007ffe0ff */
[----:B------:R-:W-:Y:S02]  /*9c80*/  IMAD.HI.U32 R64, R118, R12, RZ ;  /* 0x0000000c76407227 */ /* 0x000fe400078e00ff */
[----:B------:R-:W-:Y:S02]  /*9c90*/  @!P3 IADD3 R156, PT, PT, -R156, RZ, RZ ;  /* 0x000000ff9c9cb210 */ /* 0x000fe40007ffe1ff */
[C---:B------:R-:W-:Y:S01]  /*9ca0*/  IMAD R61, R31.reuse, R13, R61 ;  /* 0x0000000d1f3d7224 */ /* 0x040fe200078e023d */
[----:B------:R-:W-:Y:S01]  /*9cb0*/  ISETP.GT.U32.AND P4, PT, R31, R60, PT ;  /* 0x0000003c1f00720c */ /* 0x000fe20003f84070 */
[----:B------:R-:W-:Y:S02]  /*9cc0*/  @!P2 IMAD.IADD R11, R11, 0x1, -R31 ;  /* 0x000000010b0ba824 */ /* 0x000fe400078e0a1f */
[----:B------:R-:W-:Y:S01]  /*9cd0*/  IMAD.MOV R64, RZ, RZ, -R64 ;  /* 0x000000ffff407224 */ /* 0x000fe200078e0a40 */
[----:B------:R-:W-:Y:S01]  /*9ce0*/  ISETP.GT.U32.AND P2, PT, R31, R61, PT ;  /* 0x0000003d1f00720c */ /* 0x000fe20003f44070 */
[----:B------:R-:W-:Y:S01]  /*9cf0*/  IMAD.HI.U32 R13, R118, R63, RZ ;  /* 0x0000003f760d7227 */ /* 0x000fe200078e00ff */
[----:B------:R-:W-:-:S02]  /*9d00*/  @!P6 IADD3 R59, PT, PT, R59, -R31, RZ ;  /* 0x8000001f3b3be210 */ /* 0x000fc40007ffe0ff */
[----:B------:R-:W-:Y:S01]  /*9d10*/  ISETP.GE.AND P6, PT, R14, RZ, PT ;  /* 0x000000ff0e00720c */ /* 0x000fe20003fc6270 */
[C---:B------:R-:W-:Y:S01]  /*9d20*/  IMAD R12, R31.reuse, R64, R12 ;  /* 0x000000401f0c7224 */ /* 0x040fe200078e020c */
[----:B------:R-:W-:Y:S01]  /*9d30*/  IABS R64, R205 ;  /* 0x000000cd00407213 */ /* 0x000fe20000000000 */
[----:B------:R-:W-:Y:S02]  /*9d40*/  IMAD.MOV R13, RZ, RZ, -R13 ;  /* 0x000000ffff0d7224 */ /* 0x000fe400078e0a0d */
[----:B------:R-:W-:Y:S01]  /*9d50*/  @!P4 IMAD.IADD R60, R60, 0x1, -R31 ;  /* 0x000000013c3cc824 */ /* 0x000fe200078e0a1f */
[----:B------:R-:W-:Y:S01]  /*9d60*/  ISETP.GT.U32.AND P4, PT, R31, R12, PT ;  /* 0x0000000c1f00720c */ /* 0x000fe20003f84070 */
[----:B------:R-:W-:-:S04]  /*9d70*/  IMAD.HI.U32 R67, R118, R64, RZ ;  /* 0x0000004076437227 */ /* 0x000fc800078e00ff */
[----:B------:R-:W-:Y:S01]  /*9d80*/  @!P2 IMAD.IADD R61, R61, 0x1, -R31 ;  /* 0x000000013d3da824 */ /* 0x000fe200078e0a1f */
[C---:B------:R-:W-:Y:S01]  /*9d90*/  ISETP.GT.U32.AND P2, PT, R31.reuse, R62, PT ;  /* 0x0000003e1f00720c */ /* 0x040fe20003f44070 */
[C---:B------:R-:W-:Y:S01]  /*9da0*/  IMAD R63, R31.reuse, R13, R63 ;  /* 0x0000000d1f3f7224 */ /* 0x040fe200078e023f */
[----:B------:R-:W-:Y:S01]  /*9db0*/  IABS R13, R204 ;  /* 0x000000cc000d7213 */ /* 0x000fe20000000000 */
[C---:B------:R-:W-:Y:S01]  /*9dc0*/  IMAD.HI.U32 R14, R118.reuse, R65, RZ ;  /* 0x00000041760e7227 */ /* 0x040fe200078e00ff */
[----:B------:R-:W-:Y:S02]  /*9dd0*/  ISETP.GT.U32.AND P5, PT, R31, R61, PT ;  /* 0x0000003d1f00720c */ /* 0x000fe40003fa4070 */
[----:B------:R-:W-:Y:S01]  /*9de0*/  IADD3 R67, PT, PT, -R67, RZ, RZ ;  /* 0x000000ff43437210 */ /* 0x000fe20007ffe1ff */
[----:B------:R-:W-:Y:S01]  /*9df0*/  IMAD.HI.U32 R16, R118, R13, RZ ;  /* 0x0000000d76107227 */ /* 0x000fe200078e00ff */
[----:B------:R-:W-:-:S03]  /*9e00*/  @!P4 IADD3 R12, PT, PT, R12, -R31, RZ ;  /* 0x8000001f0c0cc210 */ /* 0x000fc60007ffe0ff */
[C---:B------:R-:W-:Y:S01]  /*9e10*/  IMAD R64, R31.reuse, R67, R64 ;  /* 0x000000431f407224 */ /* 0x040fe200078e0240 */
[----:B------:R-:W-:Y:S01]  /*9e20*/  ISETP.GT.U32.AND P4, PT, R31, R12, PT ;  /* 0x0000000c1f00720c */ /* 0x000fe20003f84070 */
[----:B------:R-:W-:Y:S01]  /*9e30*/  @!P2 IMAD.IADD R62, R62, 0x1, -R31 ;  /* 0x000000013e3ea824 */ /* 0x000fe200078e0a1f */
[----:B------:R-:W-:Y:S01]  /*9e40*/  IABS R67, R201 ;  /* 0x000000c900437213 */ /* 0x000fe20000000000 */
[----:B------:R-:W-:Y:S02]  /*9e50*/  IMAD.MOV R16, RZ, RZ, -R16 ;  /* 0x000000ffff107224 */ /* 0x000fe400078e0a10 */
[----:B------:R-:W-:Y:S01]  /*9e60*/  @!P5 IADD3 R61, PT, PT, R61, -R31, RZ ;  /* 0x8000001f3d3dd210 */ /* 0x000fe20007ffe0ff */
[----:B------:R-:W-:Y:S01]  /*9e70*/  IMAD.MOV R14, RZ, RZ, -R14 ;  /* 0x000000ffff0e7224 */ /* 0x000fe200078e0a0e */
[C---:B------:R-:W-:Y:S01]  /*9e80*/  ISETP.GT.U32.AND P2, PT, R31.reuse, R62, PT ;  /* 0x0000003e1f00720c */ /* 0x040fe20003f44070 */
[C---:B------:R-:W-:Y:S01]  /*9e90*/  IMAD R13, R31.reuse, R16, R13 ;  /* 0x000000101f0d7224 */ /* 0x040fe200078e020d */
[C---:B------:R-:W-:Y:S01]  /*9ea0*/  ISETP.GT.U32.AND P5, PT, R31.reuse, R63, PT ;  /* 0x0000003f1f00720c */ /* 0x040fe20003fa4070 */
[----:B------:R-:W-:Y:S01]  /*9eb0*/  IMAD R65, R31, R14, R65 ;  /* 0x0000000e1f417224 */ /* 0x000fe200078e0241 */
[----:B------:R-:W-:Y:S01]  /*9ec0*/  IABS R14, R200 ;  /* 0x000000c8000e7213 */ /* 0x000fe20000000000 */
[----:B------:R-:W-:-:S02]  /*9ed0*/  @!P6 IMAD.MOV R179, RZ, RZ, -R179 ;  /* 0x000000ffffb3e224 */ /* 0x000fc400078e0ab3 */
[--C-:B------:R-:W-:Y:S01]  /*9ee0*/  @!P4 IMAD.IADD R12, R12, 0x1, -R31.reuse ;  /* 0x000000010c0cc824 */ /* 0x100fe200078e0a1f */
[----:B------:R-:W-:Y:S01]  /*9ef0*/  ISETP.GE.AND P4, PT, R17, RZ, PT ;  /* 0x000000ff1100720c */ /* 0x000fe20003f86270 */
[----:B------:R-:W-:Y:S01]  /*9f00*/  IMAD.HI.U32 R17, R118, R67, RZ ;  /* 0x0000004376117227 */ /* 0x000fe200078e00ff */
[----:B------:R1:W-:Y:S03]  /*9f10*/  STL [R1+0x4094], R179 ;  /* 0x004094b301007387 */ /* 0x0003e60000100800 */
[----:B------:R-:W-:Y:S01]  /*9f20*/  @!P2 IMAD.IADD R62, R62, 0x1, -R31 ;  /* 0x000000013e3ea824 */ /* 0x000fe200078e0a1f */
[----:B------:R-:W-:Y:S01]  /*9f30*/  ISETP.GT.U32.AND P2, PT, R31, R64, PT ;  /* 0x000000401f00720c */ /* 0x000fe20003f44070 */
[----:B------:R-:W-:Y:S01]  /*9f40*/  IMAD.MOV R17, RZ, RZ, -R17 ;  /* 0x000000ffff117224 */ /* 0x000fe200078e0a11 */
[----:B------:R-:W-:Y:S01]  /*9f50*/  @!P5 IADD3 R63, PT, PT, R63, -R31, RZ ;  /* 0x8000001f3f3fd210 */ /* 0x000fe20007ffe0ff */
[----:B------:R-:W-:Y:S01]  /*9f60*/  IMAD.HI.U32 R16, R118, R14, RZ ;  /* 0x0000000e76107227 */ /* 0x000fe200078e00ff */
[----:B------:R-:W-:-:S02]  /*9f70*/  ISETP.GT.U32.AND P5, PT, R31, R13, PT ;  /* 0x0000000d1f00720c */ /* 0x000fc40003fa4070 */
[----:B-1----:R-:W-:Y:S01]  /*9f80*/  IADD3 R179, PT, PT, R252, 0xeb, RZ ;  /* 0x000000ebfcb37810 */ /* 0x002fe20007ffe0ff */
[----:B------:R-:W-:Y:S01]  /*9f90*/  IMAD R67, R31, R17, R67 ;  /* 0x000000111f437224 */ /* 0x000fe200078e0243 */
[----:B------:R-:W-:Y:S01]  /*9fa0*/  IADD3 R16, PT, PT, -R16, RZ, RZ ;  /* 0x000000ff10107210 */ /* 0x000fe20007ffe1ff */
[----:B------:R-:W-:Y:S02]  /*9fb0*/  @!P4 IMAD.MOV R30, RZ, RZ, -R30 ;  /* 0x000000ffff1ec224 */ /* 0x000fe400078e0a1e */
[----:B------:R-:W-:-:S04]  /*9fc0*/  IMAD.HI.U32 R80, R118, R79, RZ ;  /* 0x0000004f76507227 */ /* 0x000fc800078e00ff */
[----:B------:R-:W-:Y:S01]  /*9fd0*/  @!P2 IMAD.IADD R64, R64, 0x1, -R31 ;  /* 0x000000014040a824 */ /* 0x000fe200078e0a1f */
[C---:B------:R-:W-:Y:S01]  /*9fe0*/  ISETP.GT.U32.AND P2, PT, R31.reuse, R63, PT ;  /* 0x0000003f1f00720c */ /* 0x040fe20003f44070 */
[----:B------:R-:W-:Y:S01]  /*9ff0*/  IMAD R14, R31, R16, R14 ;  /* 0x000000101f0e7224 */ /* 0x000fe200078e020e */
[----:B------:R-:W-:Y:S01]  /*a000*/  @!P5 IADD3 R13, PT, PT, R13, -R31, RZ ;  /* 0x8000001f0d0dd210 */ /* 0x000fe20007ffe0ff */
[----:B------:R-:W-:Y:S01]  /*a010*/  IMAD.HI.U32 R16, R118, R70, RZ ;  /* 0x0000004676107227 */ /* 0x000fe200078e00ff */
[C---:B------:R-:W-:Y:S02]  /*a020*/  ISETP.GT.U32.AND P1, PT, R31.reuse, R64, PT ;  /* 0x000000401f00720c */ /* 0x040fe40003f24070 */
[----:B------:R-:W-:Y:S01]  /*a030*/  ISETP.GT.U32.AND P5, PT, R31, R13, PT ;  /* 0x0000000d1f00720c */ /* 0x000fe20003fa4070 */
[----:B------:R-:W-:Y:S02]  /*a040*/  IMAD.MOV R16, RZ, RZ, -R16 ;  /* 0x000000ffff107224 */ /* 0x000fe400078e0a10 */
[----:B------:R-:W-:-:S02]  /*a050*/  IMAD.MOV R80, RZ, RZ, -R80 ;  /* 0x000000ffff507224 */ /* 0x000fc400078e0a50 */
[----:B------:R-:W-:Y:S02]  /*a060*/  IMAD R70, R31, R16, R70 ;  /* 0x000000101f467224 */ /* 0x000fe400078e0246 */
[----:B------:R-:W-:Y:S01]  /*a070*/  @!P2 IMAD.IADD R63, R63, 0x1, -R31 ;  /* 0x000000013f3fa824 */ /* 0x000fe200078e0a1f */
[----:B------:R-:W-:Y:S01]  /*a080*/  ISETP.GT.U32.AND P2, PT, R31, R65, PT ;  /* 0x000000411f00720c */ /* 0x000fe20003f44070 */
[----:B------:R-:W-:-:S04]  /*a090*/  IMAD.HI.U32 R16, R118, R72, RZ ;  /* 0x0000004876107227 */ /* 0x000fc800078e00ff */
[--C-:B------:R-:W-:Y:S01]  /*a0a0*/  @!P1 IMAD.IADD R64, R64, 0x1, -R31.reuse ;  /* 0x0000000140409824 */ /* 0x100fe200078e0a1f */
[----:B------:R-:W-:Y:S01]  /*a0b0*/  ISETP.GE.AND P1, PT, R66, RZ, PT ;  /* 0x000000ff4200720c */ /* 0x000fe20003f26270 */
[----:B------:R-:W-:Y:S01]  /*a0c0*/  IMAD R66, R31, R69, R68 ;  /* 0x000000451f427224 */ /* 0x000fe200078e0244 */
[----:B------:R-:W-:Y:S01]  /*a0d0*/  @!P5 IADD3 R13, PT, PT, R13, -R31, RZ ;  /* 0x8000001f0d0dd210 */ /* 0x000fe20007ffe0ff */
[----:B------:R-:W-:Y:S01]  /*a0e0*/  IMAD.MOV R16, RZ, RZ, -R16 ;  /* 0x000000ffff107224 */ /* 0x000fe200078e0a10 */
[----:B------:R-:W-:Y:S01]  /*a0f0*/  IABS R68, R199 ;  /* 0x000000c700447213 */ /* 0x000fe20000000000 */
[----:B------:R-:W-:Y:S01]  /*a100*/  VIADD R187, R252, 0xe3 ;  /* 0x000000e3fcbb7836 */ /* 0x000fe20000000000 */
[----:B------:R-:W-:Y:S01]  /*a110*/  ISETP.GT.U32.AND P5, PT, R31, R66, PT ;  /* 0x000000421f00720c */ /* 0x000fe20003fa4070 */
[----:B------:R-:W-:Y:S01]  /*a120*/  @!P2 IMAD.IADD R65, R65, 0x1, -R31 ;  /* 0x000000014141a824 */ /* 0x000fe200078e0a1f */
[----:B------:R-:W-:Y:S01]  /*a130*/  ISETP.GT.U32.AND P2, PT, R31, R67, PT ;  /* 0x000000431f00720c */ /* 0x000fe20003f44070 */
[----:B------:R-:W-:Y:S01]  /*a140*/  IMAD.HI.U32 R71, R118, R68, RZ ;  /* 0x0000004476477227 */ /* 0x000fe200078e00ff */
[----:B------:R-:W-:-:S02]  /*a150*/  IABS R69, R198 ;  /* 0x000000c600457213 */ /* 0x000fc40000000000 */
[----:B------:R-:W-:Y:S01]  /*a160*/  IABS R81, R187 ;  /* 0x000000bb00517213 */ /* 0x000fe20000000000 */
[----:B------:R-:W-:Y:S01]  /*a170*/  IMAD.MOV R71, RZ, RZ, -R71 ;  /* 0x000000ffff477224 */ /* 0x000fe200078e0a47 */
[----:B------:R-:W-:Y:S01]  /*a180*/  @!P1 IADD3 R178, PT, PT, -R178, RZ, RZ ;  /* 0x000000ffb2b29210 */ /* 0x000fe20007ffe1ff */
[----:B------:R-:W-:-:S04]  /*a190*/  IMAD.HI.U32 R17, R118, R69, RZ ;  /* 0x0000004576117227 */ /* 0x000fc800078e00ff */
[--C-:B------:R-:W-:Y:S01]  /*a1a0*/  @!P5 IMAD.IADD R66, R66, 0x1, -R31.reuse ;  /* 0x000000014242d824 */ /* 0x100fe200078e0a1f */
[----:B------:R-:W-:Y:S01]  /*a1b0*/  ISETP.GT.U32.AND P5, PT, R31, R65, PT ;  /* 0x000000411f00720c */ /* 0x000fe20003fa4070 */
[----:B------:R-:W-:Y:S01]  /*a1c0*/  @!P2 IMAD.IADD R67, R67, 0x1, -R31 ;  /* 0x000000014343a824 */ /* 0x000fe200078e0a1f */
[----:B------:R-:W-:Y:S01]  /*a1d0*/  IADD3 R17, PT, PT, -R17, RZ, RZ ;  /* 0x000000ff11117210 */ /* 0x000fe20007ffe1ff */
[C---:B------:R-:W-:Y:S01]  /*a1e0*/  IMAD R68, R31.reuse, R71, R68 ;  /* 0x000000471f447224 */ /* 0x040fe200078e0244 */
[C---:B------:R-:W-:Y:S01]  /*a1f0*/  ISETP.GT.U32.AND P3, PT, R31.reuse, R66, PT ;  /* 0x000000421f00720c */ /* 0x040fe20003f64070 */
[C---:B------:R-:W-:Y:S01]  /*a200*/  IMAD R72, R31.reuse, R16, R72 ;  /* 0x000000101f487224 */ /* 0x040fe200078e0248 */
[C---:B------:R-:W-:Y:S01]  /*a210*/  ISETP.GT.U32.AND P2, PT, R31.reuse, R67, PT ;  /* 0x000000431f00720c */ /* 0x040fe20003f44070 */
[----:B------:R-:W-:Y:S01]  /*a220*/  IMAD R69, R31, R17, R69 ;  /* 0x000000111f457224 */ /* 0x000fe200078e0245 */
[----:B------:R-:W-:Y:S01]  /*a230*/  IABS R71, R195 ;  /* 0x000000c300477213 */ /* 0x000fe20000000000 */
[C---:B------:R-:W-:Y:S01]  /*a240*/  IMAD.HI.U32 R82, R118.reuse, R81, RZ ;  /* 0x0000005176527227 */ /* 0x040fe200078e00ff */
[----:B------:R-:W-:Y:S01]  /*a250*/  IABS R16, R192 ;  /* 0x000000c000107213 */ /* 0x000fe20000000000 */
[----:B------:R1:W-:Y:S02]  /*a260*/  STL [R1+0x4090], R178 ;  /* 0x004090b201007387 */ /* 0x0003e40000100800 */
[----:B------:R-:W-:Y:S01]  /*a270*/  @!P5 IMAD.IADD R65, R65, 0x1, -R31 ;  /* 0x000000014141d824 */ /* 0x000fe200078e0a1f */
[----:B------:R-:W-:Y:S01]  /*a280*/  ISETP.GT.U32.AND P5, PT, R31, R14, PT ;  /* 0x0000000e1f00720c */ /* 0x000fe20003fa4070 */
[----:B------:R-:W-:Y:S01]  /*a290*/  IMAD.HI.U32 R17, R118, R71, RZ ;  /* 0x0000004776117227 */ /* 0x000fe200078e00ff */
[----:B------:R-:W-:-:S02]  /*a2a0*/  IADD3 R82, PT, PT, -R82, RZ, RZ ;  /* 0x000000ff52527210 */ /* 0x000fc40007ffe1ff */
[----:B------:R-:W-:Y:S01]  /*a2b0*/  @!P3 IADD3 R66, PT, PT, R66, -R31, RZ ;  /* 0x8000001f4242b210 */ /* 0x000fe20007ffe0ff */
[----:B------:R-:W-:Y:S01]  /*a2c0*/  @!P2 IMAD.IADD R67, R67, 0x1, -R31 ;  /* 0x000000014343a824 */ /* 0x000fe200078e0a1f */
[----:B------:R-:W-:Y:S01]  /*a2d0*/  ISETP.GT.U32.AND P2, PT, R31, R68, PT ;  /* 0x000000441f00720c */ /* 0x000fe20003f44070 */
[----:B------:R-:W-:Y:S01]  /*a2e0*/  IMAD.MOV R17, RZ, RZ, -R17 ;  /* 0x000000ffff117224 */ /* 0x000fe200078e0a11 */
[----:B------:R-:W-:Y:S01]  /*a2f0*/  ISETP.GE.AND P3, PT, R19, RZ, PT ;  /* 0x000000ff1300720c */ /* 0x000fe20003f66270 */
[----:B------:R-:W-:Y:S01]  /*a300*/  VIADD R185, R252, 0xe5 ;  /* 0x000000e5fcb97836 */ /* 0x000fe20000000000 */
[----:B------:R-:W-:Y:S01]  /*a310*/  IABS R19, R196 ;  /* 0x000000c400137213 */ /* 0x000fe20000000000 */
[C---:B------:R-:W-:Y:S02]  /*a320*/  IMAD R71, R31.reuse, R17, R71 ;  /* 0x000000111f477224 */ /* 0x040fe400078e0247 */
[----:B------:R-:W-:Y:S01]  /*a330*/  @!P5 IMAD.IADD R14, R14, 0x1, -R31 ;  /* 0x000000010e0ed824 */ /* 0x000fe200078e0a1f */
[----:B------:R-:W-:Y:S01]  /*a340*/  ISETP.GT.U32.AND P5, PT, R31, R69, PT ;  /* 0x000000451f00720c */ /* 0x000fe20003fa4070 */
[----:B------:R-:W-:-:S03]  /*a350*/  IMAD.HI.U32 R74, R118, R19, RZ ;  /* 0x00000013764a7227 */ /* 0x000fc600078e00ff */
[C---:B------:R-:W-:Y:S01]  /*a360*/  ISETP.GT.U32.AND P6, PT, R31.reuse, R14, PT ;  /* 0x0000000e1f00720c */ /* 0x040fe20003fc4070 */
[----:B------:R-:W-:Y:S01]  /*a370*/  VIADD R183, R252, 0xe7 ;  /* 0x000000e7fcb77836 */ /* 0x000fe20000000000 */
[----:B------:R-:W-:Y:S01]  /*a380*/  @!P2 IADD3 R68, PT, PT, R68, -R31, RZ ;  /* 0x8000001f4444a210 */ /* 0x000fe20007ffe0ff */
[----:B------:R-:W-:Y:S01]  /*a390*/  @!P3 IMAD.MOV R142, RZ, RZ, -R142 ;  /* 0x000000ffff8eb224 */ /* 0x000fe200078e0a8e */
[----:B------:R-:W-:Y:S01]  /*a3a0*/  IADD3 R74, PT, PT, -R74, RZ, RZ ;  /* 0x000000ff4a4a7210 */ /* 0x000fe20007ffe1ff */
[C---:B------:R-:W-:Y:S01]  /*a3b0*/  VIADD R182, R252.reuse, 0xe8 ;  /* 0x000000e8fcb67836 */ /* 0x040fe20000000000 */
[----:B------:R-:W-:Y:S01]  /*a3c0*/  ISETP.GT.U32.AND P2, PT, R31, R68, PT ;  /* 0x000000441f00720c */ /* 0x000fe20003f44070 */
[C---:B------:R-:W-:Y:S02]  /*a3d0*/  VIADD R181, R252.reuse, 0xe9 ;  /* 0x000000e9fcb57836 */ /* 0x040fe40000000000 */
[----:B------:R-:W-:Y:S02]  /*a3e0*/  @!P5 IMAD.IADD R69, R69, 0x1, -R31 ;  /* 0x000000014545d824 */ /* 0x000fe400078e0a1f */
[----:B------:R-:W-:-:S02]  /*a3f0*/  VIADD R180, R252, 0xea ;  /* 0x000000eafcb47836 */ /* 0x000fc40000000000 */
[----:B------:R-:W-:Y:S01]  /*a400*/  @!P6 IADD3 R14, PT, PT, R14, -R31, RZ ;  /* 0x8000001f0e0ee210 */ /* 0x000fe20007ffe0ff */
[C---:B-1----:R-:W-:Y:S01]  /*a410*/  VIADD R178, R252.reuse, 0xec ;  /* 0x000000ecfcb27836 */ /* 0x042fe20000000000 */
[C---:B------:R-:W-:Y:S01]  /*a420*/  ISETP.GT.U32.AND P5, PT, R31.reuse, R69, PT ;  /* 0x000000451f00720c */ /* 0x040fe20003fa4070 */
[C---:B------:R-:W-:Y:S01]  /*a430*/  VIADD R87, R252.reuse, 0xee ;  /* 0x000000eefc577836 */ /* 0x040fe20000000000 */
[----:B------:R-:W-:Y:S01]  /*a440*/  ISETP.GT.U32.AND P6, PT, R31, R70, PT ;  /* 0x000000461f00720c */ /* 0x000fe20003fc4070 */
[----:B------:R-:W-:Y:S02]  /*a450*/  VIADD R90, R252, 0xf0 ;  /* 0x000000f0fc5a7836 */ /* 0x000fe40000000000 */
[----:B------:R-:W-:Y:S01]  /*a460*/  @!P2 IMAD.IADD R68, R68, 0x1, -R31 ;  /* 0x000000014444a824 */ /* 0x000fe200078e0a1f */
[----:B------:R-:W-:Y:S01]  /*a470*/  ISETP.GE.AND P2, PT, R15, RZ, PT ;  /* 0x000000ff0f00720c */ /* 0x000fe20003f46270 */
[----:B------:R-:W-:Y:S01]  /*a480*/  IMAD R15, R31, R74, R19 ;  /* 0x0000004a1f0f7224 */ /* 0x000fe200078e0213 */
[----:B------:R-:W-:Y:S01]  /*a490*/  IABS R74, R191 ;  /* 0x000000bf004a7213 */ /* 0x000fe20000000000 */
[----:B------:R-:W-:-:S04]  /*a4a0*/  IMAD.HI.U32 R19, R118, R16, RZ ;  /* 0x0000001076137227 */ /* 0x000fc800078e00ff */
[----:B------:R-:W-:Y:S01]  /*a4b0*/  @!P5 IMAD.IADD R69, R69, 0x1, -R31 ;  /* 0x000000014545d824 */ /* 0x000fe200078e0a1f */
[C---:B------:R-:W-:Y:S01]  /*a4c0*/  ISETP.GT.U32.AND P5, PT, R31.reuse, R15, PT ;  /* 0x0000000f1f00720c */ /* 0x040fe20003fa4070 */
[----:B------:R-:W-:Y:S01]  /*a4d0*/  IMAD.MOV R19, RZ, RZ, -R19 ;  /* 0x000000ffff137224 */ /* 0x000fe200078e0a13 */
[----:B------:R-:W-:Y:S01]  /*a4e0*/  @!P6 IADD3 R70, PT, PT, R70, -R31, RZ ;  /* 0x8000001f4646e210 */ /* 0x000fe20007ffe0ff */
[----:B------:R-:W-:Y:S01]  /*a4f0*/  IMAD.HI.U32 R17, R118, R74, RZ ;  /* 0x0000004a76117227 */ /* 0x000fe200078e00ff */
[----:B------:R-:W-:-:S03]  /*a500*/  ISETP.GT.U32.AND P6, PT, R31, R71, PT ;  /* 0x000000471f00720c */ /* 0x000fc60003fc4070 */
[----:B------:R-:W-:Y:S01]  /*a510*/  IMAD R16, R31, R19, R16 ;  /* 0x000000131f107224 */ /* 0x000fe200078e0210 */
[----:B------:R-:W-:Y:S01]  /*a520*/  IADD3 R17, PT, PT, -R17, RZ, RZ ;  /* 0x000000ff11117210 */ /* 0x000fe20007ffe1ff */
[----:B------:R-:W-:Y:S02]  /*a530*/  @!P2 IMAD.MOV R177, RZ, RZ, -R177 ;  /* 0x000000ffffb1a224 */ /* 0x000fe400078e0ab1 */
[C---:B------:R-:W-:Y:S02]  /*a540*/  VIADD R89, R252.reuse, 0xf1 ;  /* 0x000000f1fc597836 */ /* 0x040fe40000000000 */
[----:B------:R-:W-:Y:S01]  /*a550*/  @!P5 IMAD.IADD R15, R15, 0x1, -R31 ;  /* 0x000000010f0fd824 */ /* 0x000fe200078e0a1f */
[C---:B------:R-:W-:Y:S01]  /*a560*/  ISETP.GT.U32.AND P5, PT, R31.reuse, R70, PT ;  /* 0x000000461f00720c */ /* 0x040fe20003fa4070 */
[C---:B------:R-:W-:Y:S01]  /*a570*/  IMAD R74, R31.reuse, R17, R74 ;  /* 0x000000111f4a7224 */ /* 0x040fe200078e024a */
[----:B------:R-:W-:Y:S01]  /*a580*/  IABS R17, R188 ;  /* 0x000000bc00117213 */ /* 0x000fe20000000000 */
[----:B------:R1:W-:Y:S01]  /*a590*/  STL [R1+0x408c], R177 ;  /* 0x00408cb101007387 */ /* 0x0003e20000100800 */
[----:B------:R-:W-:Y:S01]  /*a5a0*/  ISETP.GT.U32.AND P4, PT, R31, R15, PT ;  /* 0x0000000f1f00720c */ /* 0x000fe20003f84070 */
[----:B------:R-:W-:Y:S01]  /*a5b0*/  VIADD R93, R252, 0xf2 ;  /* 0x000000f2fc5d7836 */ /* 0x000fe20000000000 */
[----:B------:R-:W-:Y:S01]  /*a5c0*/  @!P6 IADD3 R71, PT, PT, R71, -R31, RZ ;  /* 0x8000001f4747e210 */ /* 0x000fe20007ffe0ff */
[----:B------:R-:W-:Y:S01]  /*a5d0*/  IMAD.HI.U32 R19, R118, R17, RZ ;  /* 0x0000001176137227 */ /* 0x000fe200078e00ff */
[----:B------:R2:W-:Y:S02]  /*a5e0*/  STL [R1+0x9c], R87 ;  /* 0x00009c5701007387 */ /* 0x0005e40000100800 */
[C---:B------:R-:W-:Y:S01]  /*a5f0*/  ISETP.GT.U32.AND P6, PT, R31.reuse, R71, PT ;  /* 0x000000471f00720c */ /* 0x040fe20003fc4070 */
[----:B------:R-:W-:Y:S01]  /*a600*/  IMAD.MOV R19, RZ, RZ, -R19 ;  /* 0x000000ffff137224 */ /* 0x000fe200078e0a13 */
[----:B------:R3:W-:Y:S01]  /*a610*/  STL [R1+0x94], R91 ;  /* 0x0000945b01007387 */ /* 0x0007e20000100800 */
[----:B------:R-:W-:Y:S01]  /*a620*/  @!P5 IMAD.IADD R70, R70, 0x1, -R31 ;  /* 0x000000014646d824 */ /* 0x000fe200078e0a1f */
[C---:B------:R-:W-:Y:S01]  /*a630*/  ISETP.GT.U32.AND P5, PT, R31.reuse, R72, PT ;  /* 0x000000481f00720c */ /* 0x040fe20003fa4070 */
[----:B------:R-:W-:Y:S01]  /*a640*/  IMAD R17, R31, R19, R17 ;  /* 0x000000131f117224 */ /* 0x000fe200078e0211 */
[C---:B-1----:R-:W-:Y:S01]  /*a650*/  IADD3 R177, PT, PT, R252.reuse, 0xed, RZ ;  /* 0x000000edfcb17810 */ /* 0x042fe20007ffe0ff */
[--C-:B------:R-:W-:Y:S01]  /*a660*/  @!P4 IMAD.IADD R15, R15, 0x1, -R31.reuse ;  /* 0x000000010f0fc824 */ /* 0x100fe200078e0a1f */
[----:B------:R-:W-:Y:S01]  /*a670*/  ISETP.GE.AND P4, PT, R73, RZ, PT ;  /* 0x000000ff4900720c */ /* 0x000fe20003f86270 */
[----:B------:R-:W-:Y:S01]  /*a680*/  IMAD R73, R31, R78, R76 ;  /* 0x0000004e1f497224 */ /* 0x000fe200078e024c */
[----:B------:R-:W-:Y:S01]  /*a690*/  IABS R76, R189 ;  /* 0x000000bd004c7213 */ /* 0x000fe20000000000 */
[----:B------:R-:W-:Y:S01]  /*a6a0*/  STL [R1+0x8c], R90 ;  /* 0x00008c5a01007387 */ /* 0x000fe20000100800 */
[C---:B------:R-:W-:Y:S01]  /*a6b0*/  VIADD R92, R252.reuse, 0xf3 ;  /* 0x000000f3fc5c7836 */ /* 0x040fe20000000000 */
[----:B------:R-:W-:Y:S01]  /*a6c0*/  @!P6 IADD3 R71, PT, PT, R71, -R31, RZ ;  /* 0x8000001f4747e210 */ /* 0x000fe20007ffe0ff */
[----:B------:R-:W-:Y:S01]  /*a6d0*/  VIADD R95, R252, 0xf5 ;  /* 0x000000f5fc5f7836 */ /* 0x000fe20000000000 */
[C---:B------:R-:W-:Y:S01]  /*a6e0*/  ISETP.GT.U32.AND P6, PT, R31.reuse, R73, PT ;  /* 0x000000491f00720c */ /* 0x040fe20003fc4070 */
[----:B------:R-:W-:Y:S01]  /*a6f0*/  IMAD.HI.U32 R78, R118, R76, RZ ;  /* 0x0000004c764e7227 */ /* 0x000fe200078e00ff */
[----:B------:R1:W-:Y:S03]  /*a700*/  STL [R1+0x88], R89 ;  /* 0x0000885901007387 */ /* 0x0003e60000100800 */
[----:B------:R-:W-:Y:S01]  /*a710*/  @!P5 IMAD.IADD R72, R72, 0x1, -R31 ;  /* 0x000000014848d824 */ /* 0x000fe200078e0a1f */
[----:B------:R-:W-:Y:S01]  /*a720*/  ISETP.GT.U32.AND P5, PT, R31, R16, PT ;  /* 0x000000101f00720c */ /* 0x000fe20003fa4070 */
[----:B------:R-:W-:Y:S01]  /*a730*/  STL [R1+0x84], R93 ;  /* 0x0000845d01007387 */ /* 0x000fe20000100800 */
[----:B------:R-:W-:Y:S01]  /*a740*/  IADD3 R78, PT, PT, -R78, RZ, RZ ;  /* 0x000000ff4e4e7210 */ /* 0x000fe20007ffe1ff */
[C---:B------:R-:W-:Y:S01]  /*a750*/  VIADD R96, R252.reuse, 0xf9 ;  /* 0x000000f9fc607836 */ /* 0x040fe20000000000 */
[----:B------:R-:W-:Y:S01]  /*a760*/  @!P4 IADD3 R143, PT, PT, -R143, RZ, RZ ;  /* 0x000000ff8f8fc210 */ /* 0x000fe20007ffe1ff */
[----:B------:R-:W-:Y:S01]  /*a770*/  STL [R1+0x80], R92 ;  /* 0x0000805c01007387 */ /* 0x000fe20000100800 */
[----:B------:R-:W-:-:S02]  /*a780*/  VIADD R150, R252, 0xfc ;  /* 0x000000fcfc967836 */ /* 0x000fc40000000000 */
[--C-:B------:R-:W-:Y:S01]  /*a790*/  @!P6 IMAD.IADD R73, R73, 0x1, -R31.reuse ;  /* 0x000000014949e824 */ /* 0x100fe200078e0a1f */
[C---:B------:R-:W-:Y:S01]  /*a7a0*/  ISETP.GT.U32.AND P6, PT, R31.reuse, R72, PT ;  /* 0x000000481f00720c */ /* 0x040fe20003fc4070 */
[C---:B------:R-:W-:Y:S01]  /*a7b0*/  IMAD R76, R31.reuse, R78, R76 ;  /* 0x0000004e1f4c7224 */ /* 0x040fe200078e024c */
[----:B------:R-:W-:Y:S01]  /*a7c0*/  IABS R78, R186 ;  /* 0x000000ba004e7213 */ /* 0x000fe20000000000 */
[----:B------:R-:W-:Y:S01]  /*a7d0*/  VIADD R158, R252, 0xfe ;  /* 0x000000fefc9e7836 */ /* 0x000fe20000000000 */
[----:B------:R-:W-:Y:S01]  /*a7e0*/  ISETP.GT.U32.AND P1, PT, R31, R73, PT ;  /* 0x000000491f00720c */ /* 0x000fe20003f24070 */
[----:B------:R-:W-:-:S05]  /*a7f0*/  @!P5 IMAD.IADD R16, R16, 0x1, -R31 ;  /* 0x000000011010d824 */ /* 0x000fca00078e0a1f */
[----:B------:R-:W-:-:S03]  /*a800*/  ISETP.GT.U32.AND P5, PT, R31, R16, PT ;  /* 0x000000101f00720c */ /* 0x000fc60003fa4070 */
[----:B------:R-:W-:Y:S01]  /*a810*/  @!P6 IMAD.IADD R72, R72, 0x1, -R31 ;  /* 0x000000014848e824 */ /* 0x000fe200078e0a1f */
[----:B------:R-:W-:-:S03]  /*a820*/  ISETP.GT.U32.AND P6, PT, R31, R74, PT ;  /* 0x0000004a1f00720c */ /* 0x000fc60003fc4070 */
[----:B------:R-:W-:Y:S02]  /*a830*/  @!P1 IADD3 R73, PT, PT, R73, -R31, RZ ;  /* 0x8000001f49499210 */ /* 0x000fe40007ffe0ff */
[----:B------:R-:W-:Y:S01]  /*a840*/  ISETP.GE.AND P1, PT, R75, RZ, PT ;  /* 0x000000ff4b00720c */ /* 0x000fe20003f26270 */
[----:B------:R-:W-:Y:S01]  /*a850*/  IMAD R75, R31, R80, R79 ;  /* 0x000000501f4b7224 */ /* 0x000fe200078e024f */
[----:B------:R-:W-:Y:S01]  /*a860*/  IABS R79, R185 ;  /* 0x000000b9004f7213 */ /* 0x000fe20000000000 */
[----:B------:R-:W-:-:S04]  /*a870*/  IMAD.HI.U32 R80, R118, R78, RZ ;  /* 0x0000004e76507227 */ /* 0x000fc800078e00ff */
[--C-:B------:R-:W-:Y:S01]  /*a880*/  @!P5 IMAD.IADD R16, R16, 0x1, -R31.reuse ;  /* 0x000000011010d824 */ /* 0x100fe200078e0a1f */
[C---:B------:R-:W-:Y:S01]  /*a890*/  ISETP.GT.U32.AND P5, PT, R31.reuse, R75, PT ;  /* 0x0000004b1f00720c */ /* 0x040fe20003fa4070 */
[----:B------:R-:W-:Y:S01]  /*a8a0*/  @!P6 IMAD.IADD R74, R74, 0x1, -R31 ;  /* 0x000000014a4ae824 */ /* 0x000fe200078e0a1f */
[----:B------:R-:W-:Y:S01]  /*a8b0*/  ISETP.GT.U32.AND P6, PT, R31, R76, PT ;  /* 0x0000004c1f00720c */ /* 0x000fe20003fc4070 */
[----:B------:R-:W-:Y:S02]  /*a8c0*/  IMAD.MOV R80, RZ, RZ, -R80 ;  /* 0x000000ffff507224 */ /* 0x000fe400078e0a50 */
[----:B------:R-:W-:-:S04]  /*a8d0*/  IMAD.HI.U32 R19, R118, R79, RZ ;  /* 0x0000004f76137227 */ /* 0x000fc800078e00ff */
[----:B------:R-:W-:Y:S01]  /*a8e0*/  IMAD R78, R31, R80, R78 ;  /* 0x000000501f4e7224 */ /* 0x000fe200078e024e */
[----:B------:R-:W-:Y:S01]  /*a8f0*/  IABS R80, R183 ;  /* 0x000000b700507213 */ /* 0x000fe20000000000 */
[----:B------:R-:W-:Y:S02]  /*a900*/  IMAD.MOV R19, RZ, RZ, -R19 ;  /* 0x000000ffff137224 */ /* 0x000fe400078e0a13 */
[----:B------:R-:W-:Y:S01]  /*a910*/  @!P5 IADD3 R75, PT, PT, R75, -R31, RZ ;  /* 0x8000001f4b4bd210 */ /* 0x000fe20007ffe0ff */
[----:B------:R-:W-:Y:S01]  /*a920*/  @!P1 IMAD.MOV R176, RZ, RZ, -R176 ;  /* 0x000000ffffb09224 */ /* 0x000fe200078e0ab0 */
[C---:B------:R-:W-:Y:S01]  /*a930*/  ISETP.GT.U32.AND P5, PT, R31.reuse, R74, PT ;  /* 0x0000004a1f00720c */ /* 0x040fe20003fa4070 */
[----:B------:R-:W-:Y:S01]  /*a940*/  @!P6 IMAD.IADD R76, R76, 0x1, -R31 ;  /* 0x000000014c4ce824 */ /* 0x000fe200078e0a1f */
[C---:B------:R-:W-:Y:S01]  /*a950*/  ISETP.GT.U32.AND P3, PT, R31.reuse, R75, PT ;  /* 0x0000004b1f00720c */ /* 0x040fe20003f64070 */
[C---:B------:R-:W-:Y:S02]  /*a960*/  IMAD R79, R31.reuse, R19, R79 ;  /* 0x000000131f4f7224 */ /* 0x040fe400078e024f */
[----:B------:R-:W-:Y:S01]  /*a970*/  IMAD.HI.U32 R83, R118, R80, RZ ;  /* 0x0000005076537227 */ /* 0x000fe200078e00ff */
[----:B------:R-:W-:-:S03]  /*a980*/  ISETP.GT.U32.AND P6, PT, R31, R76, PT ;  /* 0x0000004c1f00720c */ /* 0x000fc60003fc4070 */
[----:B------:R-:W-:-:S04]  /*a990*/  IMAD.MOV R83, RZ, RZ, -R83 ;  /* 0x000000ffff537224 */ /* 0x000fc800078e0a53 */
[----:B------:R-:W-:Y:S01]  /*a9a0*/  @!P5 IADD3 R74, PT, PT, R74, -R31, RZ ;  /* 0x8000001f4a4ad210 */ /* 0x000fe20007ffe0ff */
[C---:B------:R-:W-:Y:S01]  /*a9b0*/  IMAD R80, R31.reuse, R83, R80 ;  /* 0x000000531f507224 */ /* 0x040fe200078e0250 */
[----:B------:R-:W-:Y:S01]  /*a9c0*/  ISETP.GT.U32.AND P5, PT, R31, R17, PT ;  /* 0x000000111f00720c */ /* 0x000fe20003fa4070 */
[----:B------:R-:W-:Y:S01]  /*a9d0*/  @!P3 IMAD.IADD R75, R75, 0x1, -R31 ;  /* 0x000000014b4bb824 */ /* 0x000fe200078e0a1f */
[----:B------:R-:W-:Y:S01]  /*a9e0*/  ISETP.GE.AND P3, PT, R77, RZ, PT ;  /* 0x000000ff4d00720c */ /* 0x000fe20003f66270 */
[C---:B------:R-:W-:Y:S01]  /*a9f0*/  IMAD R77, R31.reuse, R82, R81 ;  /* 0x000000521f4d7224 */ /* 0x040fe200078e0251 */
[----:B------:R-:W-:Y:S01]  /*aa00*/  IABS R82, R184 ;  /* 0x000000b800527213 */ /* 0x000fe20000000000 */
[----:B------:R-:W-:Y:S01]  /*aa10*/  @!P6 IMAD.IADD R76, R76, 0x1, -R31 ;  /* 0x000000014c4ce824 */ /* 0x000fe200078e0a1f */
[----:B------:R-:W-:Y:S02]  /*aa20*/  IABS R81, R182 ;  /* 0x000000b600517213 */ /* 0x000fe40000000000 */
[----:B------:R-:W-:Y:S01]  /*aa30*/  ISETP.GT.U32.AND P6, PT, R31, R77, PT ;  /* 0x0000004d1f00720c */ /* 0x000fe20003fc4070 */
[----:B------:R-:W-:Y:S01]  /*aa40*/  IMAD.HI.U32 R19, R118, R82, RZ ;  /* 0x0000005276137227 */ /* 0x000fe200078e00ff */
[----:B------:R-:W-:-:S03]  /*aa50*/  IABS R83, R179 ;  /* 0x000000b300537213 */ /* 0x000fc60000000000 */
[----:B------:R-:W-:Y:S01]  /*aa60*/  @!P5 IADD3 R17, PT, PT, R17, -R31, RZ ;  /* 0x8000001f1111d210 */ /* 0x000fe20007ffe0ff */
[----:B------:R-:W-:Y:S01]  /*aa70*/  IMAD.MOV R19, RZ, RZ, -R19 ;  /* 0x000000ffff137224 */ /* 0x000fe200078e0a13 */
[----:B------:R-:W-:Y:S01]  /*aa80*/  ISETP.GT.U32.AND P5, PT, R31, R78, PT ;  /* 0x0000004e1f00720c */ /* 0x000fe20003fa4070 */
[----:B------:R-:W-:-:S04]  /*aa90*/  IMAD.HI.U32 R84, R118, R81, RZ ;  /* 0x0000005176547227 */ /* 0x000fc800078e00ff */
[----:B------:R-:W-:Y:S01]  /*aaa0*/  IMAD.HI.U32 R86, R118, R83, RZ ;  /* 0x0000005376567227 */ /* 0x000fe200078e00ff */
[----:B------:R-:W-:-:S03]  /*aab0*/  IADD3 R84, PT, PT, -R84, RZ, RZ ;  /* 0x000000ff54547210 */ /* 0x000fc60007ffe1ff */
[----:B------:R-:W-:Y:S01]  /*aac0*/  @!P6 IMAD.IADD R77, R77, 0x1, -R31 ;  /* 0x000000014d4de824 */ /* 0x000fe200078e0a1f */
[C---:B------:R-:W-:Y:S01]  /*aad0*/  ISETP.GT.U32.AND P6, PT, R31.reuse, R17, PT ;  /* 0x000000111f00720c */ /* 0x040fe20003fc4070 */
[C---:B------:R-:W-:Y:S02]  /*aae0*/  IMAD R81, R31.reuse, R84, R81 ;  /* 0x000000541f517224 */ /* 0x040fe400078e0251 */
[----:B------:R-:W-:Y:S01]  /*aaf0*/  @!P5 IADD3 R78, PT, PT, R78, -R31, RZ ;  /* 0x8000001f4e4ed210 */ /* 0x000fe20007ffe0ff */
[----:B------:R-:W-:Y:S01]  /*ab00*/  IMAD.MOV R86, RZ, RZ, -R86 ;  /* 0x000000ffff567224 */ /* 0x000fe200078e0a56 */
[C---:B------:R-:W-:Y:S01]  /*ab10*/  ISETP.GT.U32.AND P2, PT, R31.reuse, R77, PT ;  /* 0x0000004d1f00720c */ /* 0x040fe20003f44070 */
[----:B------:R-:W-:Y:S01]  /*ab20*/  @!P3 IMAD.MOV R144, RZ, RZ, -R144 ;  /* 0x000000ffff90b224 */ /* 0x000fe200078e0a90 */
[C---:B------:R-:W-:Y:S01]  /*ab30*/  ISETP.GT.U32.AND P5, PT, R31.reuse, R78, PT ;  /* 0x0000004e1f00720c */ /* 0x040fe20003fa4070 */
[----:B------:R-:W-:-:S05]  /*ab40*/  IMAD R83, R31, R86, R83 ;  /* 0x000000561f537224 */ /* 0x000fca00078e0253 */
[----:B------:R-:W-:Y:S01]  /*ab50*/  @!P6 IMAD.IADD R17, R17, 0x1, -R31 ;  /* 0x000000011111e824 */ /* 0x000fe200078e0a1f */
[----:B------:R-:W-:-:S04]  /*ab60*/  ISETP.GT.U32.AND P6, PT, R31, R79, PT ;  /* 0x0000004f1f00720c */ /* 0x000fc80003fc4070 */
[--C-:B------:R-:W-:Y:S01]  /*ab70*/  @!P2 IMAD.IADD R77, R77, 0x1, -R31.reuse ;  /* 0x000000014d4da824 */ /* 0x100fe200078e0a1f */
[----:B------:R-:W-:Y:S01]  /*ab80*/  ISETP.GE.AND P2, PT, R18, RZ, PT ;  /* 0x000000ff1200720c */ /* 0x000fe20003f46270 */
[C---:B------:R-:W-:Y:S01]  /*ab90*/  IMAD R18, R31.reuse, R19, R82 ;  /* 0x000000131f127224 */ /* 0x040fe200078e0252 */
[----:B------:R-:W-:Y:S02]  /*aba0*/  @!P5 IADD3 R78, PT, PT, R78, -R31, RZ ;  /* 0x8000001f4e4ed210 */ /* 0x000fe40007ffe0ff */
[----:B------:R-:W-:Y:S02]  /*abb0*/  IABS R82, R181 ;  /* 0x000000b500527213 */ /* 0x000fe40000000000 */
[----:B------:R-:W-:Y:S02]  /*abc0*/  ISETP.GT.U32.AND P5, PT, R31, R18, PT ;  /* 0x000000121f00720c */ /* 0x000fe40003fa4070 */
[----:B------:R-:W-:Y:S01]  /*abd0*/  @!P6 IMAD.IADD R79, R79, 0x1, -R31 ;  /* 0x000000014f4fe824 */ /* 0x000fe200078e0a1f */
[----:B------:R-:W-:Y:S01]  /*abe0*/  ISETP.GT.U32.AND P6, PT, R31, R80, PT ;  /* 0x000000501f00720c */ /* 0x000fe20003fc4070 */
[----:B------:R-:W-:Y:S01]  /*abf0*/  IMAD.HI.U32 R84, R118, R82, RZ ;  /* 0x0000005276547227 */ /* 0x000fe200078e00ff */
[----:B------:R-:W-:-:S02]  /*ac00*/  IABS R19, R180 ;  /* 0x000000b400137213 */ /* 0x000fc40000000000 */
[----:B------:R-:W-:Y:S01]  /*ac10*/  @!P2 IADD3 R175, PT, PT, -R175, RZ, RZ ;  /* 0x000000ffafafa210 */ /* 0x000fe20007ffe1ff */
[----:B------:R-:W-:Y:S02]  /*ac20*/  IMAD.MOV R84, RZ, RZ, -R84 ;  /* 0x000000ffff547224 */ /* 0x000fe400078e0a54 */
[----:B------:R-:W-:-:S04]  /*ac30*/  IMAD.HI.U32 R85, R118, R19, RZ ;  /* 0x0000001376557227 */ /* 0x000fc800078e00ff */
[--C-:B------:R-:W-:Y:S01]  /*ac40*/  @!P5 IMAD.IADD R18, R18, 0x1, -R31.reuse ;  /* 0x000000011212d824 */ /* 0x100fe200078e0a1f */
[----:B------:R-:W-:Y:S01]  /*ac50*/  ISETP.GT.U32.AND P5, PT, R31, R79, PT ;  /* 0x0000004f1f00720c */ /* 0x000fe20003fa4070 */
[----:B------:R-:W-:Y:S01]  /*ac60*/  @!P6 IMAD.IADD R80, R80, 0x1, -R31 ;  /* 0x000000015050e824 */ /* 0x000fe200078e0a1f */
[----:B------:R-:W-:Y:S01]  /*ac70*/  IADD3 R85, PT, PT, -R85, RZ, RZ ;  /* 0x000000ff55557210 */ /* 0x000fe20007ffe1ff */
[C---:B------:R-:W-:Y:S01]  /*ac80*/  IMAD R82, R31.reuse, R84, R82 ;  /* 0x000000541f527224 */ /* 0x040fe200078e0252 */
[C---:B------:R-:W-:Y:S02]  /*ac90*/  ISETP.GT.U32.AND P4, PT, R31.reuse, R18, PT ;  /* 0x000000121f00720c */ /* 0x040fe40003f84070 */
[C---:B------:R-:W-:Y:S01]  /*aca0*/  ISETP.GT.U32.AND P6, PT, R31.reuse, R80, PT ;  /* 0x000000501f00720c */ /* 0x040fe20003fc4070 */
[----:B------:R-:W-:Y:S01]  /*acb0*/  IMAD R19, R31, R85, R19 ;  /* 0x000000551f137224 */ /* 0x000fe200078e0213 */
[----:B------:R-:W-:Y:S02]  /*acc0*/  IABS R84, R178 ;  /* 0x000000b200547213 */ /* 0x000fe40000000000 */
[----:B------:R-:W-:-:S03]  /*acd0*/  IABS R85, R177 ;  /* 0x000000b100557213 */ /* 0x000fc60000000000 */
[--C-:B------:R-:W-:Y:S01]  /*ace0*/  @!P5 IMAD.IADD R79, R79, 0x1, -R31.reuse ;  /* 0x000000014f4fd824 */ /* 0x100fe200078e0a1f */
[C---:B------:R-:W-:Y:S01]  /*acf0*/  ISETP.GT.U32.AND P5, PT, R31.reuse, R81, PT ;  /* 0x000000511f00720c */ /* 0x040fe20003fa4070 */
[----:B------:R-:W-:Y:S02]  /*ad00*/  IMAD.HI.U32 R86, R118, R84, RZ ;  /* 0x0000005476567227 */ /* 0x000fe400078e00ff */
[----:B------:R-:W-:Y:S02]  /*ad10*/  @!P4 IADD3 R18, PT, PT, R18, -R31, RZ ;  /* 0x8000001f1212c210 */ /* 0x000fe40007ffe0ff */
[----:B------:R-:W-:Y:S01]  /*ad20*/  @!P6 IMAD.IADD R80, R80, 0x1, -R31 ;  /* 0x000000015050e824 */ /* 0x000fe200078e0a1f */
[----:B------:R-:W-:Y:S02]  /*ad30*/  ISETP.GT.U32.AND P6, PT, R31, R82, PT ;  /* 0x000000521f00720c */ /* 0x000fe40003fc4070 */
[----:B------:R-:W-:Y:S02]  /*ad40*/  ISETP.GE.AND P4, PT, R20, RZ, PT ;  /* 0x000000ff1400720c */ /* 0x000fe40003f86270 */
[----:B------:R-:W-:-:S02]  /*ad50*/  IADD3 R86, PT, PT, -R86, RZ, RZ ;  /* 0x000000ff56567210 */ /* 0x000fc40007ffe1ff */
[----:B------:R-:W-:Y:S01]  /*ad60*/  IABS R20, R87 ;  /* 0x0000005700147213 */ /* 0x000fe20000000000 */
[----:B------:R-:W-:Y:S01]  /*ad70*/  @!P5 IMAD.IADD R81, R81, 0x1, -R31 ;  /* 0x000000015151d824 */ /* 0x000fe200078e0a1f */
[----:B------:R-:W-:Y:S01]  /*ad80*/  ISETP.GT.U32.AND P5, PT, R31, R19, PT ;  /* 0x000000131f00720c */ /* 0x000fe20003fa4070 */
[----:B--2---:R-:W-:-:S04]  /*ad90*/  IMAD.HI.U32 R87, R118, R85, RZ ;  /* 0x0000005576577227 */ /* 0x004fc800078e00ff */
[----:B------:R-:W-:Y:S01]  /*ada0*/  @!P6 IADD3 R82, PT, PT, R82, -R31, RZ ;  /* 0x8000001f5252e210 */ /* 0x000fe20007ffe0ff */
[C---:B------:R-:W-:Y:S01]  /*adb0*/  IMAD R84, R31.reuse, R86, R84 ;  /* 0x000000561f547224 */ /* 0x040fe200078e0254 */
[C---:B------:R-:W-:Y:S01]  /*adc0*/  ISETP.GT.U32.AND P6, PT, R31.reuse, R81, PT ;  /* 0x000000511f00720c */ /* 0x040fe20003fc4070 */
[----:B------:R-:W-:Y:S01]  /*add0*/  IMAD.MOV R87, RZ, RZ, -R87 ;  /* 0x000000ffff577224 */ /* 0x000fe200078e0a57 */
[----:B------:R-:W-:Y:S01]  /*ade0*/  ISETP.GT.U32.AND P1, PT, R31, R82, PT ;  /* 0x000000521f00720c */ /* 0x000fe20003f24070 */
[----:B------:R-:W-:Y:S01]  /*adf0*/  IMAD.HI.U32 R88, R118, R20, RZ ;  /* 0x0000001476587227 */ /* 0x000fe200078e00ff */
[----:B------:R-:W-:Y:S02]  /*ae00*/  IABS R86, R91 ;  /* 0x0000005b00567213 */ /* 0x000fe40000000000 */
[----:B---3--:R-:W-:Y:S01]  /*ae10*/  IADD3 R91, PT, PT, R252, 0xf4, RZ ;  /* 0x000000f4fc5b7810 */ /* 0x008fe20007ffe0ff */
[----:B------:R-:W-:Y:S02]  /*ae20*/  @!P5 IMAD.IADD R19, R19, 0x1, -R31 ;  /* 0x000000011313d824 */ /* 0x000fe400078e0a1f */
[C---:B------:R-:W-:Y:S01]  /*ae30*/  IMAD R85, R31.reuse, R87, R85 ;  /* 0x000000571f557224 */ /* 0x040fe200078e0255 */
[----:B------:R-:W-:Y:S01]  /*ae40*/  IABS R87, R90 ;  /* 0x0000005a00577213 */ /* 0x000fe20000000000 */
[----:B------:R-:W-:Y:S01]  /*ae50*/  IMAD.MOV R88, RZ, RZ, -R88 ;  /* 0x000000ffff587224 */ /* 0x000fe200078e0a58 */
[----:B------:R-:W-:Y:S01]  /*ae60*/  ISETP.GT.U32.AND P5, PT, R31, R19, PT ;  /* 0x000000131f00720c */ /* 0x000fe20003fa4070 */
[----:B------:R2:W-:Y:S01]  /*ae70*/  STL [R1+0x7c], R91 ;  /* 0x00007c5b01007387 */ /* 0x0005e20000100800 */
[----:B------:R-:W-:Y:S01]  /*ae80*/  @!P6 IADD3 R81, PT, PT, R81, -R31, RZ ;  /* 0x8000001f5151e210 */ /* 0x000fe20007ffe0ff */
[----:B------:R-:W-:Y:S01]  /*ae90*/  @!P1 IMAD.IADD R82, R82, 0x1, -R31 ;  /* 0x0000000152529824 */ /* 0x000fe200078e0a1f */
[C---:B------:R-:W-:Y:S01]  /*aea0*/  ISETP.GT.U32.AND P6, PT, R31.reuse, R83, PT ;  /* 0x000000531f00720c */ /* 0x040fe20003fc4070 */
[----:B------:R-:W-:Y:S01]  /*aeb0*/  IMAD R20, R31, R88, R20 ;  /* 0x000000581f147224 */ /* 0x000fe200078e0214 */
[----:B------:R-:W-:Y:S01]  /*aec0*/  ISETP.GE.AND P1, PT, R23, RZ, PT ;  /* 0x000000ff1700720c */ /* 0x000fe20003f26270 */
[----:B------:R-:W-:Y:S01]  /*aed0*/  IMAD.HI.U32 R23, R118, R86, RZ ;  /* 0x0000005676177227 */ /* 0x000fe200078e00ff */
[----:B------:R-:W-:Y:S01]  /*aee0*/  IABS R88, R89 ;  /* 0x0000005900587213 */ /* 0x000fe20000000000 */
[----:B------:R3:W-:Y:S02]  /*aef0*/  STL [R1+0x78], R95 ;  /* 0x0000785f01007387 */ /* 0x0007e40000100800 */
[----:B------:R-:W-:-:S02]  /*af00*/  IMAD.MOV R23, RZ, RZ, -R23 ;  /* 0x000000ffff177224 */ /* 0x000fc400078e0a17 */
[----:B------:R-:W-:Y:S01]  /*af10*/  @!P5 IMAD.IADD R19, R19, 0x1, -R31 ;  /* 0x000000011313d824 */ /* 0x000fe200078e0a1f */
[----:B------:R-:W-:Y:S01]  /*af20*/  ISETP.GT.U32.AND P5, PT, R31, R84, PT ;  /* 0x000000541f00720c */ /* 0x000fe20003fa4070 */
[----:B-1----:R-:W-:Y:S01]  /*af30*/  IMAD.HI.U32 R89, R118, R87, RZ ;  /* 0x0000005776597227 */ /* 0x002fe200078e00ff */
[----:B------:R-:W-:Y:S01]  /*af40*/  STL [R1+0x74], R94 ;  /* 0x0000745e01007387 */ /* 0x000fe20000100800 */
[----:B------:R-:W-:Y:S02]  /*af50*/  @!P6 IADD3 R83, PT, PT, R83, -R31, RZ ;  /* 0x8000001f5353e210 */ /* 0x000fe40007ffe0ff */
[C---:B------:R-:W-:Y:S01]  /*af60*/  ISETP.GT.U32.AND P6, PT, R31.reuse, R85, PT ;  /* 0x000000551f00720c */ /* 0x040fe20003fc4070 */
[----:B------:R-:W-:Y:S01]  /*af70*/  IMAD R86, R31, R23, R86 ;  /* 0x000000171f567224 */ /* 0x000fe200078e0256 */
[----:B------:R-:W-:Y:S01]  /*af80*/  @!P1 IADD3 R174, PT, PT, -R174, RZ, RZ ;  /* 0x000000ffaeae9210 */ /* 0x000fe20007ffe1ff */
[----:B------:R-:W-:Y:S02]  /*af90*/  IMAD.MOV R89, RZ, RZ, -R89 ;  /* 0x000000ffff597224 */ /* 0x000fe400078e0a59 */
[----:B------:R-:W-:-:S04]  /*afa0*/  IMAD.HI.U32 R90, R118, R88, RZ ;  /* 0x00000058765a7227 */ /* 0x000fc800078e00ff */
[----:B------:R-:W-:Y:S01]  /*afb0*/  @!P5 IMAD.IADD R84, R84, 0x1, -R31 ;  /* 0x000000015454d824 */ /* 0x000fe200078e0a1f */
[C---:B------:R-:W-:Y:S01]  /*afc0*/  ISETP.GT.U32.AND P5, PT, R31.reuse, R83, PT ;  /* 0x000000531f00720c */ /* 0x040fe20003fa4070 */
[----:B------:R-:W-:Y:S01]  /*afd0*/  IMAD R87, R31, R89, R87 ;  /* 0x000000591f577224 */ /* 0x000fe200078e0257 */
[----:B------:R-:W-:Y:S01]  /*afe0*/  IADD3 R90, PT, PT, -R90, RZ, RZ ;  /* 0x000000ff5a5a7210 */ /* 0x000fe20007ffe1ff */
[----:B------:R-:W-:Y:S01]  /*aff0*/  @!P4 IMAD.MOV R145, RZ, RZ, -R145 ;  /* 0x000000ffff91c224 */ /* 0x000fe200078e0a91 */
[----:B------:R-:W-:Y:S02]  /*b000*/  @!P6 IADD3 R85, PT, PT, R85, -R31, RZ ;  /* 0x8000001f5555e210 */ /* 0x000fe40007ffe0ff */
[C---:B------:R-:W-:Y:S01]  /*b010*/  ISETP.GT.U32.AND P3, PT, R31.reuse, R84, PT ;  /* 0x000000541f00720c */ /* 0x040fe20003f64070 */
[C---:B------:R-:W-:Y:S01]  /*b020*/  IMAD R88, R31.reuse, R90, R88 ;  /* 0x0000005a1f587224 */ /* 0x040fe200078e0258 */
[----:B------:R-:W-:Y:S02]  /*b030*/  ISETP.GT.U32.AND P6, PT, R31, R85, PT ;  /* 0x000000551f00720c */ /* 0x000fe40003fc4070 */
[----:B------:R-:W-:-:S02]  /*b040*/  IABS R89, R92 ;  /* 0x0000005c00597213 */ /* 0x000fc40000000000 */
[----:B------:R-:W-:Y:S01]  /*b050*/  IABS R90, R91 ;  /* 0x0000005b005a7213 */ /* 0x000fe20000000000 */
[----:B------:R-:W-:Y:S01]  /*b060*/  @!P5 IMAD.IADD R83, R83, 0x1, -R31 ;  /* 0x000000015353d824 */ /* 0x000fe200078e0a1f */
[----:B------:R-:W-:Y:S01]  /*b070*/  ISETP.GT.U32.AND P5, PT, R31, R20, PT ;  /* 0x000000141f00720c */ /* 0x000fe20003fa4070 */
[----:B--2---:R-:W-:-:S04]  /*b080*/  IMAD.HI.U32 R91, R118, R89, RZ ;  /* 0x00000059765b7227 */ /* 0x004fc800078e00ff */
[--C-:B------:R-:W-:Y:S01]  /*b090*/  @!P3 IMAD.IADD R84, R84, 0x1, -R31.reuse ;  /* 0x000000015454b824 */ /* 0x100fe200078e0a1f */
[----:B------:R-:W-:Y:S01]  /*b0a0*/  ISETP.GE.AND P3, PT, R22, RZ, PT ;  /* 0x000000ff1600720c */ /* 0x000fe20003f66270 */
[----:B------:R-:W-:Y:S01]  /*b0b0*/  IMAD.HI.U32 R92, R118, R90, RZ ;  /* 0x0000005a765c7227 */ /* 0x000fe200078e00ff */
[----:B------:R-:W-:Y:S02]  /*b0c0*/  @!P6 IADD3 R85, PT, PT, R85, -R31, RZ ;  /* 0x8000001f5555e210 */ /* 0x000fe40007ffe0ff */
[C---:B------:R-:W-:Y:S01]  /*b0d0*/  ISETP.GT.U32.AND P6, PT, R31.reuse, R86, PT ;  /* 0x000000561f00720c */ /* 0x040fe20003fc4070 */
[----:B------:R-:W-:Y:S01]  /*b0e0*/  IMAD.MOV R92, RZ, RZ, -R92 ;  /* 0x000000ffff5c7224 */ /* 0x000fe200078e0a5c */
[----:B------:R-:W-:Y:S01]  /*b0f0*/  IABS R22, R93 ;  /* 0x0000005d00167213 */ /* 0x000fe20000000000 */
[----:B------:R-:W-:Y:S01]  /*b100*/  @!P5 IMAD.IADD R20, R20, 0x1, -R31 ;  /* 0x000000011414d824 */ /* 0x000fe200078e0a1f */
[C---:B------:R-:W-:Y:S01]  /*b110*/  ISETP.GT.U32.AND P5, PT, R31.reuse, R87, PT ;  /* 0x000000571f00720c */ /* 0x040fe20003fa4070 */
[----:B------:R-:W-:Y:S01]  /*b120*/  IMAD R90, R31, R92, R90 ;  /* 0x0000005c1f5a7224 */ /* 0x000fe200078e025a */
[----:B------:R-:W-:Y:S01]  /*b130*/  IADD3 R91, PT, PT, -R91, RZ, RZ ;  /* 0x000000ff5b5b7210 */ /* 0x000fe20007ffe1ff */
[----:B------:R-:W-:-:S04]  /*b140*/  IMAD.HI.U32 R23, R118, R22, RZ ;  /* 0x0000001676177227 */ /* 0x000fc800078e00ff */
[----:B------:R-:W-:Y:S02]  /*b150*/  IMAD.MOV R23, RZ, RZ, -R23 ;  /* 0x000000ffff177224 */ /* 0x000fe400078e0a17 */
[----:B------:R-:W-:Y:S01]  /*b160*/  @!P6 IMAD.IADD R86, R86, 0x1, -R31 ;  /* 0x000000015656e824 */ /* 0x000fe200078e0a1f */
[C---:B------:R-:W-:Y:S01]  /*b170*/  ISETP.GT.U32.AND P6, PT, R31.reuse, R20, PT ;  /* 0x000000141f00720c */ /* 0x040fe20003fc4070 */
[----:B------:R-:W-:Y:S01]  /*b180*/  IMAD R89, R31, R91, R89 ;  /* 0x0000005b1f597224 */ /* 0x000fe200078e0259 */
[----:B------:R-:W-:Y:S01]  /*b190*/  IABS R91, R95 ;  /* 0x0000005f005b7213 */ /* 0x000fe20000000000 */
[----:B------:R-:W-:Y:S01]  /*b1a0*/  @!P5 IMAD.IADD R87, R87, 0x1, -R31 ;  /* 0x000000015757d824 */ /* 0x000fe200078e0a1f */
[C---:B------:R-:W-:Y:S01]  /*b1b0*/  ISETP.GT.U32.AND P2, PT, R31.reuse, R86, PT ;  /* 0x000000561f00720c */ /* 0x040fe20003f44070 */
[----:B------:R-:W-:Y:S02]  /*b1c0*/  VIADD R93, R252, 0xf7 ;  /* 0x000000f7fc5d7836 */ /* 0x000fe40000000000 */
[----:B------:R-:W-:Y:S01]  /*b1d0*/  @!P3 IMAD.MOV R146, RZ, RZ, -R146 ;  /* 0x000000ffff92b224 */ /* 0x000fe200078e0a92 */
[----:B------:R-:W-:-:S02]  /*b1e0*/  ISETP.GT.U32.AND P5, PT, R31, R87, PT ;  /* 0x000000571f00720c */ /* 0x000fc40003fa4070 */
[----:B------:R1:W-:Y:S01]  /*b1f0*/  STL [R1+0x70], R93 ;  /* 0x0000705d01007387 */ /* 0x0003e20000100800 */
[----:B------:R-:W-:Y:S02]  /*b200*/  IABS R92, R93 ;  /* 0x0000005d005c7213 */ /* 0x000fe40000000000 */
[--C-:B------:R-:W-:Y:S01]  /*b210*/  @!P6 IMAD.IADD R20, R20, 0x1, -R31.reuse ;  /* 0x000000011414e824 */ /* 0x100fe200078e0a1f */
[----:B------:R-:W-:Y:S02]  /*b220*/  ISETP.GT.U32.AND P6, PT, R31, R88, PT ;  /* 0x000000581f00720c */ /* 0x000fe40003fc4070 */
[----:B---3--:R-:W-:Y:S01]  /*b230*/  IMAD.HI.U32 R95, R118, R92, RZ ;  /* 0x0000005c765f7227 */ /* 0x008fe200078e00ff */
[----:B------:R-:W-:Y:S02]  /*b240*/  @!P2 IADD3 R86, PT, PT, R86, -R31, RZ ;  /* 0x8000001f5656a210 */ /* 0x000fe40007ffe0ff */
[----:B------:R-:W-:Y:S01]  /*b250*/  ISETP.GE.AND P2, PT, R21, RZ, PT ;  /* 0x000000ff1500720c */ /* 0x000fe20003f46270 */
[----:B------:R-:W-:Y:S01]  /*b260*/  IMAD R21, R31, R23, R22 ;  /* 0x000000171f157224 */ /* 0x000fe200078e0216 */
[----:B------:R-:W-:Y:S01]  /*b270*/  IADD3 R23, PT, PT, R252, 0xf8, RZ ;  /* 0x000000f8fc177810 */ /* 0x000fe20007ffe0ff */
[----:B------:R-:W-:Y:S01]  /*b280*/  @!P5 IMAD.IADD R87, R87, 0x1, -R31 ;  /* 0x000000015757d824 */ /* 0x000fe200078e0a1f */
[----:B------:R-:W-:-:S02]  /*b290*/  IABS R22, R94 ;  /* 0x0000005e00167213 */ /* 0x000fc40000000000 */
[C---:B------:R-:W-:Y:S01]  /*b2a0*/  ISETP.GT.U32.AND P5, PT, R31.reuse, R21, PT ;  /* 0x000000151f00720c */ /* 0x040fe20003fa4070 */
[----:B------:R2:W-:Y:S01]  /*b2b0*/  STL [R1+0x6c], R23 ;  /* 0x00006c1701007387 */ /* 0x0005e20000100800 */
[----:B------:R-:W-:Y:S01]  /*b2c0*/  @!P6 IMAD.IADD R88, R88, 0x1, -R31 ;  /* 0x000000015858e824 */ /* 0x000fe200078e0a1f */
[----:B-1----:R-:W-:Y:S01]  /*b2d0*/  IABS R93, R23 ;  /* 0x00000017005d7213 */ /* 0x002fe20000000000 */
[----:B------:R-:W-:Y:S01]  /*b2e0*/  IMAD.HI.U32 R94, R118, R22, RZ ;  /* 0x00000016765e7227 */ /* 0x000fe200078e00ff */
[----:B------:R1:W-:Y:S02]  /*b2f0*/  STL [R1+0x68], R96 ;  /* 0x0000686001007387 */ /* 0x0003e40000100800 */
[----:B------:R-:W-:Y:S02]  /*b300*/  ISETP.GT.U32.AND P6, PT, R31, R88, PT ;  /* 0x000000581f00720c */ /* 0x000fe40003fc4070 */
[----:B------:R-:W-:Y:S01]  /*b310*/  IADD3 R94, PT, PT, -R94, RZ, RZ ;  /* 0x000000ff5e5e7210 */ /* 0x000fe20007ffe1ff */
[----:B--2---:R-:W-:Y:S01]  /*b320*/  IMAD.HI.U32 R23, R118, R91, RZ ;  /* 0x0000005b76177227 */ /* 0x004fe200078e00ff */
[----:B------:R-:W-:-:S03]  /*b330*/  @!P2 IADD3 R173, PT, PT, -R173, RZ, RZ ;  /* 0x000000ffadada210 */ /* 0x000fc60007ffe1ff */
[----:B------:R-:W-:Y:S02]  /*b340*/  @!P5 IMAD.IADD R21, R21, 0x1, -R31 ;  /* 0x000000011515d824 */ /* 0x000fe400078e0a1f */
[----:B------:R-:W-:Y:S02]  /*b350*/  IMAD.MOV R23, RZ, RZ, -R23 ;  /* 0x000000ffff177224 */ /* 0x000fe400078e0a17 */
[C---:B------:R-:W-:Y:S01]  /*b360*/  IMAD R22, R31.reuse, R94, R22 ;  /* 0x0000005e1f167224 */ /* 0x040fe200078e0216 */
[C---:B------:R-:W-:Y:S01]  /*b370*/  ISETP.GT.U32.AND P5, PT, R31.reuse, R21, PT ;  /* 0x000000151f00720c */ /* 0x040fe20003fa4070 */
[----:B------:R-:W-:Y:S01]  /*b380*/  @!P6 IMAD.IADD R88, R88, 0x1, -R31 ;  /* 0x000000015858e824 */ /* 0x000fe200078e0a1f */
[C---:B------:R-:W-:Y:S01]  /*b390*/  ISETP.GT.U32.AND P6, PT, R31.reuse, R89, PT ;  /* 0x000000591f00720c */ /* 0x040fe20003fc4070 */
[----:B------:R-:W-:Y:S02]  /*b3a0*/  IMAD R91, R31, R23, R91 ;  /* 0x000000171f5b7224 */ /* 0x000fe400078e025b */
[----:B------:R-:W-:-:S04]  /*b3b0*/  IMAD.HI.U32 R94, R118, R93, RZ ;  /* 0x0000005d765e7227 */ /* 0x000fc800078e00ff */
[----:B------:R-:W-:Y:S02]  /*b3c0*/  IMAD.MOV R23, RZ, RZ, -R95 ;  /* 0x000000ffff177224 */ /* 0x000fe400078e0a5f */
[----:B------:R-:W-:Y:S01]  /*b3d0*/  IMAD.MOV R95, RZ, RZ, -R94 ;  /* 0x000000ffff5f7224 */ /* 0x000fe200078e0a5e */
[----:B------:R-:W-:Y:S01]  /*b3e0*/  IABS R94, R96 ;  /* 0x00000060005e7213 */ /* 0x000fe20000000000 */
[----:B------:R-:W-:Y:S01]  /*b3f0*/  IMAD R92, R31, R23, R92 ;  /* 0x000000171f5c7224 */ /* 0x000fe200078e025c */
[----:B------:R-:W-:Y:S01]  /*b400*/  @!P5 IADD3 R21, PT, PT, R21, -R31, RZ ;  /* 0x8000001f1515d210 */ /* 0x000fe20007ffe0ff */
[----:B------:R-:W-:Y:S01]  /*b410*/  VIADD R23, R252, 0xfa ;  /* 0x000000fafc177836 */ /* 0x000fe20000000000 */
[C---:B------:R-:W-:Y:S01]  /*b420*/  ISETP.GT.U32.AND P5, PT, R31.reuse, R90, PT ;  /* 0x0000005a1f00720c */ /* 0x040fe20003fa4070 */
[----:B------:R-:W-:Y:S01]  /*b430*/  IMAD R93, R31, R95, R93 ;  /* 0x0000005f1f5d7224 */ /* 0x000fe200078e025d */
[----:B------:R-:W-:Y:S01]  /*b440*/  @!P6 IADD3 R89, PT, PT, R89, -R31, RZ ;  /* 0x8000001f5959e210 */ /* 0x000fe20007ffe0ff */
[----:B------:R-:W-:Y:S01]  /*b450*/  IMAD.HI.U32 R95, R118, R94, RZ ;  /* 0x0000005e765f7227 */ /* 0x000fe200078e00ff */
[----:B-1----:R-:W-:Y:S01]  /*b460*/  IADD3 R96, PT, PT, R252, 0xfb, RZ ;  /* 0x000000fbfc607810 */ /* 0x002fe20007ffe0ff */
[----:B------:R1:W-:Y:S01]  /*b470*/  STL [R1+0x64], R23 ;  /* 0x0000641701007387 */ /* 0x0003e20000100800 */
[----:B------:R-:W-:Y:S01]  /*b480*/  ISETP.GT.U32.AND P6, PT, R31, R89, PT ;  /* 0x000000591f00720c */ /* 0x000fe20003fc4070 */
[----:B------:R-:W-:-:S02]  /*b490*/  IMAD.MOV R97, RZ, RZ, -R95 ;  /* 0x000000ffff617224 */ /* 0x000fc400078e0a5f */
[----:B------:R2:W-:Y:S02]  /*b4a0*/  STL [R1+0x60], R96 ;  /* 0x0000606001007387 */ /* 0x0005e40000100800 */
[----:B------:R-:W-:Y:S02]  /*b4b0*/  IMAD R94, R31, R97, R94 ;  /* 0x000000611f5e7224 */ /* 0x000fe400078e025e */
[----:B------:R-:W-:Y:S01]  /*b4c0*/  @!P5 IMAD.IADD R90, R90, 0x1, -R31 ;  /* 0x000000015a5ad824 */ /* 0x000fe200078e0a1f */
[----:B------:R3:W-:Y:S01]  /*b4d0*/  STL [R1+0x5c], R150 ;  /* 0x00005c9601007387 */ /* 0x0007e20000100800 */
[----:B-1----:R-:W-:-:S03]  /*b4e0*/  IABS R23, R23 ;  /* 0x0000001700177213 */ /* 0x002fc60000000000 */
[----:B------:R-:W-:Y:S01]  /*b4f0*/  ISETP.GT.U32.AND P5, PT, R31, R90, PT ;  /* 0x0000005a1f00720c */ /* 0x000fe20003fa4070 */
[----:B------:R-:W-:Y:S01]  /*b500*/  @!P6 IMAD.IADD R89, R89, 0x1, -R31 ;  /* 0x000000015959e824 */ /* 0x000fe200078e0a1f */
[----:B------:R-:W-:Y:S01]  /*b510*/  ISETP.GT.U32.AND P6, PT, R31, R91, PT ;  /* 0x0000005b1f00720c */ /* 0x000fe20003fc4070 */
[----:B------:R-:W-:Y:S01]  /*b520*/  IMAD.HI.U32 R165, R118, R23, RZ ;  /* 0x0000001776a57227 */ /* 0x000fe200078e00ff */
[----:B--2---:R-:W-:-:S04]  /*b530*/  IABS R96, R96 ;  /* 0x0000006000607213 */ /* 0x004fc80000000000 */
[----:B------:R-:W-:Y:S02]  /*b540*/  MOV R95, R96 ;  /* 0x00000060005f7202 */ /* 0x000fe40000000f00 */
[----:B------:R-:W-:Y:S01]  /*b550*/  IABS R96, R150 ;  /* 0x0000009600607213 */ /* 0x000fe20000000000 */
[----:B---3--:R-:W-:Y:S01]  /*b560*/  VIADD R150, R252, 0xfd ;  /* 0x000000fdfc967836 */ /* 0x008fe20000000000 */
[----:B------:R-:W-:Y:S01]  /*b570*/  IADD3 R165, PT, PT, -R165, RZ, RZ ;  /* 0x000000ffa5a57210 */ /* 0x000fe20007ffe1ff */
[--C-:B------:R-:W-:Y:S01]  /*b580*/  @!P5 IMAD.IADD R90, R90, 0x1, -R31.reuse ;  /* 0x000000015a5ad824 */ /* 0x100fe200078e0a1f */
[----:B------:R-:W-:Y:S01]  /*b590*/  ISETP.GT.U32.AND P5, PT, R31, R22, PT ;  /* 0x000000161f00720c */ /* 0x000fe20003fa4070 */
[----:B------:R-:W-:Y:S01]  /*b5a0*/  @!P6 IMAD.IADD R91, R91, 0x1, -R31 ;  /* 0x000000015b5be824 */ /* 0x000fe200078e0a1f */
[----:B------:R-:W-:Y:S01]  /*b5b0*/  ISETP.GT.U32.AND P6, PT, R31, R92, PT ;  /* 0x0000005c1f00720c */ /* 0x000fe20003fc4070 */
[----:B------:R-:W-:Y:S01]  /*b5c0*/  IMAD.HI.U32 R97, R118, R95, RZ ;  /* 0x0000005f76617227 */ /* 0x000fe200078e00ff */
[----:B------:R-:W-:Y:S01]  /*b5d0*/  IABS R242, R150 ;  /* 0x0000009600f27213 */ /* 0x000fe20000000000 */
[----:B------:R1:W-:Y:S02]  /*b5e0*/  STL [R1+0x58], R150 ;  /* 0x0000589601007387 */ /* 0x0003e40000100800 */
[----:B------:R-:W-:-:S02]  /*b5f0*/  IMAD.MOV R97, RZ, RZ, -R97 ;  /* 0x000000ffff617224 */ /* 0x000fc400078e0a61 */
[C---:B------:R-:W-:Y:S01]  /*b600*/  IMAD R23, R31.reuse, R165, R23 ;  /* 0x000000a51f177224 */ /* 0x040fe200078e0217 */
[----:B------:R-:W-:Y:S01]  /*b610*/  IABS R165, R158 ;  /* 0x0000009e00a57213 */ /* 0x000fe20000000000 */
[C---:B------:R-:W-:Y:S02]  /*b620*/  IMAD R95, R31.reuse, R97, R95 ;  /* 0x000000611f5f7224 */ /* 0x040fe400078e025f */
[----:B------:R-:W-:Y:S01]  /*b630*/  @!P5 IADD3 R22, PT, PT, R22, -R31, RZ ;  /* 0x8000001f1616d210 */ /* 0x000fe20007ffe0ff */
[----:B------:R-:W-:Y:S01]  /*b640*/  IMAD.HI.U32 R97, R118, R96, RZ ;  /* 0x0000006076617227 */ /* 0x000fe200078e00ff */
[C---:B------:R-:W-:Y:S02]  /*b650*/  ISETP.GT.U32.AND P5, PT, R31.reuse, R91, PT ;  /* 0x0000005b1f00720c */ /* 0x040fe40003fa4070 */
[----:B------:R-:W-:Y:S01]  /*b660*/  ISETP.GT.U32.AND P4, PT, R31, R22, PT ;  /* 0x000000161f00720c */ /* 0x000fe20003f84070 */
[----:B------:R-:W-:Y:S01]  /*b670*/  @!P6 IMAD.IADD R92, R92, 0x1, -R31 ;  /* 0x000000015c5ce824 */ /* 0x000fe200078e0a1f */
[----:B------:R-:W-:Y:S01]  /*b680*/  IADD3 R97, PT, PT, -R97, RZ, RZ ;  /* 0x000000ff61617210 */ /* 0x000fe20007ffe1ff */
[----:B------:R-:W-:Y:S01]  /*b690*/  IMAD.HI.U32 R243, R118, R165, RZ ;  /* 0x000000a576f37227 */ /* 0x000fe200078e00ff */
[----:B-1----:R-:W-:-:S02]  /*b6a0*/  LOP3.LUT R150, R246, 0x1f, RZ, 0xc0, !PT ;  /* 0x0000001ff6967812 */ /* 0x002fc400078ec0ff */
[C---:B------:R-:W-:Y:S01]  /*b6b0*/  ISETP.GT.U32.AND P6, PT, R31.reuse, R92, PT ;  /* 0x0000005c1f00720c */ /* 0x040fe20003fc4070 */
[----:B------:R-:W-:Y:S01]  /*b6c0*/  IMAD R96, R31, R97, R96 ;  /* 0x000000611f607224 */ /* 0x000fe200078e0260 */
[----:B------:R-:W-:Y:S01]  /*b6d0*/  MOV R97, R242 ;  /* 0x000000f200617202 */ /* 0x000fe20000000f00 */
[----:B------:R-:W1:Y:S02]  /*b6e0*/  LDC.64 R246, c[0x0][0x3a8] ;  /* 0x0000ea00fff67b82 */ /* 0x000e640000000a00 */
[--C-:B------:R-:W-:Y:S01]  /*b6f0*/  @!P5 IMAD.IADD R91, R91, 0x1, -R31.reuse ;  /* 0x000000015b5bd824 */ /* 0x100fe200078e0a1f */
[C---:B------:R-:W-:Y:S01]  /*b700*/  ISETP.GT.U32.AND P5, PT, R31.reuse, R93, PT ;  /* 0x0000005d1f00720c */ /* 0x040fe20003fa4070 */
[----:B------:R-:W-:Y:S01]  /*b710*/  @!P4 IMAD.IADD R22, R22, 0x1, -R31 ;  /* 0x000000011616c824 */ /* 0x000fe200078e0a1f */
[----:B------:R-:W-:Y:S01]  /*b720*/  ISETP.GT.U32.AND P4, PT, R31, R94, PT ;  /* 0x0000005e1f00720c */ /* 0x000fe20003f84070 */
[----:B------:R-:W-:-:S04]  /*b730*/  IMAD.HI.U32 R242, R118, R97, RZ ;  /* 0x0000006176f27227 */ /* 0x000fc800078e00ff */
[----:B------:R-:W-:Y:S01]  /*b740*/  @!P6 IADD3 R92, PT, PT, R92, -R31, RZ ;  /* 0x8000001f5c5ce210 */ /* 0x000fe20007ffe0ff */
[----:B------:R-:W-:Y:S01]  /*b750*/  IMAD.MOV R242, RZ, RZ, -R242 ;  /* 0x000000fffff27224 */ /* 0x000fe200078e0af2 */
[----:B------:R-:W-:Y:S01]  /*b760*/  ISETP.GT.U32.AND P6, PT, R31, R23, PT ;  /* 0x000000171f00720c */ /* 0x000fe20003fc4070 */
[----:B------:R-:W-:-:S04]  /*b770*/  IMAD.HI.U32 R118, R118, R248, RZ ;  /* 0x000000f876767227 */ /* 0x000fc800078e00ff */
[----:B------:R-:W-:Y:S01]  /*b780*/  @!P5 IMAD.IADD R93, R93, 0x1, -R31 ;  /* 0x000000015d5dd824 */ /* 0x000fe200078e0a1f */
[C---:B------:R-:W-:Y:S01]  /*b790*/  ISETP.GT.U32.AND P5, PT, R31.reuse, R95, PT ;  /* 0x0000005f1f00720c */ /* 0x040fe20003fa4070 */
[C---:B------:R-:W-:Y:S01]  /*b7a0*/  IMAD R97, R31.reuse, R242, R97 ;  /* 0x000000f21f617224 */ /* 0x040fe200078e0261 */
[----:B------:R-:W-:Y:S01]  /*b7b0*/  @!P4 IADD3 R94, PT, PT, R94, -R31, RZ ;  /* 0x8000001f5e5ec210 */ /* 0x000fe20007ffe0ff */
[----:B------:R-:W-:Y:S01]  /*b7c0*/  IMAD.MOV R242, RZ, RZ, -R243 ;  /* 0x000000fffff27224 */ /* 0x000fe200078e0af3 */
[----:B------:R-:W-:Y:S02]  /*b7d0*/  ISETP.GT.U32.AND P4, PT, R31, R96, PT ;  /* 0x000000601f00720c */ /* 0x000fe40003f84070 */
[----:B------:R-:W-:Y:S01]  /*b7e0*/  IADD3 R118, PT, PT, -R118, RZ, RZ ;  /* 0x000000ff76767210 */ /* 0x000fe20007ffe1ff */
[----:B------:R-:W-:Y:S01]  /*b7f0*/  @!P6 IMAD.IADD R23, R23, 0x1, -R31 ;  /* 0x000000011717e824 */ /* 0x000fe200078e0a1f */
[C---:B------:R-:W-:Y:S01]  /*b800*/  ISETP.GT.U32.AND P6, PT, R31.reuse, R97, PT ;  /* 0x000000611f00720c */ /* 0x040fe20003fc4070 */
[C---:B------:R-:W-:Y:S01]  /*b810*/  IMAD R165, R31.reuse, R242, R165 ;  /* 0x000000f21fa57224 */ /* 0x040fe200078e02a5 */
[----:B-1----:R1:W-:Y:S01]  /*b820*/  STL [R1+0x4038], R246 ;  /* 0x004038f601007387 */ /* 0x0023e20000100800 */
[C---:B------:R-:W-:Y:S01]  /*b830*/  IMAD R248, R31.reuse, R118, R248 ;  /* 0x000000761ff87224 */ /* 0x040fe200078e02f8 */
[----:B------:R-:W-:Y:S01]  /*b840*/  ISETP.GT.U32.AND P1, PT, R31, R23, PT ;  /* 0x000000171f00720c */ /* 0x000fe20003f24070 */
[--C-:B------:R-:W-:Y:S01]  /*b850*/  @!P5 IMAD.IADD R95, R95, 0x1, -R31.reuse ;  /* 0x000000015f5fd824 */ /* 0x100fe200078e0a1f */
[C---:B------:R-:W-:Y:S01]  /*b860*/  ISETP.GT.U32.AND P5, PT, R31.reuse, R93, PT ;  /* 0x0000005d1f00720c */ /* 0x040fe20003fa4070 */
[----:B------:R-:W-:Y:S01]  /*b870*/  STL [R1+0x403c], R252 ;  /* 0x00403cfc01007387 */ /* 0x000fe20000100800 */
[----:B------:R-:W-:Y:S01]  /*b880*/  LOP3.LUT R118, R150, 0x20, RZ, 0xfc, !PT ;  /* 0x0000002096767812 */ /* 0x000fe200078efcff */
[--C-:B------:R-:W-:Y:S01]  /*b890*/  @!P4 IMAD.IADD R96, R96, 0x1, -R31.reuse ;  /* 0x000000016060c824 */ /* 0x100fe200078e0a1f */
[C---:B------:R-:W-:Y:S01]  /*b8a0*/  ISETP.GT.U32.AND P4, PT, R31.reuse, R94, PT ;  /* 0x0000005e1f00720c */ /* 0x040fe20003f84070 */
[----:B------:R-:W2:Y:S01]  /*b8b0*/  LDL.LU R166, [R1+0x24] ;  /* 0x0000240001a67983 */ /* 0x000ea20000300800 */
[----:B------:R-:W-:Y:S01]  /*b8c0*/  ISETP.GT.U32.AND P3, PT, R31, R95, PT ;  /* 0x0000005f1f00720c */ /* 0x000fe20003f64070 */
[----:B------:R-:W-:Y:S01]  /*b8d0*/  @!P6 IMAD.IADD R97, R97, 0x1, -R31 ;  /* 0x000000016161e824 */ /* 0x000fe200078e0a1f */
[----:B------:R-:W-:Y:S01]  /*b8e0*/  ISETP.GT.U32.AND P6, PT, R31, R96, PT ;  /* 0x000000601f00720c */ /* 0x000fe20003fc4070 */
[----:B------:R-:W3:Y:S01]  /*b8f0*/  LDL.LU R160, [R1+0x20] ;  /* 0x0000200001a07983 */ /* 0x000ee20000300800 */
[----:B-1----:R-:W-:Y:S01]  /*b900*/  IMAD.MOV.U32 R246, RZ, RZ, R170 ;  /* 0x000000fffff67224 */ /* 0x002fe200078e00aa */
[----:B------:R-:W-:-:S02]  /*b910*/  @!P1 IADD3 R23, PT, PT, R23, -R31, RZ ;  /* 0x8000001f17179210 */ /* 0x000fc40007ffe0ff */
[----:B------:R-:W-:Y:S01]  /*b920*/  ISETP.GT.U32.AND P2, PT, R31, R97, PT ;  /* 0x000000611f00720c */ /* 0x000fe20003f44070 */
[--C-:B------:R-:W-:Y:S01]  /*b930*/  @!P5 IMAD.IADD R93, R93, 0x1, -R31.reuse ;  /* 0x000000015d5dd824 */ /* 0x100fe200078e0a1f */
[----:B------:R-:W-:Y:S01]  /*b940*/  ISETP.GE.AND P1, PT, R122, RZ, PT ;  /* 0x000000ff7a00720c */ /* 0x000fe20003f26270 */
[----:B------:R-:W4:Y:S01]  /*b950*/  LDL.LU R167, [R1+0x1c] ;  /* 0x00001c0001a77983 */ /* 0x000f220000300800 */
[--C-:B------:R-:W-:Y:S01]  /*b960*/  @!P4 IMAD.IADD R94, R94, 0x1, -R31.reuse ;  /* 0x000000015e5ec824 */ /* 0x100fe200078e0a1f */
[----:B------:R-:W-:Y:S01]  /*b970*/  ISETP.GT.U32.AND P4, PT, R31, R165, PT ;  /* 0x000000a51f00720c */ /* 0x000fe20003f84070 */
[--C-:B------:R-:W-:Y:S01]  /*b980*/  @!P3 IMAD.IADD R95, R95, 0x1, -R31.reuse ;  /* 0x000000015f5fb824 */ /* 0x100fe200078e0a1f */
[----:B------:R-:W-:Y:S01]  /*b990*/  ISETP.GT.U32.AND P3, PT, R31, R248, PT ;  /* 0x000000f81f00720c */ /* 0x000fe20003f64070 */
[----:B------:R-:W-:Y:S01]  /*b9a0*/  @!P6 IMAD.IADD R96, R96, 0x1, -R31 ;  /* 0x000000016060e824 */ /* 0x000fe200078e0a1f */
[----:B------:R-:W-:Y:S01]  /*b9b0*/  ISETP.GE.AND P5, PT, R119, RZ, PT ;  /* 0x000000ff7700720c */ /* 0x000fe20003fa6270 */
[----:B------:R-:W4:Y:S01]  /*b9c0*/  LDL.LU R154, [R1+0x18] ;  /* 0x00001800019a7983 */ /* 0x000f220000300800 */
[----:B------:R-:W-:-:S02]  /*b9d0*/  LOP3.LUT R119, R150, 0x40, RZ, 0xfc, !PT ;  /* 0x0000004096777812 */ /* 0x000fc400078efcff */
[----:B------:R-:W-:Y:S01]  /*b9e0*/  @!P2 IADD3 R97, PT, PT, R97, -R31, RZ ;  /* 0x8000001f6161a210 */ /* 0x000fe20007ffe0ff */
[----:B------:R-:W4:Y:S01]  /*b9f0*/  LDL.LU R168, [R1+0x14] ;  /* 0x0000140001a87983 */ /* 0x000f220000300800 */
[----:B------:R-:W-:Y:S01]  /*ba00*/  ISETP.GE.AND P2, PT, R120, RZ, PT ;  /* 0x000000ff7800720c */ /* 0x000fe20003f46270 */
[----:B------:R-:W-:Y:S01]  /*ba10*/  @!P1 IMAD.MOV R172, RZ, RZ, -R172 ;  /* 0x000000ffffac9224 */ /* 0x000fe200078e0aac */
[----:B------:R-:W-:Y:S01]  /*ba20*/  ISETP.GE.AND P6, PT, R121, RZ, PT ;  /* 0x000000ff7900720c */ /* 0x000fe20003fc6270 */
[--C-:B------:R-:W-:Y:S01]  /*ba30*/  @!P4 IMAD.IADD R165, R165, 0x1, -R31.reuse ;  /* 0x00000001a5a5c824 */ /* 0x100fe200078e0a1f */
[----:B------:R-:W-:Y:S01]  /*ba40*/  ISETP.GE.AND P4, PT, R119, UR8, PT ;  /* 0x0000000877007c0c */ /* 0x000fe2000bf86270 */
[----:B------:R-:W-:Y:S02]  /*ba50*/  @!P3 IMAD.IADD R248, R248, 0x1, -R31 ;  /* 0x00000001f8f8b824 */ /* 0x000fe400078e0a1f */
[----:B------:R-:W-:Y:S02]  /*ba60*/  @!P5 IADD3 R147, PT, PT, -R147, RZ, RZ ;  /* 0x000000ff9393d210 */ /* 0x000fe40007ffe1ff */
[----:B------:R-:W-:-:S02]  /*ba70*/  ISETP.GT.U32.AND P3, PT, R31, R165, PT ;  /* 0x000000a51f00720c */ /* 0x000fc40003f64070 */
[----:B------:R-:W-:Y:S02]  /*ba80*/  ISETP.GT.U32.AND P1, PT, R31, R248, PT ;  /* 0x000000f81f00720c */ /* 0x000fe40003f24070 */
[----:B------:R-:W-:Y:S01]  /*ba90*/  ISETP.GE.AND P5, PT, R118, UR9, PT ;  /* 0x0000000976007c0c */ /* 0x000fe2000bfa6270 */
[----:B------:R-:W1:Y:S01]  /*baa0*/  LDCU.128 UR8, c[0x0][0x380] ;  /* 0x00007000ff0877ac */ /* 0x000e620008000c00 */
[----:B------:R-:W-:Y:S01]  /*bab0*/  SEL R119, R0, RZ, !P4 ;  /* 0x000000ff00777207 */ /* 0x000fe20006000000 */
[----:B------:R-:W-:Y:S01]  /*bac0*/  @!P6 IMAD.MOV R157, RZ, RZ, -R157 ;  /* 0x000000ffff9de224 */ /* 0x000fe200078e0a9d */
[----:B------:R-:W-:Y:S02]  /*bad0*/  ISETP.GE.AND P4, PT, R241, RZ, PT ;  /* 0x000000fff100720c */ /* 0x000fe40003f86270 */
[----:B------:R-:W-:Y:S02]  /*bae0*/  @!P2 IADD3 R171, PT, PT, -R171, RZ, RZ ;  /* 0x000000ffababa210 */ /* 0x000fe40007ffe1ff */
[----:B------:R-:W-:-:S02]  /*baf0*/  ISETP.GE.AND P2, PT, R252, RZ, PT ;  /* 0x000000fffc00720c */ /* 0x000fc40003f46270 */
[----:B------:R-:W-:Y:S01]  /*bb00*/  @!P3 IADD3 R165, PT, PT, R165, -R31, RZ ;  /* 0x8000001fa5a5b210 */ /* 0x000fe20007ffe0ff */
[----:B------:R-:W-:Y:S01]  /*bb10*/  @!P1 IMAD.IADD R248, R248, 0x1, -R31 ;  /* 0x00000001f8f89824 */ /* 0x000fe200078e0a1f */
[----:B------:R-:W-:Y:S01]  /*bb20*/  SEL R118, R0, RZ, !P5 ;  /* 0x000000ff00767207 */ /* 0x000fe20006800000 */
[----:B------:R-:W-:Y:S01]  /*bb30*/  IMAD.MOV.U32 R31, RZ, RZ, R116 ;  /* 0x000000ffff1f7224 */ /* 0x000fe200078e0074 */
[----:B------:R-:W-:Y:S01]  /*bb40*/  ISETP.NE.AND P1, PT, R117, RZ, PT ;  /* 0x000000ff7500720c */ /* 0x000fe20003f25270 */
[----:B------:R-:W-:Y:S01]  /*bb50*/  IMAD R116, R244, UR49, RZ ;  /* 0x00000031f4747c24 */ /* 0x000fe2000f8e02ff */
[----:B------:R-:W-:Y:S01]  /*bb60*/  ISETP.NE.U32.AND P5, PT, R118, RZ, PT ;  /* 0x000000ff7600720c */ /* 0x000fe20003fa5070 */
[----:B------:R-:W-:Y:S01]  /*bb70*/  @!P4 IMAD.MOV R31, RZ, RZ, -R31 ;  /* 0x000000ffff1fc224 */ /* 0x000fe200078e0a1f */
[----:B------:R-:W-:Y:S01]  /*bb80*/  LOP3.LUT R241, RZ, R117, RZ, 0x33, !PT ;  /* 0x00000075fff17212 */ /* 0x000fe200078e33ff */
[----:B------:R-:W-:Y:S01]  /*bb90*/  IMAD R118, R245, UR49, RZ ;  /* 0x00000031f5767c24 */ /* 0x000fe2000f8e02ff */
[----:B-1----:R-:W-:Y:S01]  /*bba0*/  LEA R244, P4, R116, UR8, 0x2 ;  /* 0x0000000874f47c11 */ /* 0x002fe2000f8810ff */
[----:B------:R-:W-:Y:S01]  /*bbb0*/  @!P2 IMAD.MOV R248, RZ, RZ, -R248 ;  /* 0x000000fffff8a224 */ /* 0x000fe200078e0af8 */
[----:B------:R-:W-:Y:S01]  /*bbc0*/  ISETP.NE.U32.AND P6, PT, R119, RZ, PT ;  /* 0x000000ff7700720c */ /* 0x000fe20003fc5070 */
[----:B------:R-:W-:Y:S01]  /*bbd0*/  IMAD R117, R150, R247, RZ ;  /* 0x000000f796757224 */ /* 0x000fe200078e02ff */
[----:B------:R-:W-:Y:S01]  /*bbe0*/  LEA R242, P2, R118, UR8, 0x2 ;  /* 0x0000000876f27c11 */ /* 0x000fe2000f8410ff */
[----:B------:R-:W4:Y:S01]  /*bbf0*/  LDL.LU R150, [R1+0x10] ;  /* 0x0000100001967983 */ /* 0x000f220000300800 */
[----:B------:R-:W-:Y:S01]  /*bc00*/  LEA.HI.X.SX32 R245, R116, UR9, 0x2, P4 ;  /* 0x0000000974f57c11 */ /* 0x000fe2000a0f16ff */
[----:B------:R-:W1:Y:S01]  /*bc10*/  LDCU UR49, c[0x0][0x3b0] ;  /* 0x00007600ff3177ac */ /* 0x000e620008000800 */
[----:B------:R-:W-:Y:S01]  /*bc20*/  ISETP.GE.AND P3, PT, R123, RZ, PT ;  /* 0x000000ff7b00720c */ /* 0x000fe20003f66270 */
[----:B------:R-:W4:Y:S01]  /*bc30*/  LDL.LU R170, [R1] ;  /* 0x0000000001aa7983 */ /* 0x000f220000300800 */
[----:B------:R-:W-:Y:S01]  /*bc40*/  LEA.HI.X.SX32 R243, R118, UR9, 0x2, P2 ;  /* 0x0000000976f37c11 */ /* 0x000fe200090f16ff */
[----:B------:R-:W1:Y:S02]  /*bc50*/  LDCU UR9, c[0x0][0x3b0] ;  /* 0x00007600ff0977ac */ /* 0x000e640008000800 */
[----:B------:R1:W-:Y:S01]  /*bc60*/  STL [R1+0x4044], R244 ;  /* 0x004044f401007387 */ /* 0x0003e20000100800 */
[----:B------:R-:W-:Y:S01]  /*bc70*/  LEA R119, R247, R117, 0x5 ;  /* 0x00000075f7777211 */ /* 0x000fe200078e28ff */
[----:B------:R-:W2:Y:S02]  /*bc80*/  LDCU UR8, c[0x0][0x3b0] ;  /* 0x00007600ff0877ac */ /* 0x000ea40008000800 */
[----:B-1----:R-:W4:Y:S04]  /*bc90*/  LDL.LU R244, [R1+0x4] ;  /* 0x0000040001f47983 */ /* 0x002f280000300800 */
[----:B------:R1:W-:Y:S04]  /*bca0*/  STL [R1+0x4040], R245 ;  /* 0x004040f501007387 */ /* 0x0003e80000100800 */
[----:B-1----:R-:W4:Y:S04]  /*bcb0*/  LDL.LU R245, [R1+0x2c] ;  /* 0x00002c0001f57983 */ /* 0x002f280000300800 */
[----:B------:R1:W-:Y:S04]  /*bcc0*/  STL [R1+0x404c], R242 ;  /* 0x00404cf201007387 */ /* 0x0003e80000100800 */
[----:B-1----:R-:W4:Y:S04]  /*bcd0*/  LDL.LU R242, [R1+0x8] ;  /* 0x0000080001f27983 */ /* 0x002f280000300800 */
[----:B------:R1:W-:Y:S01]  /*bce0*/  STL [R1+0x4048], R243 ;  /* 0x004048f301007387 */ /* 0x0003e20000100800 */
[----:B------:R-:W-:-:S03]  /*bcf0*/  LEA R116, P4, R117, UR10, 0x2 ;  /* 0x0000000a75747c11 */ /* 0x000fc6000f8810ff */
[----:B-1----:R-:W4:Y:S01]  /*bd00*/  LDL.LU R243, [R1+0xc] ;  /* 0x00000c0001f37983 */ /* 0x002f220000300800 */
[----:B------:R-:W-:Y:S01]  /*bd10*/  IMAD R121, R247, 0x20, R119 ;  /* 0x00000020f7797824 */ /* 0x000fe200078e0277 */
[----:B------:R-:W-:-:S04]  /*bd20*/  LEA.HI.X.SX32 R117, R117, UR11, 0x2, P4 ;  /* 0x0000000b75757c11 */ /* 0x000fc8000a0f16ff */
[----:B------:R-:W-:Y:S02]  /*bd30*/  LEA R120, P4, R121, UR10, 0x2 ;  /* 0x0000000a79787c11 */ /* 0x000fe4000f8810ff */
[----:B------:R-:W-:Y:S02]  /*bd40*/  LEA R247, R247, R121, 0x5 ;  /* 0x00000079f7f77211 */ /* 0x000fe400078e28ff */
[----:B------:R-:W-:Y:S02]  /*bd50*/  LEA.HI.X.SX32 R121, R121, UR11, 0x2, P4 ;  /* 0x0000000b79797c11 */ /* 0x000fe4000a0f16ff */
[----:B------:R-:W-:Y:S02]  /*bd60*/  ISETP.GE.AND P4, PT, R246, RZ, PT ;  /* 0x000000fff600720c */ /* 0x000fe40003f86270 */
[----:B------:R-:W4:Y:S04]  /*bd70*/  LDL.LU R246, [R1+0x28] ;  /* 0x0000280001f67983 */ /* 0x000f280000300800 */
[----:B------:R-:W4:Y:S01]  /*bd80*/  LDL.LU R252, [R1+0x34] ;  /* 0x0000340001fc7983 */ /* 0x000f220000300800 */
[----:B------:R-:W-:-:S04]  /*bd90*/  LEA R118, P2, R119, UR10, 0x2 ;  /* 0x0000000a77767c11 */ /* 0x000fc8000f8410ff */
[----:B------:R-:W-:Y:S02]  /*bda0*/  LEA.HI.X.SX32 R119, R119, UR11, 0x2, P2 ;  /* 0x0000000b77777c11 */ /* 0x000fe400090f16ff */
[----:B------:R-:W-:Y:S01]  /*bdb0*/  LEA R122, P2, R247, UR10, 0x2 ;  /* 0x0000000af77a7c11 */ /* 0x000fe2000f8410ff */
[----:B------:R-:W-:Y:S01]  /*bdc0*/  @!P3 IMAD.MOV R2, RZ, RZ, -R2 ;  /* 0x000000ffff02b224 */ /* 0x000fe200078e0a02 */
[----:B------:R-:W-:Y:S01]  /*bdd0*/  SEL R151, R241, R151, !P1 ;  /* 0x00000097f1977207 */ /* 0x000fe20004800000 */
[----:B------:R-:W1:Y:S01]  /*bde0*/  LDCU UR10, c[0x0][0x3b0] ;  /* 0x00007600ff0a77ac */ /* 0x000e620008000800 */
[----:B------:R-:W-:Y:S02]  /*bdf0*/  LEA.HI.X.SX32 R123, R247, UR11, 0x2, P2 ;  /* 0x0000000bf77b7c11 */ /* 0x000fe400090f16ff */
[----:B------:R-:W-:Y:S01]  /*be00*/  SEL R247, R241, R248, !P1 ;  /* 0x000000f8f1f77207 */ /* 0x000fe20004800000 */
[----:B------:R-:W1:Y:S01]  /*be10*/  LDCU UR11, c[0x0][0x3b0] ;  /* 0x00007600ff0b77ac */ /* 0x000e620008000800 */
[----:B------:R-:W-:-:S02]  /*be20*/  ISETP.GE.AND P2, PT, R169, RZ, PT ;  /* 0x000000ffa900720c */ /* 0x000fc40003f46270 */
[----:B------:R-:W-:Y:S02]  /*be30*/  ISETP.GE.AND P3, PT, R149, RZ, PT ;  /* 0x000000ff9500720c */ /* 0x000fe40003f66270 */
[C---:B--2---:R-:W-:Y:S02]  /*be40*/  SEL R166, R241.reuse, R166, !P1 ;  /* 0x000000a6f1a67207 */ /* 0x044fe40004800000 */
[----:B---3--:R-:W-:-:S03]  /*be50*/  SEL R160, R241, R160, !P1 ;  /* 0x000000a0f1a07207 */ /* 0x008fc60004800000 */
[----:B------:R-:W-:Y:S01]  /*be60*/  IMAD R166, R166, UR48, RZ ;  /* 0x00000030a6a67c24 */ /* 0x000fe2000f8e02ff */
[C---:B----4-:R-:W-:Y:S01]  /*be70*/  SEL R167, R241.reuse, R167, !P1 ;  /* 0x000000a7f1a77207 */ /* 0x050fe20004800000 */
[----:B------:R-:W-:Y:S01]  /*be80*/  IMAD R160, R160, UR48, RZ ;  /* 0x00000030a0a07c24 */ /* 0x000fe2000f8e02ff */
[----:B------:R-:W-:-:S03]  /*be90*/  SEL R154, R241, R154, !P1 ;  /* 0x0000009af19a7207 */ /* 0x000fc60004800000 */
[----:B------:R-:W-:Y:S01]  /*bea0*/  IMAD R167, R167, UR48, RZ ;  /* 0x00000030a7a77c24 */ /* 0x000fe2000f8e02ff */
[----:B------:R-:W-:Y:S01]  /*beb0*/  SEL R168, R241, R168, !P1 ;  /* 0x000000a8f1a87207 */ /* 0x000fe20004800000 */
[----:B------:R-:W-:-:S04]  /*bec0*/  IMAD R154, R154, UR48, RZ ;  /* 0x000000309a9a7c24 */ /* 0x000fc8000f8e02ff */
[----:B------:R-:W-:Y:S01]  /*bed0*/  IMAD R168, R168, UR48, RZ ;  /* 0x00000030a8a87c24 */ /* 0x000fe2000f8e02ff */
[----:B------:R-:W-:-:S05]  /*bee0*/  SEL R150, R241, R150, !P1 ;  /* 0x00000096f1967207 */ /* 0x000fca0004800000 */
[----:B------:R-:W-:Y:S01]  /*bef0*/  IMAD R150, R150, UR48, RZ ;  /* 0x0000003096967c24 */ /* 0x000fe2000f8e02ff */
[C---:B------:R-:W-:Y:S02]  /*bf00*/  SEL R248, R241.reuse, R244, !P1 ;  /* 0x000000f4f1f87207 */ /* 0x040fe40004800000 */
[C---:B------:R-:W-:Y:S02]  /*bf10*/  SEL R244, R241.reuse, R170, !P1 ;  /* 0x000000aaf1f47207 */ /* 0x040fe40004800000 */
[----:B------:R-:W2:Y:S04]  /*bf20*/  LDL.LU R170, [R1+0x30] ;  /* 0x0000300001aa7983 */ /* 0x000ea80000300800 */
[----:B------:R3:W-:Y:S04]  /*bf30*/  STL [R1+0x1b8], R166 ;  /* 0x0001b8a601007387 */ /* 0x0007e80000100800 */
[----:B---3--:R-:W3:Y:S04]  /*bf40*/  LDL.LU R166, [R1+0x41bc] ;  /* 0x0041bc0001a67983 */ /* 0x008ee80000300800 */
[----:B------:R4:W-:Y:S01]  /*bf50*/  STL [R1+0x204], R160 ;  /* 0x000204a001007387 */ /* 0x0009e20000100800 */
[----:B------:R-:W-:-:S03]  /*bf60*/  SEL R242, R241, R242, !P1 ;  /* 0x000000f2f1f27207 */ /* 0x000fc60004800000 */
[----:B----4-:R-:W4:Y:S04]  /*bf70*/  LDL.LU R160, [R1+0x41b8] ;  /* 0x0041b80001a07983 */ /* 0x010f280000300800 */
[----:B------:R1:W-:Y:S01]  /*bf80*/  STL [R1+0x20c], R167 ;  /* 0x00020ca701007387 */ /* 0x0003e20000100800 */
[----:B------:R-:W-:-:S03]  /*bf90*/  SEL R243, R241, R243, !P1 ;  /* 0x000000f3f1f37207 */ /* 0x000fc60004800000 */
[----:B-1----:R-:W3:Y:S02]  /*bfa0*/  LDL.LU R167, [R1+0x41b4] ;  /* 0x0041b40001a77983 */ /* 0x002ee40000300800 */
[----:B------:R-:W-:Y:S02]  /*bfb0*/  IMAD R243, R243, UR48, RZ ;  /* 0x00000030f3f37c24 */ /* 0x000fe4000f8e02ff */
[----:B------:R1:W-:Y:S01]  /*bfc0*/  STL [R1+0x214], R154 ;  /* 0x0002149a01007387 */ /* 0x0003e20000100800 */
[----:B------:R-:W-:-:S03]  /*bfd0*/  IMAD R242, R242, UR48, RZ ;  /* 0x00000030f2f27c24 */ /* 0x000fc6000f8e02ff */
[----:B-1----:R-:W3:Y:S04]  /*bfe0*/  LDL.LU R154, [R1+0x41b0] ;  /* 0x0041b000019a7983 */ /* 0x002ee80000300800 */
[----:B------:R1:W-:Y:S01]  /*bff0*/  STL [R1+0x218], R168 ;  /* 0x000218a801007387 */ /* 0x0003e20000100800 */
[----:B------:R-:W-:Y:S01]  /*c000*/  IMAD R244, R244, UR47, RZ ;  /* 0x0000002ff4f47c24 */ /* 0x000fe2000f8e02ff */
[----:B------:R-:W-:Y:S02]  /*c010*/  SEL R246, R241, R246, !P1 ;  /* 0x000000f6f1f67207 */ /* 0x000fe40004800000 */
[----:B------:R-:W-:Y:S01]  /*c020*/  @!P2 IADD3 R33, PT, PT, -R33, RZ, RZ ;  /* 0x000000ff2121a210 */ /* 0x000fe20007ffe1ff */
[----:B------:R-:W-:Y:S01]  /*c030*/  @!P3 IMAD.MOV R34, RZ, RZ, -R34 ;  /* 0x000000ffff22b224 */ /* 0x000fe200078e0a22 */
[C---:B------:R-:W-:Y:S01]  /*c040*/  SEL R153, R241.reuse, R153, !P1 ;  /* 0x00000099f1997207 */ /* 0x040fe20004800000 */
[----:B-1----:R-:W4:Y:S01]  /*c050*/  LDL.LU R168, [R1+0x41ac] ;  /* 0x0041ac0001a87983 */ /* 0x002f220000300800 */
[----:B------:R-:W-:-:S02]  /*c060*/  SEL R161, R241, R161, !P1 ;  /* 0x000000a1f1a17207 */ /* 0x000fc40004800000 */
[C---:B------:R-:W-:Y:S01]  /*c070*/  SEL R155, R241.reuse, R155, !P1 ;  /* 0x0000009bf19b7207 */ /* 0x040fe20004800000 */
[----:B------:R1:W-:Y:S01]  /*c080*/  STL [R1+0x21c], R150 ;  /* 0x00021c9601007387 */ /* 0x0003e20000100800 */
[C---:B------:R-:W-:Y:S02]  /*c090*/  SEL R98, R241.reuse, R98, !P1 ;  /* 0x00000062f1627207 */ /* 0x040fe40004800000 */
[C---:B------:R-:W-:Y:S02]  /*c0a0*/  SEL R99, R241.reuse, R99, !P1 ;  /* 0x00000063f1637207 */ /* 0x040fe40004800000 */
[C---:B------:R-:W-:Y:S02]  /*c0b0*/  SEL R100, R241.reuse, R100, !P1 ;  /* 0x00000064f1647207 */ /* 0x040fe40004800000 */
[C---:B------:R-:W-:Y:S02]  /*c0c0*/  SEL R101, R241.reuse, R101, !P1 ;  /* 0x00000065f1657207 */ /* 0x040fe40004800000 */
[C---:B------:R-:W-:Y:S01]  /*c0d0*/  SEL R102, R241.reuse, R102, !P1 ;  /* 0x00000066f1667207 */ /* 0x040fe20004800000 */
[----:B-1----:R-:W4:Y:S01]  /*c0e0*/  LDL.LU R150, [R1+0x41a8] ;  /* 0x0041a80001967983 */ /* 0x002f220000300800 */
[----:B------:R-:W-:-:S02]  /*c0f0*/  SEL R103, R241, R103, !P1 ;  /* 0x00000067f1677207 */ /* 0x000fc40004800000 */
[C---:B------:R-:W-:Y:S01]  /*c100*/  SEL R104, R241.reuse, R104, !P1 ;  /* 0x00000068f1687207 */ /* 0x040fe20004800000 */
[----:B------:R1:W-:Y:S01]  /*c110*/  STL [R1+0x230], R243 ;  /* 0x000230f301007387 */ /* 0x0003e20000100800 */
[C---:B------:R-:W-:Y:S02]  /*c120*/  SEL R107, R241.reuse, R107, !P1 ;  /* 0x0000006bf16b7207 */ /* 0x040fe40004800000 */
[C---:B------:R-:W-:Y:S01]  /*c130*/  SEL R106, R241.reuse, R106, !P1 ;  /* 0x0000006af16a7207 */ /* 0x040fe20004800000 */
[----:B------:R1:W-:Y:S01]  /*c140*/  STL [R1+0x8], R242 ;  /* 0x000008f201007387 */ /* 0x0003e20000100800 */
[C---:B------:R-:W-:Y:S02]  /*c150*/  SEL R108, R241.reuse, R108, !P1 ;  /* 0x0000006cf16c7207 */ /* 0x040fe40004800000 */
[C---:B------:R-:W-:Y:S02]  /*c160*/  SEL R110, R241.reuse, R110, !P1 ;  /* 0x0000006ef16e7207 */ /* 0x040fe40004800000 */
[C---:B------:R-:W-:Y:S01]  /*c170*/  SEL R105, R241.reuse, R105, !P1 ;  /* 0x00000069f1697207 */ /* 0x040fe20004800000 */
[----:B-1----:R-:W-:Y:S01]  /*c180*/  IMAD R243, R248, UR48, RZ ;  /* 0x00000030f8f37c24 */ /* 0x002fe2000f8e02ff */
[----:B------:R-:W-:-:S02]  /*c190*/  SEL R248, R241, R245, !P1 ;  /* 0x000000f5f1f87207 */ /* 0x000fc40004800000 */
[C---:B------:R-:W-:Y:S01]  /*c1a0*/  SEL R163, R241.reuse, R163, !P1 ;  /* 0x000000a3f1a37207 */ /* 0x040fe20004800000 */
[----:B------:R-:W4:Y:S01]  /*c1b0*/  LDL.LU R242, [R1+0x38] ;  /* 0x0000380001f27983 */ /* 0x000f220000300800 */
[----:B------:R-:W-:Y:S01]  /*c1c0*/  @!P4 IMAD.MOV R32, RZ, RZ, -R32 ;  /* 0x000000ffff20c224 */ /* 0x000fe200078e0a20 */
[----:B------:R-:W-:Y:S01]  /*c1d0*/  SEL R162, R241, R162, !P1 ;  /* 0x000000a2f1a27207 */ /* 0x000fe20004800000 */
[----:B------:R-:W-:Y:S01]  /*c1e0*/  IMAD R248, R248, UR46, RZ ;  /* 0x0000002ef8f87c24 */ /* 0x000fe2000f8e02ff */
[----:B------:R1:W-:Y:S01]  /*c1f0*/  STL [R1+0x90], R243 ;  /* 0x000090f301007387 */ /* 0x0003e20000100800 */
[----:B------:R-:W-:Y:S01]  /*c200*/  IMAD R246, R246, UR45, RZ ;  /* 0x0000002df6f67c24 */ /* 0x000fe2000f8e02ff */
[----:B------:R-:W-:Y:S01]  /*c210*/  ISETP.GE.AND P2, PT, R148, RZ, PT ;  /* 0x000000ff9400720c */ /* 0x000fe20003f46270 */
[----:B------:R-:W-:Y:S01]  /*c220*/  IMAD R247, R247, UR48, RZ ;  /* 0x00000030f7f77c24 */ /* 0x000fe2000f8e02ff */
[----:B------:R-:W-:Y:S01]  /*c230*/  ISETP.GE.AND P3, PT, R250, RZ, PT ;  /* 0x000000fffa00720c */ /* 0x000fe20003f66270 */
[----:B------:R-:W1:Y:S01]  /*c240*/  LDCU UR47, c[0x0][0x3b0] ;  /* 0x00007600ff2f77ac */ /* 0x000e620008000800 */
[C---:B--2---:R-:W-:Y:S01]  /*c250*/  SEL R170, R241.reuse, R170, !P1 ;  /* 0x000000aaf1aa7207 */ /* 0x044fe20004800000 */
[----:B-1----:R-:W2:Y:S08]  /*c260*/  LDL.LU R243, [R1+0x44] ;  /* 0x0000440001f37983 */ /* 0x002eb00000300800 */
[----:B------:R-:W-:Y:S01]  /*c270*/  @!P2 IMAD.MOV R3, RZ, RZ, -R3 ;  /* 0x000000ffff03a224 */ /* 0x000fe200078e0a03 */
[----:B------:R-:W1:Y:S01]  /*c280*/  LDCU UR45, c[0x0][0x3b0] ;  /* 0x00007600ff2d77ac */ /* 0x000e620008000800 */
[----:B------:R1:W-:Y:S01]  /*c290*/  STL [R1+0x210], R244 ;  /* 0x000210f401007387 */ /* 0x0003e20000100800 */
[----:B---3--:R-:W-:-:S03]  /*c2a0*/  SEL R154, R241, R154, !P1 ;  /* 0x0000009af19a7207 */ /* 0x008fc60004800000 */
[----:B------:R-:W3:Y:S01]  /*c2b0*/  LDL.LU R169, [R1+0x41a4] ;  /* 0x0041a40001a97983 */ /* 0x000ee20000300800 */
[----:B----4-:R-:W-:-:S03]  /*c2c0*/  SEL R168, R241, R168, !P1 ;  /* 0x000000a8f1a87207 */ /* 0x010fc60004800000 */
[----:B------:R-:W4:Y:S01]  /*c2d0*/  LDL.LU R245, [R1+0x40] ;  /* 0x0000400001f57983 */ /* 0x000f220000300800 */
[C---:B------:R-:W-:Y:S02]  /*c2e0*/  SEL R167, R241.reuse, R167, !P1 ;  /* 0x000000a7f1a77207 */ /* 0x040fe40004800000 */
[----:B------:R-:W-:Y:S01]  /*c2f0*/  SEL R166, R241, R166, !P1 ;  /* 0x000000a6f1a67207 */ /* 0x000fe20004800000 */
[----:B-1----:R-:W2:Y:S01]  /*c300*/  LDL.LU R244, [R1+0x4c] ;  /* 0x00004c0001f47983 */ /* 0x002ea20000300800 */
[----:B------:R-:W-:Y:S01]  /*c310*/  IMAD R98, R98, UR69, RZ ;  /* 0x0000004562627c24 */ /* 0x000fe2000f8e02ff */
[----:B------:R-:W1:Y:S02]  /*c320*/  LDCU UR46, c[0x0][0x3b0] ;  /* 0x00007600ff2e77ac */ /* 0x000e640008000800 */
[----:B------:R1:W-:Y:S01]  /*c330*/  STL [R1+0x208], R248 ;  /* 0x000208f801007387 */ /* 0x0003e20000100800 */
[----:B------:R-:W-:Y:S01]  /*c340*/  IMAD R170, R170, UR43, RZ ;  /* 0x0000002baaaa7c24 */ /* 0x000fe2000f8e02ff */
[----:B------:R-:W-:Y:S01]  /*c350*/  ISETP.GE.AND P2, PT, R251, RZ, PT ;  /* 0x000000fffb00720c */ /* 0x000fe20003f46270 */
[----:B------:R-:W1:Y:S01]  /*c360*/  LDCU UR48, c[0x0][0x3b0] ;  /* 0x00007600ff3077ac */ /* 0x000e620008000800 */
[C---:B------:R-:W-:Y:S01]  /*c370*/  SEL R242, R241.reuse, R242, !P1 ;  /* 0x000000f2f1f27207 */ /* 0x040fe20004800000 */
[----:B------:R-:W2:Y:S01]  /*c380*/  LDCU UR43, c[0x0][0x3b0] ;  /* 0x00007600ff2b77ac */ /* 0x000ea20008000800 */
[----:B-1----:R-:W-:-:S02]  /*c390*/  SEL R248, R241, R252, !P1 ;  /* 0x000000fcf1f87207 */ /* 0x002fc40004800000 */
[----:B------:R-:W2:Y:S01]  /*c3a0*/  LDL.LU R252, [R1+0x48] ;  /* 0x0000480001fc7983 */ /* 0x000ea20000300800 */
[----:B------:R-:W-:Y:S01]  /*c3b0*/  @!P3 IADD3 R35, PT, PT, -R35, RZ, RZ ;  /* 0x000000ff2323b210 */ /* 0x000fe20007ffe1ff */
[----:B------:R-:W1:Y:S01]  /*c3c0*/  LDCU UR69, c[0x0][0x3b0] ;  /* 0x00007600ff4577ac */ /* 0x000e620008000800 */
[----:B------:R-:W-:Y:S01]  /*c3d0*/  IMAD R248, R248, UR44, RZ ;  /* 0x0000002cf8f87c24 */ /* 0x000fe2000f8e02ff */
[----:B------:R1:W-:Y:S01]  /*c3e0*/  STL [R1+0x200], R246 ;  /* 0x000200f601007387 */ /* 0x0003e20000100800 */
[----:B------:R-:W-:Y:S01]  /*c3f0*/  IMAD R242, R242, UR41, RZ ;  /* 0x00000029f2f27c24 */ /* 0x000fe2000f8e02ff */
[----:B------:R-:W-:Y:S01]  /*c400*/  ISETP.GE.AND P3, PT, R249, RZ, PT ;  /* 0x000000fff900720c */ /* 0x000fe20003f66270 */
[----:B------:R-:W-:Y:S01]  /*c410*/  @!P2 IMAD.MOV R36, RZ, RZ, -R36 ;  /* 0x000000ffff24a224 */ /* 0x000fe200078e0a24 */
[----:B------:R-:W2:Y:S01]  /*c420*/  LDL.LU R149, [R1+0x41a0] ;  /* 0x0041a00001957983 */ /* 0x000ea20000300800 */
[C---:B------:R-:W-:Y:S01]  /*c430*/  SEL R150, R241.reuse, R150, !P1 ;  /* 0x00000096f1967207 */ /* 0x040fe20004800000 */
[----:B------:R-:W2:Y:S02]  /*c440*/  LDCU UR41, c[0x0][0x3b0] ;  /* 0x00007600ff2977ac */ /* 0x000ea40008000800 */
[----:B-1----:R-:W2:Y:S01]  /*c450*/  LDL.LU R246, [R1+0x50] ;  /* 0x0000500001f67983 */ /* 0x002ea20000300800 */
[----:B------:R-:W1:Y:S03]  /*c460*/  LDCU UR44, c[0x0][0x3b0] ;  /* 0x00007600ff2c77ac */ /* 0x000e660008000800 */
[----:B------:R1:W-:Y:S04]  /*c470*/  STL [R1+0x1fc], R248 ;  /* 0x0001fcf801007387 */ /* 0x0003e80000100800 */
[----:B-1----:R-:W2:Y:S04]  /*c480*/  LDL.LU R248, [R1+0x3c] ;  /* 0x00003c0001f87983 */ /* 0x002ea80000300800 */
[----:B------:R1:W-:Y:S04]  /*c490*/  STL [R1+0x1f8], R170 ;  /* 0x0001f8aa01007387 */ /* 0x0003e80000100800 */
[----:B-1----:R-:W3:Y:S04]  /*c4a0*/  LDL.LU R170, [R1+0x419c] ;  /* 0x00419c0001aa7983 */ /* 0x002ee80000300800 */
[----:B------:R-:W3:Y:S01]  /*c4b0*/  LDL.LU R148, [R1+0x4198] ;  /* 0x0041980001947983 */ /* 0x000ee20000300800 */
[----:B--2---:R-:W-:-:S05]  /*c4c0*/  SEL R248, R241, R248, !P1 ;  /* 0x000000f8f1f87207 */ /* 0x004fca0004800000 */
[----:B------:R-:W-:Y:S01]  /*c4d0*/  IMAD R248, R248, UR42, RZ ;  /* 0x0000002af8f87c24 */ /* 0x000fe2000f8e02ff */
[----:B------:R-:W-:Y:S01]  /*c4e0*/  ISETP.GE.AND P2, PT, R240, RZ, PT ;  /* 0x000000fff000720c */ /* 0x000fe20003f46270 */
[----:B------:R-:W-:Y:S01]  /*c4f0*/  @!P3 IMAD.MOV R37, RZ, RZ, -R37 ;  /* 0x000000ffff25b224 */ /* 0x000fe200078e0a25 */
[C---:B------:R-:W-:Y:S01]  /*c500*/  SEL R149, R241.reuse, R149, !P1 ;  /* 0x00000095f1957207 */ /* 0x040fe20004800000 */
[----:B------:R-:W1:Y:S01]  /*c510*/  LDCU UR42, c[0x0][0x3b0] ;  /* 0x00007600ff2a77ac */ /* 0x000e620008000800 */
[----:B------:R2:W-:Y:S04]  /*c520*/  STL [R1+0x1f4], R248 ;  /* 0x0001f4f801007387 */ /* 0x0005e80000100800 */
[----:B------:R4:W-:Y:S04]  /*c530*/  STL [R1+0x4], R242 ;  /* 0x000004f201007387 */ /* 0x0009e80000100800 */
[----:B------:R-:W3:Y:S01]  /*c540*/  LDL.LU R250, [R1+0x4194] ;  /* 0x0041940001fa7983 */ /* 0x000ee20000300800 */
[----:B--2---:R-:W-:-:S02]  /*c550*/  SEL R248, R241, R243, !P1 ;  /* 0x000000f3f1f87207 */ /* 0x004fc40004800000 */
[----:B----4-:R-:W-:-:S03]  /*c560*/  SEL R242, R241, R245, !P1 ;  /* 0x000000f5f1f27207 */ /* 0x010fc60004800000 */
[----:B------:R-:W-:Y:S02]  /*c570*/  IMAD R243, R248, UR40, RZ ;  /* 0x00000028f8f37c24 */ /* 0x000fe4000f8e02ff */
[----:B------:R-:W-:-:S03]  /*c580*/  IMAD R242, R242, UR39, RZ ;  /* 0x00000027f2f27c24 */ /* 0x000fc6000f8e02ff */
[----:B------:R2:W-:Y:S01]  /*c590*/  STL [R1+0xc], R243 ;  /* 0x00000cf301007387 */ /* 0x0005e20000100800 */
[----:B------:R-:W-:Y:S01]  /*c5a0*/  SEL R248, R241, R244, !P1 ;  /* 0x000000f4f1f87207 */ /* 0x000fe20004800000 */
[----:B------:R-:W4:Y:S02]  /*c5b0*/  LDCU UR39, c[0x0][0x3b0] ;  /* 0x00007600ff2777ac */ /* 0x000f240008000800 */
[----:B------:R1:W-:Y:S01]  /*c5c0*/  STL [R1+0x1f0], R242 ;  /* 0x0001f0f201007387 */ /* 0x0003e20000100800 */
[----:B------:R-:W-:Y:S01]  /*c5d0*/  ISETP.GE.AND P3, PT, R239, RZ, PT ;  /* 0x000000ffef00720c */ /* 0x000fe20003f66270 */
[----:B------:R-:W3:Y:S02]  /*c5e0*/  LDCU UR40, c[0x0][0x3b0] ;  /* 0x00007600ff2877ac */ /* 0x000ee40008000800 */
[----:B------:R-:W4:Y:S01]  /*c5f0*/  LDL.LU R251, [R1+0x4190] ;  /* 0x0041900001fb7983 */ /* 0x000f220000300800 */
[----:B--2---:R-:W-:Y:S01]  /*c600*/  IMAD R243, R248, UR38, RZ ;  /* 0x00000026f8f37c24 */ /* 0x004fe2000f8e02ff */
[----:B-1----:R-:W-:-:S02]  /*c610*/  SEL R242, R241, R252, !P1 ;  /* 0x000000fcf1f27207 */ /* 0x002fc40004800000 */
[C---:B------:R-:W-:Y:S02]  /*c620*/  SEL R248, R241.reuse, R246, !P1 ;  /* 0x000000f6f1f87207 */ /* 0x040fe40004800000 */
[C---:B---3--:R-:W-:Y:S01]  /*c630*/  SEL R148, R241.reuse, R148, !P1 ;  /* 0x00000094f1947207 */ /* 0x048fe20004800000 */
[----:B------:R-:W-:Y:S01]  /*c640*/  IMAD R242, R242, UR37, RZ ;  /* 0x00000025f2f27c24 */ /* 0x000fe2000f8e02ff */
[----:B------:R-:W-:Y:S01]  /*c650*/  STL [R1+0x1dc], R243 ;  /* 0x0001dcf301007387 */ /* 0x000fe20000100800 */
[----:B----4-:R-:W-:-:S03]  /*c660*/  SEL R251, R241, R251, !P1 ;  /* 0x000000fbf1fb7207 */ /* 0x010fc60004800000 */
[----:B------:R1:W-:Y:S01]  /*c670*/  STL [R1+0x1d8], R242 ;  /* 0x0001d8f201007387 */ /* 0x0003e20000100800 */
[C---:B------:R-:W-:Y:S02]  /*c680*/  SEL R250, R241.reuse, R250, !P1 ;  /* 0x000000faf1fa7207 */ /* 0x040fe40004800000 */
[----:B------:R-:W-:Y:S01]  /*c690*/  @!P2 IADD3 R4, PT, PT, -R4, RZ, RZ ;  /* 0x000000ff0404a210 */ /* 0x000fe20007ffe1ff */
[----:B------:R-:W2:Y:S01]  /*c6a0*/  LDL.LU R249, [R1+0x418c] ;  /* 0x00418c0001f97983 */ /* 0x000ea20000300800 */
[C---:B------:R-:W-:Y:S01]  /*c6b0*/  SEL R170, R241.reuse, R170, !P1 ;  /* 0x000000aaf1aa7207 */ /* 0x040fe20004800000 */
[----:B------:R-:W-:Y:S01]  /*c6c0*/  @!P3 IMAD.MOV R38, RZ, RZ, -R38 ;  /* 0x000000ffff26b224 */ /* 0x000fe200078e0a26 */
[----:B------:R-:W-:Y:S01]  /*c6d0*/  SEL R169, R241, R169, !P1 ;  /* 0x000000a9f1a97207 */ /* 0x000fe20004800000 */
[----:B------:R-:W-:Y:S01]  /*c6e0*/  IMAD R244, R101, UR63, RZ ;  /* 0x0000003f65f47c24 */ /* 0x000fe2000f8e02ff */
[----:B------:R-:W3:Y:S01]  /*c6f0*/  LDCU UR38, c[0x0][0x3b0] ;  /* 0x00007600ff2677ac */ /* 0x000ee20008000800 */
[----:B-1----:R-:W-:-:S02]  /*c700*/  IMAD R242, R248, UR36, RZ ;  /* 0x00000024f8f27c24 */ /* 0x002fc4000f8e02ff */
[----:B------:R-:W-:Y:S01]  /*c710*/  IMAD R248, R148, UR32, RZ ;  /* 0x0000002094f87c24 */ /* 0x000fe2000f8e02ff */
[----:B------:R-:W-:Y:S01]  /*c720*/  ISETP.GE.AND P2, PT, R238, RZ, PT ;  /* 0x000000ffee00720c */ /* 0x000fe20003f46270 */
[----:B------:R-:W-:Y:S01]  /*c730*/  IMAD R252, R102, UR61, RZ ;  /* 0x0000003d66fc7c24 */ /* 0x000fe2000f8e02ff */
[----:B------:R1:W-:Y:S01]  /*c740*/  STL [R1+0x1d4], R242 ;  /* 0x0001d4f201007387 */ /* 0x0003e20000100800 */
[----:B------:R-:W-:Y:S01]  /*c750*/  ISETP.GE.AND P3, PT, R237, RZ, PT ;  /* 0x000000ffed00720c */ /* 0x000fe20003f66270 */
[----:B------:R-:W-:Y:S01]  /*c760*/  IMAD.MOV.U32 R101, RZ, RZ, R11 ;  /* 0x000000ffff657224 */ /* 0x000fe200078e000b */
[C---:B------:R-:W-:Y:S01]  /*c770*/  SEL R160, R241.reuse, R160, !P1 ;  /* 0x000000a0f1a07207 */ /* 0x040fe20004800000 */
[----:B------:R-:W4:Y:S01]  /*c780*/  LDCU UR32, c[0x0][0x3b0] ;  /* 0x00007600ff2077ac */ /* 0x000f220008000800 */
[C---:B------:R-:W-:Y:S02]  /*c790*/  SEL R152, R241.reuse, R152, !P1 ;  /* 0x00000098f1987207 */ /* 0x040fe40004800000 */
[----:B------:R-:W-:Y:S01]  /*c7a0*/  SEL R25, R241, R25, !P1 ;  /* 0x00000019f1197207 */ /* 0x000fe20004800000 */
[----:B------:R-:W2:Y:S01]  /*c7b0*/  LDCU UR37, c[0x0][0x3b0] ;  /* 0x00007600ff2577ac */ /* 0x000ea20008000800 */
[----:B-1----:R-:W-:-:S02]  /*c7c0*/  IMAD R242, R251, UR35, RZ ;  /* 0x00000023fbf27c24 */ /* 0x002fc4000f8e02ff */
[----:B------:R-:W-:Y:S01]  /*c7d0*/  @!P2 IMAD.MOV R39, RZ, RZ, -R39 ;  /* 0x000000ffff27a224 */ /* 0x000fe200078e0a27 */
[----:B------:R-:W-:Y:S01]  /*c7e0*/  MOV R102, R12 ;  /* 0x0000000c00667202 */ /* 0x000fe20000000f00 */
[----:B------:R-:W1:Y:S01]  /*c7f0*/  LDCU UR36, c[0x0][0x3b0] ;  /* 0x00007600ff2477ac */ /* 0x000e620008000800 */
[----:B------:R3:W-:Y:S01]  /*c800*/  STL [R1+0x1d0], R242 ;  /* 0x0001d0f201007387 */ /* 0x0007e20000100800 */
[----:B------:R-:W-:Y:S02]  /*c810*/  @!P3 IADD3 R40, PT, PT, -R40, RZ, RZ ;  /* 0x000000ff2828b210 */ /* 0x000fe40007ffe1ff */
[C---:B------:R-:W-:Y:S01]  /*c820*/  SEL R11, R241.reuse, R135, !P1 ;  /* 0x00000087f10b7207 */ /* 0x040fe20004800000 */
[----:B------:R-:W2:Y:S01]  /*c830*/  LDL.LU R240, [R1+0x4188] ;  /* 0x0041880001f07983 */ /* 0x000ea20000300800 */
[----:B------:R-:W-:Y:S01]  /*c840*/  IMAD R251, R162, UR57, RZ ;  /* 0x00000039a2fb7c24 */ /* 0x000fe2000f8e02ff */
[C---:B------:R-:W-:Y:S01]  /*c850*/  SEL R26, R241.reuse, R26, !P1 ;  /* 0x0000001af11a7207 */ /* 0x040fe20004800000 */
[----:B------:R-:W-:Y:S01]  /*c860*/  IMAD R160, R160, UR15, RZ ;  /* 0x0000000fa0a07c24 */ /* 0x000fe2000f8e02ff */
[----:B------:R-:W-:Y:S01]  /*c870*/  SEL R134, R241, R134, !P1 ;  /* 0x00000086f1867207 */ /* 0x000fe20004800000 */
[----:B------:R-:W1:Y:S01]  /*c880*/  LDCU UR15, c[0x0][0x3b0] ;  /* 0x00007600ff0f77ac */ /* 0x000e620008000800 */
[----:B---3--:R-:W-:-:S02]  /*c890*/  IMAD R242, R250, UR34, RZ ;  /* 0x00000022faf27c24 */ /* 0x008fc4000f8e02ff */
[----:B------:R-:W-:Y:S01]  /*c8a0*/  IMAD R152, R152, UR75, RZ ;  /* 0x0000004b98987c24 */ /* 0x000fe2000f8e02ff */
[----:B------:R-:W3:Y:S02]  /*c8b0*/  LDCU UR35, c[0x0][0x3b0] ;  /* 0x00007600ff2377ac */ /* 0x000ee40008000800 */
[----:B------:R1:W-:Y:S01]  /*c8c0*/  STL [R1+0x1cc], R242 ;  /* 0x0001ccf201007387 */ /* 0x0003e20000100800 */
[----:B------:R-:W1:Y:S03]  /*c8d0*/  LDCU UR63, c[0x0][0x3b0] ;  /* 0x00007600ff3f77ac */ /* 0x000e660008000800 */
[----:B------:R-:W3:Y:S01]  /*c8e0*/  LDL.LU R239, [R1+0x4184] ;  /* 0x0041840001ef7983 */ /* 0x000ee20000300800 */
[----:B------:R-:W1:Y:S01]  /*c8f0*/  LDCU UR61, c[0x0][0x3b0] ;  /* 0x00007600ff3d77ac */ /* 0x000e620008000800 */
[----:B--2---:R-:W-:Y:S01]  /*c900*/  SEL R240, R241, R240, !P1 ;  /* 0x000000f0f1f07207 */ /* 0x004fe20004800000 */
[----:B------:R-:W2:Y:S04]  /*c910*/  LDCU UR75, c[0x0][0x3b0] ;  /* 0x00007600ff4b77ac */ /* 0x000ea80008000800 */
[----:B------:R-:W-:Y:S01]  /*c920*/  IMAD R148, R240, UR31, RZ ;  /* 0x0000001ff0947c24 */ /* 0x000fe2000f8e02ff */
[----:B------:R-:W-:-:S02]  /*c930*/  ISETP.GE.AND P2, PT, R236, RZ, PT ;  /* 0x000000ffec00720c */ /* 0x000fc40003f46270 */
[----:B------:R-:W-:Y:S01]  /*c940*/  ISETP.GE.AND P3, PT, R235, RZ, PT ;  /* 0x000000ffeb00720c */ /* 0x000fe20003f66270 */
[----:B-1----:R-:W-:Y:S01]  /*c950*/  IMAD R242, R100, UR65, RZ ;  /* 0x0000004164f27c24 */ /* 0x002fe2000f8e02ff */
[----:B------:R1:W-:Y:S01]  /*c960*/  STL [R1+0x1c8], R148 ;  /* 0x0001c89401007387 */ /* 0x0003e20000100800 */
[C---:B------:R-:W-:Y:S01]  /*c970*/  SEL R135, R241.reuse, R140, !P1 ;  /* 0x0000008cf1877207 */ /* 0x040fe20004800000 */
[----:B------:R-:W2:Y:S02]  /*c980*/  LDCU UR31, c[0x0][0x3b0] ;  /* 0x00007600ff1f77ac */ /* 0x000ea40008000800 */
[----:B------:R-:W2:Y:S01]  /*c990*/  LDL.LU R238, [R1+0x4180] ;  /* 0x0041800001ee7983 */ /* 0x000ea20000300800 */
[C---:B---3--:R-:W-:Y:S01]  /*c9a0*/  SEL R239, R241.reuse, R239, !P1 ;  /* 0x000000eff1ef7207 */ /* 0x048fe20004800000 */
[----:B------:R-:W3:Y:S01]  /*c9b0*/  LDCU UR57, c[0x0][0x3b0] ;  /* 0x00007600ff3977ac */ /* 0x000ee20008000800 */
[----:B-1----:R-:W-:Y:S01]  /*c9c0*/  IMAD R148, R170, UR30, RZ ;  /* 0x0000001eaa947c24 */ /* 0x002fe2000f8e02ff */
[C---:B------:R-:W-:Y:S01]  /*c9d0*/  SEL R162, R241.reuse, R136, !P1 ;  /* 0x00000088f1a27207 */ /* 0x040fe20004800000 */
[----:B------:R-:W-:Y:S01]  /*c9e0*/  @!P2 IMAD.MOV R5, RZ, RZ, -R5 ;  /* 0x000000ffff05a224 */ /* 0x000fe200078e0a05 */
[----:B------:R-:W1:Y:S02]  /*c9f0*/  LDCU UR65, c[0x0][0x3b0] ;  /* 0x00007600ff4177ac */ /* 0x000e640008000800 */
[----:B------:R3:W-:Y:S01]  /*ca00*/  STL [R1+0x1c4], R148 ;  /* 0x0001c49401007387 */ /* 0x0007e20000100800 */
[----:B------:R-:W-:Y:S01]  /*ca10*/  @!P3 IMAD.MOV R41, RZ, RZ, -R41 ;  /* 0x000000ffff29b224 */ /* 0x000fe200078e0a29 */
[----:B------:R-:W-:Y:S01]  /*ca20*/  SEL R249, R241, R249, !P1 ;  /* 0x000000f9f1f97207 */ /* 0x000fe20004800000 */
[----:B------:R-:W-:Y:S01]  /*ca30*/  IMAD.MOV.U32 R100, RZ, RZ, R10 ;  /* 0x000000ffff647224 */ /* 0x000fe200078e000a */
[----:B------:R-:W1:Y:S01]  /*ca40*/  LDCU UR30, c[0x0][0x3b0] ;  /* 0x00007600ff1e77ac */ /* 0x000e620008000800 */
[----:B------:R-:W1:Y:S01]  /*ca50*/  LDCU UR34, c[0x0][0x3b0] ;  /* 0x00007600ff2277ac */ /* 0x000e620008000800 */
[----:B---3--:R-:W-:Y:S01]  /*ca60*/  IMAD R148, R239, UR27, RZ ;  /* 0x0000001bef947c24 */ /* 0x008fe2000f8e02ff */
[----:B--2---:R-:W-:-:S04]  /*ca70*/  SEL R238, R241, R238, !P1 ;  /* 0x000000eef1ee7207 */ /* 0x004fc80004800000 */
[----:B------:R2:W-:Y:S01]  /*ca80*/  STL [R1+0x1c0], R148 ;  /* 0x0001c09401007387 */ /* 0x0005e20000100800 */
[----:B------:R-:W-:Y:S02]  /*ca90*/  ISETP.GE.AND P2, PT, R234, RZ, PT ;  /* 0x000000ffea00720c */ /* 0x000fe40003f46270 */
[----:B------:R-:W-:Y:S01]  /*caa0*/  ISETP.GE.AND P3, PT, R233, RZ, PT ;  /* 0x000000ffe900720c */ /* 0x000fe20003f66270 */
[----:B------:R-:W3:Y:S01]  /*cab0*/  LDL.LU R237, [R1+0x417c] ;  /* 0x00417c0001ed7983 */ /* 0x000ee20000300800 */
[----:B------:R-:W-:Y:S01]  /*cac0*/  IMAD.MOV.U32 R140, RZ, RZ, R82 ;  /* 0x000000ffff8c7224 */ /* 0x000fe200078e0052 */
[----:B------:R-:W1:Y:S01]  /*cad0*/  LDCU UR27, c[0x0][0x3b0] ;  /* 0x00007600ff1b77ac */ /* 0x000e620008000800 */
[----:B--2---:R-:W-:-:S07]  /*cae0*/  IMAD R148, R149, UR26, RZ ;  /* 0x0000001a95947c24 */ /* 0x004fce000f8e02ff */
[----:B------:R-:W-:Y:S01]  /*caf0*/  @!P2 IADD3 R42, PT, PT, -R42, RZ, RZ ;  /* 0x000000ff2a2aa210 */ /* 0x000fe20007ffe1ff */
[----:B------:R2:W-:Y:S01]  /*cb00*/  STL [R1+0x1bc], R148 ;  /* 0x0001bc9401007387 */ /* 0x0005e20000100800 */
[----:B------:R-:W-:Y:S02]  /*cb10*/  @!P3 IMAD.MOV R43, RZ, RZ, -R43 ;  /* 0x000000ffff2bb224 */ /* 0x000fe400078e0a2b */
[----:B------:R-:W-:Y:S02]  /*cb20*/  IMAD R249, R249, UR33, RZ ;  /* 0x00000021f9f97c24 */ /* 0x000fe4000f8e02ff */
[----:B------:R-:W-:Y:S01]  /*cb30*/  IMAD R240, R25, UR55, RZ ;  /* 0x0000003719f07c24 */ /* 0x000fe2000f8e02ff */
[----:B------:R-:W-:Y:S01]  /*cb40*/  SEL R82, R241, R157, !P1 ;  /* 0x0000009df1527207 */ /* 0x000fe20004800000 */
[----:B------:R-:W-:Y:S01]  /*cb50*/  IMAD R149, R103, UR59, RZ ;  /* 0x0000003b67957c24 */ /* 0x000fe2000f8e02ff */
[----:B------:R-:W1:Y:S01]  /*cb60*/  LDCU UR26, c[0x0][0x3b0] ;  /* 0x00007600ff1a77ac */ /* 0x000e620008000800 */
[----:B--2---:R-:W-:Y:S01]  /*cb70*/  IMAD R148, R238, UR25, RZ ;  /* 0x00000019ee947c24 */ /* 0x004fe2000f8e02ff */
[----:B------:R-:W-:-:S02]  /*cb80*/  ISETP.GE.AND P2, PT, R232, RZ, PT ;  /* 0x000000ffe800720c */ /* 0x000fc40003f46270 */
[----:B------:R-:W-:Y:S01]  /*cb90*/  ISETP.GE.AND P3, PT, R231, RZ, PT ;  /* 0x000000ffe700720c */ /* 0x000fe20003f66270 */
[----:B------:R-:W-:Y:S01]  /*cba0*/  IMAD R238, R150, UR22, RZ ;  /* 0x0000001696ee7c24 */ /* 0x000fe2000f8e02ff */
[----:B------:R2:W-:Y:S01]  /*cbb0*/  STL [R1+0xf8], R148 ;  /* 0x0000f89401007387 */ /* 0x0005e20000100800 */
[----:B------:R-:W-:Y:S01]  /*cbc0*/  IMAD.MOV.U32 R103, RZ, RZ, R62 ;  /* 0x000000ffff677224 */ /* 0x000fe200078e003e */
[----:B------:R-:W1:Y:S02]  /*cbd0*/  LDCU UR22, c[0x0][0x3b0] ;  /* 0x00007600ff1677ac */ /* 0x000e640008000800 */
[----:B------:R-:W3:Y:S01]  /*cbe0*/  LDL.LU R236, [R1+0x4178] ;  /* 0x0041780001ec7983 */ /* 0x000ee20000300800 */
[----:B------:R-:W1:Y:S01]  /*cbf0*/  LDCU UR59, c[0x0][0x3b0] ;  /* 0x00007600ff3b77ac */ /* 0x000e620008000800 */
[----:B--2---:R-:W-:Y:S01]  /*cc00*/  IMAD R148, R169, UR24, RZ ;  /* 0x00000018a9947c24 */ /* 0x004fe2000f8e02ff */
[----:B------:R-:W2:Y:S04]  /*cc10*/  LDCU UR33, c[0x0][0x3b0] ;  /* 0x00007600ff2177ac */ /* 0x000ea80008000800 */
[----:B------:R1:W-:Y:S01]  /*cc20*/  STL [R1+0xe4], R148 ;  /* 0x0000e49401007387 */ /* 0x0003e20000100800 */
[----:B------:R-:W1:Y:S03]  /*cc30*/  LDCU UR25, c[0x0][0x3b0] ;  /* 0x00007600ff1977ac */ /* 0x000e660008000800 */
[----:B------:R-:W2:Y:S01]  /*cc40*/  LDL.LU R235, [R1+0x4174] ;  /* 0x0041740001eb7983 */ /* 0x000ea20000300800 */
[----:B------:R-:W1:Y:S01]  /*cc50*/  LDCU UR55, c[0x0][0x3b0] ;  /* 0x00007600ff3777ac */ /* 0x000e620008000800 */
[----:B---3--:R-:W-:Y:S01]  /*cc60*/  SEL R236, R241, R236, !P1 ;  /* 0x000000ecf1ec7207 */ /* 0x008fe20004800000 */
[----:B------:R-:W-:Y:S01]  /*cc70*/  @!P2 IMAD.MOV R6, RZ, RZ, -R6 ;  /* 0x000000ffff06a224 */ /* 0x000fe200078e0a06 */
[----:B------:R-:W-:Y:S01]  /*cc80*/  @!P3 IADD3 R44, PT, PT, -R44, RZ, RZ ;  /* 0x000000ff2c2cb210 */ /* 0x000fe20007ffe1ff */
[----:B------:R-:W-:Y:S01]  /*cc90*/  IMAD R150, R99, UR67, RZ ;  /* 0x0000004363967c24 */ /* 0x000fe2000f8e02ff */
[C---:B------:R-:W-:Y:S01]  /*cca0*/  SEL R62, R241.reuse, R125, !P1 ;  /* 0x0000007df13e7207 */ /* 0x040fe20004800000 */
[----:B-1----:R-:W-:Y:S01]  /*ccb0*/  IMAD R148, R236, UR21, RZ ;  /* 0x00000015ec947c24 */ /* 0x002fe2000f8e02ff */
[C---:B------:R-:W-:Y:S01]  /*ccc0*/  SEL R237, R241.reuse, R237, !P1 ;  /* 0x000000edf1ed7207 */ /* 0x040fe20004800000 */
[----:B------:R-:W-:Y:S01]  /*ccd0*/  IMAD.MOV.U32 R169, RZ, RZ, R17 ;  /* 0x000000ffffa97224 */ /* 0x000fe200078e0011 */
[----:B------:R-:W1:Y:S02]  /*cce0*/  LDCU UR24, c[0x0][0x3b0] ;  /* 0x00007600ff1877ac */ /* 0x000e640008000800 */
[----:B------:R3:W-:Y:S01]  /*ccf0*/  STL [R1+0xd4], R148 ;  /* 0x0000d49401007387 */ /* 0x0007e20000100800 */
[----:B--2---:R-:W-:-:S03]  /*cd00*/  SEL R235, R241, R235, !P1 ;  /* 0x000000ebf1eb7207 */ /* 0x004fc60004800000 */
[----:B------:R-:W2:Y:S01]  /*cd10*/  LDL.LU R234, [R1+0x4170] ;  /* 0x0041700001ea7983 */ /* 0x000ea20000300800 */
[----:B------:R-:W-:Y:S02]  /*cd20*/  ISETP.GE.AND P2, PT, R230, RZ, PT ;  /* 0x000000ffe600720c */ /* 0x000fe40003f46270 */
[----:B------:R-:W-:Y:S01]  /*cd30*/  ISETP.GE.AND P3, PT, R229, RZ, PT ;  /* 0x000000ffe500720c */ /* 0x000fe20003f66270 */
[----:B---3--:R-:W-:Y:S01]  /*cd40*/  IMAD R148, R168, UR20, RZ ;  /* 0x00000014a8947c24 */ /* 0x008fe2000f8e02ff */
[----:B------:R-:W-:Y:S01]  /*cd50*/  MOV R99, R9 ;  /* 0x0000000900637202 */ /* 0x000fe20000000f00 */
[----:B------:R-:W-:Y:S01]  /*cd60*/  IMAD R236, R104, UR53, RZ ;  /* 0x0000003568ec7c24 */ /* 0x000fe2000f8e02ff */
[----:B------:R-:W3:Y:S02]  /*cd70*/  LDCU UR21, c[0x0][0x3b0] ;  /* 0x00007600ff1577ac */ /* 0x000ee40008000800 */
[----:B------:R1:W-:Y:S01]  /*cd80*/  STL [R1+0xd0], R148 ;  /* 0x0000d09401007387 */ /* 0x0003e20000100800 */
[----:B------:R-:W1:Y:S01]  /*cd90*/  LDCU UR67, c[0x0][0x3b0] ;  /* 0x00007600ff4377ac */ /* 0x000e620008000800 */
[----:B--2---:R-:W-:Y:S01]  /*cda0*/  SEL R234, R241, R234, !P1 ;  /* 0x000000eaf1ea7207 */ /* 0x004fe20004800000 */
[----:B-1----:R-:W-:-:S02]  /*cdb0*/  IMAD R148, R235, UR19, RZ ;  /* 0x00000013eb947c24 */ /* 0x002fc4000f8e02ff */
[----:B------:R-:W-:Y:S02]  /*cdc0*/  @!P2 IMAD.MOV R45, RZ, RZ, -R45 ;  /* 0x000000ffff2da224 */ /* 0x000fe400078e0a2d */
[----:B------:R-:W-:Y:S01]  /*cdd0*/  @!P3 IMAD.MOV R46, RZ, RZ, -R46 ;  /* 0x000000ffff2eb224 */ /* 0x000fe200078e0a2e */
[----:B------:R1:W-:Y:S01]  /*cde0*/  STL [R1+0xc0], R148 ;  /* 0x0000c09401007387 */ /* 0x0003e20000100800 */
[----:B------:R-:W-:Y:S01]  /*cdf0*/  IMAD.MOV.U32 R104, RZ, RZ, R63 ;  /* 0x000000ffff687224 */ /* 0x000fe200078e003f */
[----:B------:R-:W-:Y:S01]  /*ce00*/  SEL R168, R241, R159, !P1 ;  /* 0x0000009ff1a87207 */ /* 0x000fe20004800000 */
[----:B------:R-:W2:Y:S01]  /*ce10*/  LDCU UR19, c[0x0][0x3b0] ;  /* 0x00007600ff1377ac */ /* 0x000ea20008000800 */
[----:B------:R-:W2:Y:S01]  /*ce20*/  LDL.LU R233, [R1+0x416c] ;  /* 0x00416c0001e97983 */ /* 0x000ea20000300800 */
[----:B------:R-:W-:Y:S01]  /*ce30*/  IMAD R237, R237, UR23, RZ ;  /* 0x00000017eded7c24 */ /* 0x000fe2000f8e02ff */
[----:B------:R-:W-:Y:S01]  /*ce40*/  SEL R9, R241, R131, !P1 ;  /* 0x00000083f1097207 */ /* 0x000fe20004800000 */
[----:B---3--:R-:W-:Y:S01]  /*ce50*/  IMAD R62, R62, UR21, RZ ;  /* 0x000000153e3e7c24 */ /* 0x008fe2000f8e02ff */
[----:B------:R-:W3:Y:S01]  /*ce60*/  LDCU UR20, c[0x0][0x3b0] ;  /* 0x00007600ff1477ac */ /* 0x000ee20008000800 */
[----:B-1----:R-:W-:Y:S01]  /*ce70*/  IMAD R148, R154, UR18, RZ ;  /* 0x000000129a947c24 */ /* 0x002fe2000f8e02ff */
[----:B------:R-:W-:Y:S01]  /*ce80*/  ISETP.GE.AND P2, PT, R228, RZ, PT ;  /* 0x000000ffe400720c */ /* 0x000fe20003f46270 */
[----:B------:R-:W1:Y:S03]  /*ce90*/  LDCU UR53, c[0x0][0x3b0] ;  /* 0x00007600ff3577ac */ /* 0x000e660008000800 */
[----:B------:R4:W-:Y:S01]  /*cea0*/  STL [R1+0xbc], R148 ;  /* 0x0000bc9401007387 */ /* 0x0009e20000100800 */
[----:B------:R-:W-:-:S02]  /*ceb0*/  ISETP.GE.AND P3, PT, R227, RZ, PT ;  /* 0x000000ffe300720c */ /* 0x000fc40003f66270 */
[C---:B------:R-:W-:Y:S01]  /*cec0*/  SEL R63, R241.reuse, R115, !P1 ;  /* 0x00000073f13f7207 */ /* 0x040fe20004800000 */
[----:B------:R-:W-:Y:S01]  /*ced0*/  IMAD.MOV.U32 R154, RZ, RZ, R74 ;  /* 0x000000ffff9a7224 */ /* 0x000fe200078e004a */
[----:B------:R-:W1:Y:S01]  /*cee0*/  LDCU UR21, c[0x0][0x3b0] ;  /* 0x00007600ff1577ac */ /* 0x000e620008000800 */
[----:B------:R-:W-:Y:S01]  /*cef0*/  SEL R131, R241, R30, !P1 ;  /* 0x0000001ef1837207 */ /* 0x000fe20004800000 */
[----:B------:R-:W1:Y:S01]  /*cf00*/  LDCU UR18, c[0x0][0x3b0] ;  /* 0x00007600ff1277ac */ /* 0x000e620008000800 */
[----:B----4-:R-:W-:Y:S01]  /*cf10*/  IMAD R148, R234, UR14, RZ ;  /* 0x0000000eea947c24 */ /* 0x010fe2000f8e02ff */
[----:B------:R-:W-:Y:S01]  /*cf20*/  @!P2 IADD3 R7, PT, PT, -R7, RZ, RZ ;  /* 0x000000ff0707a210 */ /* 0x000fe20007ffe1ff */
[----:B------:R-:W4:Y:S03]  /*cf30*/  LDCU UR23, c[0x0][0x3b0] ;  /* 0x00007600ff1777ac */ /* 0x000f260008000800 */
[----:B------:R1:W-:Y:S01]  /*cf40*/  STL [R1+0xac], R148 ;  /* 0x0000ac9401007387 */ /* 0x0003e20000100800 */
[----:B------:R-:W-:Y:S01]  /*cf50*/  @!P3 IMAD.MOV R47, RZ, RZ, -R47 ;  /* 0x000000ffff2fb224 */ /* 0x000fe200078e0a2f */
[----:B------:R-:W-:Y:S01]  /*cf60*/  MOV R115, R71 ;  /* 0x0000004700737202 */ /* 0x000fe20000000f00 */
[----:B------:R-:W-:Y:S01]  /*cf70*/  IMAD R234, R106, UR49, RZ ;  /* 0x000000316aea7c24 */ /* 0x000fe2000f8e02ff */
[----:B------:R-:W2:Y:S01]  /*cf80*/  LDL.LU R232, [R1+0x4168] ;  /* 0x0041680001e87983 */ /* 0x000ea20000300800 */
[----:B------:R-:W2:Y:S01]  /*cf90*/  LDCU UR14, c[0x0][0x3b0] ;  /* 0x00007600ff0e77ac */ /* 0x000ea20008000800 */
[----:B-1----:R-:W-:Y:S01]  /*cfa0*/  IMAD R148, R167, UR17, RZ ;  /* 0x00000011a7947c24 */ /* 0x002fe2000f8e02ff */
[----:B------:R-:W-:Y:S01]  /*cfb0*/  ISETP.GE.AND P2, PT, R226, RZ, PT ;  /* 0x000000ffe200720c */ /* 0x000fe20003f46270 */
[----:B------:R-:W-:Y:S01]  /*cfc0*/  IMAD R63, R63, UR31, RZ ;  /* 0x0000001f3f3f7c24 */ /* 0x000fe2000f8e02ff */
[----:B------:R-:W-:Y:S01]  /*cfd0*/  ISETP.GE.AND P3, PT, R225, RZ, PT ;  /* 0x000000ffe100720c */ /* 0x000fe20003f66270 */
[----:B------:R-:W1:Y:S01]  /*cfe0*/  LDCU UR31, c[0x0][0x3b0] ;  /* 0x00007600ff1f77ac */ /* 0x000e620008000800 */
[----:B------:R1:W-:Y:S01]  /*cff0*/  STL [R1+0xa8], R148 ;  /* 0x0000a89401007387 */ /* 0x0003e20000100800 */
[----:B------:R-:W-:-:S02]  /*d000*/  SEL R106, R241, R109, !P1 ;  /* 0x0000006df16a7207 */ /* 0x000fc40004800000 */
[C---:B------:R-:W-:Y:S01]  /*d010*/  SEL R71, R241.reuse, R5, !P1 ;  /* 0x00000005f1477207 */ /* 0x040fe20004800000 */
[----:B------:R-:W3:Y:S01]  /*d020*/  LDL.LU R231, [R1+0x4164] ;  /* 0x0041640001e77983 */ /* 0x000ee20000300800 */
[C---:B------:R-:W-:Y:S01]  /*d030*/  SEL R74, R241.reuse, R37, !P1 ;  /* 0x00000025f14a7207 */ /* 0x040fe20004800000 */
[----:B------:R-:W1:Y:S01]  /*d040*/  LDCU UR49, c[0x0][0x3b0] ;  /* 0x00007600ff3177ac */ /* 0x000e620008000800 */
[C---:B------:R-:W-:Y:S01]  /*d050*/  SEL R30, R241.reuse, R33, !P1 ;  /* 0x00000021f11e7207 */ /* 0x040fe20004800000 */
[----:B------:R-:W1:Y:S01]  /*d060*/  LDCU UR17, c[0x0][0x3b0] ;  /* 0x00007600ff1177ac */ /* 0x000e620008000800 */
[----:B--2---:R-:W-:-:S05]  /*d070*/  SEL R232, R241, R232, !P1 ;  /* 0x000000e8f1e87207 */ /* 0x004fca0004800000 */
[----:B-1----:R-:W-:Y:S02]  /*d080*/  IMAD R148, R232, UR13, RZ ;  /* 0x0000000de8947c24 */ /* 0x002fe4000f8e02ff */
[----:B------:R-:W-:Y:S01]  /*d090*/  @!P2 IMAD.MOV R48, RZ, RZ, -R48 ;  /* 0x000000ffff30a224 */ /* 0x000fe200078e0a30 */
[----:B------:R-:W-:Y:S01]  /*d0a0*/  @!P3 IADD3 R49, PT, PT, -R49, RZ, RZ ;  /* 0x000000ff3131b210 */ /* 0x000fe20007ffe1ff */
[----:B------:R-:W1:Y:S01]  /*d0b0*/  LDCU UR13, c[0x0][0x3b0] ;  /* 0x00007600ff0d77ac */ /* 0x000e620008000800 */
[----:B------:R2:W-:Y:S04]  /*d0c0*/  STL [R1+0x98], R148 ;  /* 0x0000989401007387 */ /* 0x0005e80000100800 */
[----:B------:R-:W4:Y:S01]  /*d0d0*/  LDL.LU R230, [R1+0x4160] ;  /* 0x0041600001e67983 */ /* 0x000f220000300800 */
[----:B---3--:R-:W-:Y:S01]  /*d0e0*/  SEL R231, R241, R231, !P1 ;  /* 0x000000e7f1e77207 */ /* 0x008fe20004800000 */
[----:B--2---:R-:W-:Y:S01]  /*d0f0*/  IMAD R148, R166, UR12, RZ ;  /* 0x0000000ca6947c24 */ /* 0x004fe2000f8e02ff */
[----:B------:R-:W-:Y:S01]  /*d100*/  ISETP.GE.AND P2, PT, R224, RZ, PT ;  /* 0x000000ffe000720c */ /* 0x000fe20003f46270 */
[----:B------:R-:W2:Y:S03]  /*d110*/  LDCU UR12, c[0x0][0x3b0] ;  /* 0x00007600ff0c77ac */ /* 0x000ea60008000800 */
[----:B------:R3:W-:Y:S02]  /*d120*/  STL [R1+0x50], R148 ;  /* 0x0000509401007387 */ /* 0x0007e40000100800 */
[----:B---3--:R-:W-:Y:S01]  /*d130*/  IMAD R148, R231, UR7, RZ ;  /* 0x00000007e7947c24 */ /* 0x008fe2000f8e02ff */
[----:B----4-:R-:W-:-:S04]  /*d140*/  SEL R230, R241, R230, !P1 ;  /* 0x000000e6f1e67207 */ /* 0x010fc80004800000 */
[----:B------:R3:W-:Y:S01]  /*d150*/  STL [R1+0x4c], R148 ;  /* 0x00004c9401007387 */ /* 0x0007e20000100800 */
[----:B------:R-:W-:Y:S01]  /*d160*/  ISETP.GE.AND P3, PT, R223, RZ, PT ;  /* 0x000000ffdf00720c */ /* 0x000fe20003f66270 */
[----:B------:R-:W-:Y:S01]  /*d170*/  IMAD R231, R107, UR9, RZ ;  /* 0x000000096be77c24 */ /* 0x000fe2000f8e02ff */
[----:B------:R-:W-:Y:S01]  /*d180*/  MOV R109, R67 ;  /* 0x00000043006d7202 */ /* 0x000fe20000000f00 */
[----:B------:R-:W4:Y:S01]  /*d190*/  LDL.LU R229, [R1+0x415c] ;  /* 0x00415c0001e57983 */ /* 0x000f220000300800 */
[----:B------:R-:W-:Y:S01]  /*d1a0*/  SEL R233, R241, R233, !P1 ;  /* 0x000000e9f1e97207 */ /* 0x000fe20004800000 */
[----:B------:R-:W-:Y:S01]  /*d1b0*/  IMAD R106, R106, UR47, RZ ;  /* 0x0000002f6a6a7c24 */ /* 0x000fe2000f8e02ff */
[----:B------:R-:W1:Y:S01]  /*d1c0*/  LDCU UR47, c[0x0][0x3b0] ;  /* 0x00007600ff2f77ac */ /* 0x000e620008000800 */
[----:B---3--:R-:W-:Y:S01]  /*d1d0*/  IMAD R148, R151, UR6, RZ ;  /* 0x0000000697947c24 */ /* 0x008fe2000f8e02ff */
[----:B------:R-:W-:Y:S01]  /*d1e0*/  SEL R166, R241, R29, !P1 ;  /* 0x0000001df1a67207 */ /* 0x000fe20004800000 */
[----:B------:R-:W-:Y:S01]  /*d1f0*/  IMAD R30, R30, UR31, RZ ;  /* 0x0000001f1e1e7c24 */ /* 0x000fe2000f8e02ff */
[----:B------:R-:W3:Y:S02]  /*d200*/  LDCU UR9, c[0x0][0x3b0] ;  /* 0x00007600ff0977ac */ /* 0x000ee40008000800 */
[----:B------:R1:W-:Y:S01]  /*d210*/  STL [R1+0x48], R148 ;  /* 0x0000489401007387 */ /* 0x0003e20000100800 */
[----:B------:R-:W-:Y:S01]  /*d220*/  @!P3 IADD3 R50, PT, PT, -R50, RZ, RZ ;  /* 0x000000ff3232b210 */ /* 0x000fe20007ffe1ff */
[----:B------:R-:W-:Y:S01]  /*d230*/  IMAD.MOV.U32 R107, RZ, RZ, R13 ;  /* 0x000000ffff6b7224 */ /* 0x000fe200078e000d */
[----:B------:R-:W2:Y:S01]  /*d240*/  LDCU UR7, c[0x0][0x3b0] ;  /* 0x00007600ff0777ac */ /* 0x000ea20008000800 */
[----:B------:R-:W-:-:S02]  /*d250*/  IMAD.MOV.U32 R151, RZ, RZ, R73 ;  /* 0x000000ffff977224 */ /* 0x000fc400078e0049 */
[----:B------:R-:W-:Y:S01]  /*d260*/  IMAD R233, R233, UR16, RZ ;  /* 0x00000010e9e97c24 */ /* 0x000fe2000f8e02ff */
[----:B------:R-:W-:Y:S01]  /*d270*/  SEL R29, R241, R173, !P1 ;  /* 0x000000adf11d7207 */ /* 0x000fe20004800000 */
[----:B------:R-:W2:Y:S01]  /*d280*/  LDCU UR16, c[0x0][0x3b0] ;  /* 0x00007600ff1077ac */ /* 0x000ea20008000800 */
[----:B-1----:R-:W-:Y:S01]  /*d290*/  IMAD R148, R230, UR4, RZ ;  /* 0x00000004e6947c24 */ /* 0x002fe2000f8e02ff */
[----:B------:R-:W-:Y:S01]  /*d2a0*/  ISETP.GE.AND P3, PT, R221, RZ, PT ;  /* 0x000000ffdd00720c */ /* 0x000fe20003f66270 */
[----:B------:R-:W1:Y:S03]  /*d2b0*/  LDCU UR6, c[0x0][0x3b0] ;  /* 0x00007600ff0677ac */ /* 0x000e660008000800 */
[----:B------:R3:W-:Y:S01]  /*d2c0*/  STL [R1+0x44], R148 ;  /* 0x0000449401007387 */ /* 0x0007e20000100800 */
[----:B------:R-:W-:Y:S01]  /*d2d0*/  SEL R13, R241, R137, !P1 ;  /* 0x00000089f10d7207 */ /* 0x000fe20004800000 */
[----:B------:R-:W1:Y:S02]  /*d2e0*/  LDCU UR4, c[0x0][0x3b0] ;  /* 0x00007600ff0477ac */ /* 0x000e640008000800 */
[----:B------:R-:W2:Y:S01]  /*d2f0*/  LDL.LU R228, [R1+0x4158] ;  /* 0x0041580001e47983 */ /* 0x000ea20000300800 */
[----:B------:R-:W1:Y:S01]  /*d300*/  LDCU UR31, c[0x0][0x3b0] ;  /* 0x00007600ff1f77ac */ /* 0x000e620008000800 */
[----:B---3--:R-:W-:Y:S01]  /*d310*/  IMAD R148, R153, UR77, RZ ;  /* 0x0000004d99947c24 */ /* 0x008fe2000f8e02ff */
[----:B--2---:R-:W-:-:S04]  /*d320*/  SEL R228, R241, R228, !P1 ;  /* 0x000000e4f1e47207 */ /* 0x004fc80004800000 */
[----:B------:R2:W-:Y:S01]  /*d330*/  STL [R1+0x40], R148 ;  /* 0x0000409401007387 */ /* 0x0005e20000100800 */
[----:B------:R-:W-:Y:S01]  /*d340*/  @!P3 IMAD.MOV R52, RZ, RZ, -R52 ;  /* 0x000000ffff34b224 */ /* 0x000fe200078e0a34 */
[----:B------:R-:W-:Y:S01]  /*d350*/  MOV R153, R16 ;  /* 0x0000001000997202 */ /* 0x000fe20000000f00 */
[----:B------:R-:W3:Y:S01]  /*d360*/  LDCU UR77, c[0x0][0x3b0] ;  /* 0x00007600ff4d77ac */ /* 0x000ee20008000800 */
[----:B------:R-:W3:Y:S01]  /*d370*/  LDL.LU R227, [R1+0x4154] ;  /* 0x0041540001e37983 */ /* 0x000ee20000300800 */
[----:B--2---:R-:W-:Y:S01]  /*d380*/  IMAD R148, R228, UR74, RZ ;  /* 0x0000004ae4947c24 */ /* 0x004fe2000f8e02ff */
[----:B------:R-:W-:Y:S02]  /*d390*/  ISETP.GE.AND P3, PT, R219, RZ, PT ;  /* 0x000000ffdb00720c */ /* 0x000fe40003f66270 */
[C---:B---3--:R-:W-:Y:S02]  /*d3a0*/  SEL R227, R241.reuse, R227, !P1 ;  /* 0x000000e3f1e37207 */ /* 0x048fe40004800000 */
[----:B------:R2:W-:Y:S01]  /*d3b0*/  STL [R1+0x3c], R148 ;  /* 0x00003c9401007387 */ /* 0x0005e20000100800 */
[----:B------:R-:W-:Y:S01]  /*d3c0*/  IMAD R228, R108, UR11, RZ ;  /* 0x0000000b6ce47c24 */ /* 0x000fe2000f8e02ff */
[----:B------:R-:W-:Y:S01]  /*d3d0*/  SEL R137, R241, R139, !P1 ;  /* 0x0000008bf1897207 */ /* 0x000fe20004800000 */
[----:B------:R-:W3:Y:S01]  /*d3e0*/  LDCU UR74, c[0x0][0x3b0] ;  /* 0x00007600ff4a77ac */ /* 0x000ee20008000800 */
[----:B------:R-:W3:Y:S01]  /*d3f0*/  LDL.LU R226, [R1+0x4150] ;  /* 0x0041500001e27983 */ /* 0x000ee20000300800 */
[----:B--2---:R-:W-:Y:S01]  /*d400*/  IMAD R148, R161, UR73, RZ ;  /* 0x00000049a1947c24 */ /* 0x004fe2000f8e02ff */
[----:B----4-:R-:W-:-:S03]  /*d410*/  SEL R229, R241, R229, !P1 ;  /* 0x000000e5f1e57207 */ /* 0x010fc60004800000 */
[----:B------:R-:W-:Y:S01]  /*d420*/  @!P3 IMAD.MOV R53, RZ, RZ, -R53 ;  /* 0x000000ffff35b224 */ /* 0x000fe200078e0a35 */
[C---:B------:R-:W-:Y:S01]  /*d430*/  SEL R16, R241.reuse, R147, !P1 ;  /* 0x00000093f1107207 */ /* 0x040fe20004800000 */
[----:B------:R-:W-:Y:S01]  /*d440*/  IMAD.MOV.U32 R108, RZ, RZ, R66 ;  /* 0x000000ffff6c7224 */ /* 0x000fe200078e0042 */
[----:B------:R2:W-:Y:S01]  /*d450*/  STL [R1+0x38], R148 ;  /* 0x0000389401007387 */ /* 0x0005e20000100800 */
[C---:B------:R-:W-:Y:S01]  /*d460*/  SEL R73, R241.reuse, R4, !P1 ;  /* 0x00000004f1497207 */ /* 0x040fe20004800000 */
[----:B------:R-:W4:Y:S01]  /*d470*/  LDCU UR11, c[0x0][0x3b0] ;  /* 0x00007600ff0b77ac */ /* 0x000f220008000800 */
[----:B---3--:R-:W-:Y:S01]  /*d480*/  SEL R226, R241, R226, !P1 ;  /* 0x000000e2f1e27207 */ /* 0x008fe20004800000 */
[----:B--2---:R-:W-:Y:S01]  /*d490*/  IMAD R148, R227, UR72, RZ ;  /* 0x00000048e3947c24 */ /* 0x004fe2000f8e02ff */
[----:B------:R-:W-:Y:S01]  /*d4a0*/  ISETP.GE.AND P3, PT, R217, RZ, PT ;  /* 0x000000ffd900720c */ /* 0x000fe20003f66270 */
[----:B------:R-:W-:Y:S01]  /*d4b0*/  IMAD.MOV.U32 R161, RZ, RZ, R75 ;  /* 0x000000ffffa17224 */ /* 0x000fe200078e004b */
[----:B------:R-:W2:Y:S02]  /*d4c0*/  LDCU UR73, c[0x0][0x3b0] ;  /* 0x00007600ff4977ac */ /* 0x000ea40008000800 */
[----:B------:R3:W-:Y:S01]  /*d4d0*/  STL [R1+0x34], R148 ;  /* 0x0000349401007387 */ /* 0x0007e20000100800 */
[----:B------:R-:W-:Y:S01]  /*d4e0*/  IMAD.MOV.U32 R139, RZ, RZ, R81 ;  /* 0x000000ffff8b7224 */ /* 0x000fe200078e0051 */
[----:B------:R-:W1:Y:S02]  /*d4f0*/  LDCU UR72, c[0x0][0x3b0] ;  /* 0x00007600ff4877ac */ /* 0x000e640008000800 */
[----:B------:R-:W2:Y:S01]  /*d500*/  LDL.LU R225, [R1+0x414c] ;  /* 0x00414c0001e17983 */ /* 0x000ea20000300800 */
[----:B---3--:R-:W-:-:S04]  /*d510*/  IMAD R148, R155, UR71, RZ ;  /* 0x000000479b947c24 */ /* 0x008fc8000f8e02ff */
[----:B------:R-:W-:Y:S01]  /*d520*/  @!P3 IMAD.MOV R55, RZ, RZ, -R55 ;  /* 0x000000ffff37b224 */ /* 0x000fe200078e0a37 */
[----:B------:R-:W-:Y:S01]  /*d530*/  SEL R155, R241, R138, !P1 ;  /* 0x0000008af19b7207 */ /* 0x000fe20004800000 */
[----:B------:R-:W-:Y:S01]  /*d540*/  IMAD R229, R229, UR76, RZ ;  /* 0x0000004ce5e57c24 */ /* 0x000fe2000f8e02ff */
[----:B------:R3:W-:Y:S01]  /*d550*/  STL [R1+0x30], R148 ;  /* 0x0000309401007387 */ /* 0x0007e20000100800 */
[----:B------:R-:W-:Y:S01]  /*d560*/  ISETP.GE.AND P3, PT, R215, RZ, PT ;  /* 0x000000ffd700720c */ /* 0x000fe20003f66270 */
[----:B------:R-:W-:Y:S01]  /*d570*/  IMAD R9, R9, UR74, RZ ;  /* 0x0000004a09097c24 */ /* 0x000fe2000f8e02ff */
[----:B------:R-:W1:Y:S01]  /*d580*/  LDCU UR74, c[0x0][0x3b0] ;  /* 0x00007600ff4a77ac */ /* 0x000e620008000800 */
[C---:B------:R-:W-:Y:S02]  /*d590*/  SEL R75, R241.reuse, R36, !P1 ;  /* 0x00000024f14b7207 */ /* 0x040fe40004800000 */
[----:B------:R-:W-:Y:S01]  /*d5a0*/  SEL R81, R241, R171, !P1 ;  /* 0x000000abf1517207 */ /* 0x000fe20004800000 */
[----:B------:R-:W1:Y:S01]  /*d5b0*/  LDCU UR76, c[0x0][0x3b0] ;  /* 0x00007600ff4c77ac */ /* 0x000e620008000800 */
[----:B---3--:R-:W-:Y:S01]  /*d5c0*/  IMAD R148, R226, UR70, RZ ;  /* 0x00000046e2947c24 */ /* 0x008fe2000f8e02ff */
[----:B------:R-:W3:Y:S04]  /*d5d0*/  LDCU UR71, c[0x0][0x3b0] ;  /* 0x00007600ff4777ac */ /* 0x000ee80008000800 */
[----:B------:R-:W-:Y:S01]  /*d5e0*/  STL [R1+0x2c], R148 ;  /* 0x00002c9401007387 */ /* 0x000fe20000100800 */
[----:B------:R-:W-:Y:S01]  /*d5f0*/  @!P3 IMAD.MOV R56, RZ, RZ, -R56 ;  /* 0x000000ffff38b224 */ /* 0x000fe200078e0a38 */
[----:B------:R-:W1:Y:S02]  /*d600*/  LDCU UR70, c[0x0][0x3b0] ;  /* 0x00007600ff4677ac */ /* 0x000e640008000800 */
[----:B------:R-:W2:Y:S04]  /*d610*/  LDL.LU R224, [R1+0x4148] ;  /* 0x0041480001e07983 */ /* 0x000ea80000300800 */
[----:B------:R3:W-:Y:S01]  /*d620*/  STL [R1+0x28], R98 ;  /* 0x0000286201007387 */ /* 0x0007e20000100800 */
[----:B------:R-:W-:-:S03]  /*d630*/  ISETP.GE.AND P3, PT, R213, RZ, PT ;  /* 0x000000ffd500720c */ /* 0x000fc60003f66270 */
[----:B------:R-:W4:Y:S01]  /*d640*/  LDL.LU R223, [R1+0x4144] ;  /* 0x0041440001df7983 */ /* 0x000f220000300800 */
[----:B---3--:R-:W-:-:S04]  /*d650*/  IMAD.MOV.U32 R98, RZ, RZ, R8 ;  /* 0x000000ffff627224 */ /* 0x008fc800078e0008 */
[----:B------:R-:W-:Y:S01]  /*d660*/  @!P2 IMAD.MOV R98, RZ, RZ, -R98 ;  /* 0x000000ffff62a224 */ /* 0x000fe200078e0a62 */
[----:B------:R-:W-:-:S13]  /*d670*/  ISETP.GE.AND P2, PT, R222, RZ, PT ;  /* 0x000000ffde00720c */ /* 0x000fda0003f46270 */
[----:B------:R-:W-:Y:S01]  /*d680*/  @!P2 IMAD.MOV R51, RZ, RZ, -R51 ;  /* 0x000000ffff33a224 */ /* 0x000fe200078e0a33 */
[----:B------:R-:W-:-:S13]  /*d690*/  ISETP.GE.AND P2, PT, R220, RZ, PT ;  /* 0x000000ffdc00720c */ /* 0x000fda0003f46270 */
[----:B------:R-:W-:Y:S01]  /*d6a0*/  @!P2 IMAD.MOV R99, RZ, RZ, -R99 ;  /* 0x000000ffff63a224 */ /* 0x000fe200078e0a63 */
[----:B------:R-:W-:-:S13]  /*d6b0*/  ISETP.GE.AND P2, PT, R218, RZ, PT ;  /* 0x000000ffda00720c */ /* 0x000fda0003f46270 */
[----:B------:R-:W-:Y:S02]  /*d6c0*/  @!P2 IADD3 R54, PT, PT, -R54, RZ, RZ ;  /* 0x000000ff3636a210 */ /* 0x000fe40007ffe1ff */
[----:B------:R-:W-:-:S13]  /*d6d0*/  ISETP.GE.AND P2, PT, R216, RZ, PT ;  /* 0x000000ffd800720c */ /* 0x000fda0003f46270 */
[----:B------:R-:W-:Y:S02]  /*d6e0*/  @!P2 IADD3 R100, PT, PT, -R100, RZ, RZ ;  /* 0x000000ff6464a210 */ /* 0x000fe40007ffe1ff */
[----:B------:R-:W-:Y:S02]  /*d6f0*/  ISETP.GE.AND P2, PT, R214, RZ, PT ;  /* 0x000000ffd600720c */ /* 0x000fe40003f46270 */
[----:B------:R-:W-:Y:S02]  /*d700*/  @!P3 IADD3 R58, PT, PT, -R58, RZ, RZ ;  /* 0x000000ff3a3ab210 */ /* 0x000fe40007ffe1ff */
[----:B------:R-:W-:-:S09]  /*d710*/  ISETP.GE.AND P3, PT, R211, RZ, PT ;  /* 0x000000ffd300720c */ /* 0x000fd20003f66270 */
[----:B------:R-:W-:Y:S01]  /*d720*/  @!P2 IMAD.MOV R57, RZ, RZ, -R57 ;  /* 0x000000ffff39a224 */ /* 0x000fe200078e0a39 */
[----:B------:R-:W-:-:S03]  /*d730*/  ISETP.GE.AND P2, PT, R212, RZ, PT ;  /* 0x000000ffd400720c */ /* 0x000fc60003f46270 */
[----:B------:R-:W-:Y:S02]  /*d740*/  @!P3 IADD3 R59, PT, PT, -R59, RZ, RZ ;  /* 0x000000ff3b3bb210 */ /* 0x000fe40007ffe1ff */
[----:B------:R-:W-:-:S08]  /*d750*/  ISETP.GE.AND P3, PT, R209, RZ, PT ;  /* 0x000000ffd100720c */ /* 0x000fd00003f66270 */
[----:B------:R-:W-:Y:S01]  /*d760*/  @!P2 IMAD.MOV R101, RZ, RZ, -R101 ;  /* 0x000000ffff65a224 */ /* 0x000fe200078e0a65 */
[----:B------:R-:W-:-:S04]  /*d770*/  ISETP.GE.AND P2, PT, R210, RZ, PT ;  /* 0x000000ffd200720c */ /* 0x000fc80003f46270 */
[----:B------:R-:W-:Y:S01]  /*d780*/  @!P3 IMAD.MOV R61, RZ, RZ, -R61 ;  /* 0x000000ffff3db224 */ /* 0x000fe200078e0a3d */
[----:B------:R-:W-:-:S08]  /*d790*/  ISETP.GE.AND P3, PT, R207, RZ, PT ;  /* 0x000000ffcf00720c */ /* 0x000fd00003f66270 */
[----:B------:R-:W-:Y:S01]  /*d7a0*/  @!P2 IMAD.MOV R60, RZ, RZ, -R60 ;  /* 0x000000ffff3ca224 */ /* 0x000fe200078e0a3c */
[----:B------:R-:W-:-:S04]  /*d7b0*/  ISETP.GE.AND P2, PT, R208, RZ, PT ;  /* 0x000000ffd000720c */ /* 0x000fc80003f46270 */
[----:B------:R-:W-:Y:S02]  /*d7c0*/  @!P3 IADD3 R103, PT, PT, -R103, RZ, RZ ;  /* 0x000000ff6767b210 */ /* 0x000fe40007ffe1ff */
[----:B------:R-:W-:-:S07]  /*d7d0*/  ISETP.GE.AND P3, PT, R205, RZ, PT ;  /* 0x000000ffcd00720c */ /* 0x000fce0003f66270 */
[----:B------:R-:W-:Y:S01]  /*d7e0*/  @!P2 IMAD.MOV R102, RZ, RZ, -R102 ;  /* 0x000000ffff66a224 */ /* 0x000fe200078e0a66 */
[----:B------:R-:W-:-:S05]  /*d7f0*/  ISETP.GE.AND P2, PT, R206, RZ, PT ;  /* 0x000000ffce00720c */ /* 0x000fca0003f46270 */
[----:B------:R-:W-:Y:S02]  /*d800*/  @!P3 IADD3 R64, PT, PT, -R64, RZ, RZ ;  /* 0x000000ff4040b210 */ /* 0x000fe40007ffe1ff */
[----:B------:R-:W-:-:S06]  /*d810*/  ISETP.GE.AND P3, PT, R203, RZ, PT ;  /* 0x000000ffcb00720c */ /* 0x000fcc0003f66270 */
[----:B------:R-:W-:Y:S01]  /*d820*/  @!P2 IMAD.MOV R104, RZ, RZ, -R104 ;  /* 0x000000ffff68a224 */ /* 0x000fe200078e0a68 */
[----:B------:R-:W-:Y:S02]  /*d830*/  ISETP.GE.AND P2, PT, R204, RZ, PT ;  /* 0x000000ffcc00720c */ /* 0x000fe40003f46270 */
[----:B--2---:R-:W-:-:S05]  /*d840*/  SEL R224, R241, R224, !P1 ;  /* 0x000000e0f1e07207 */ /* 0x004fca0004800000 */
[----:B------:R-:W-:Y:S01]  /*d850*/  IMAD R8, R224, UR66, RZ ;  /* 0x00000042e0087c24 */ /* 0x000fe2000f8e02ff */
[----:B------:R-:W-:-:S05]  /*d860*/  @!P3 IADD3 R65, PT, PT, -R65, RZ, RZ ;  /* 0x000000ff4141b210 */ /* 0x000fca0007ffe1ff */
[----:B------:R-:W-:Y:S02]  /*d870*/  @!P2 IMAD.MOV R107, RZ, RZ, -R107 ;  /* 0x000000ffff6ba224 */ /* 0x000fe400078e0a6b */
[----:B------:R-:W-:Y:S01]  /*d880*/  IMAD R148, R105, UR51, RZ ;  /* 0x0000003369947c24 */ /* 0x000fe2000f8e02ff */
[----:B------:R2:W-:Y:S01]  /*d890*/  STL [R1+0x24], R8 ;  /* 0x0000240801007387 */ /* 0x0005e20000100800 */
[----:B------:R-:W-:Y:S01]  /*d8a0*/  ISETP.GE.AND P2, PT, R202, RZ, PT ;  /* 0x000000ffca00720c */ /* 0x000fe20003f46270 */
[----:B------:R-:W-:Y:S01]  /*d8b0*/  IMAD R226, R163, UR45, RZ ;  /* 0x0000002da3e27c24 */ /* 0x000fe2000f8e02ff */
[----:B------:R-:W-:Y:S01]  /*d8c0*/  ISETP.GE.AND P3, PT, R201, RZ, PT ;  /* 0x000000ffc900720c */ /* 0x000fe20003f66270 */
[----:B------:R-:W3:Y:S01]  /*d8d0*/  LDL.LU R222, [R1+0x4140] ;  /* 0x0041400001de7983 */ /* 0x000ee20000300800 */
[C---:B------:R-:W-:Y:S01]  /*d8e0*/  SEL R105, R241.reuse, R111, !P1 ;  /* 0x0000006ff1697207 */ /* 0x040fe20004800000 */
[----:B------:R-:W1:Y:S02]  /*d8f0*/  LDCU UR66, c[0x0][0x3b0] ;  /* 0x00007600ff4277ac */ /* 0x000e640008000800 */
[----:B------:R-:W3:Y:S01]  /*d900*/  LDL.LU R221, [R1+0x413c] ;  /* 0x00413c0001dd7983 */ /* 0x000ee20000300800 */
[C---:B--2---:R-:W-:Y:S01]  /*d910*/  SEL R8, R241.reuse, R129, !P1 ;  /* 0x00000081f1087207 */ /* 0x044fe20004800000 */
[----:B------:R-:W2:Y:S02]  /*d920*/  LDCU UR51, c[0x0][0x3b0] ;  /* 0x00007600ff3377ac */ /* 0x000ea40008000800 */
[----:B------:R-:W2:Y:S02]  /*d930*/  LDL.LU R220, [R1+0x4138] ;  /* 0x0041380001dc7983 */ /* 0x000ea40000300800 */
[----:B------:R-:W-:Y:S01]  /*d940*/  @!P2 IMAD.MOV R108, RZ, RZ, -R108 ;  /* 0x000000ffff6ca224 */ /* 0x000fe200078e0a6c */
[C---:B------:R-:W-:Y:S01]  /*d950*/  SEL R37, R241.reuse, R57, !P1 ;  /* 0x00000039f1257207 */ /* 0x040fe20004800000 */
[----:B------:R-:W3:Y:S01]  /*d960*/  LDL.LU R219, [R1+0x4134] ;  /* 0x0041340001db7983 */ /* 0x000ee20000300800 */
[----:B------:R-:W-:Y:S01]  /*d970*/  SEL R225, R241, R225, !P1 ;  /* 0x000000e1f1e17207 */ /* 0x000fe20004800000 */
[----:B------:R-:W1:Y:S02]  /*d980*/  LDCU UR45, c[0x0][0x3b0] ;  /* 0x00007600ff2d77ac */ /* 0x000e640008000800 */
[----:B------:R-:W4:Y:S04]  /*d990*/  LDL.LU R218, [R1+0x4130] ;  /* 0x0041300001da7983 */ /* 0x000f280000300800 */
        /* <DEDUP_REMOVED lines=14> */
[----:B------:R-:W4:Y:S01]  /*da80*/  LDL.LU R203, [R1+0x40f4] ;  /* 0x0040f40001cb7983 */ /* 0x000f220000300800 */
[----:B------:R-:W-:Y:S01]  /*da90*/  ISETP.GE.AND P2, PT, R200, RZ, PT ;  /* 0x000000ffc800720c */ /* 0x000fe20003f46270 */
[----:B------:R-:W-:Y:S01]  /*daa0*/  @!P3 IMAD.MOV R109, RZ, RZ, -R109 ;  /* 0x000000ffff6db224 */ /* 0x000fe200078e0a6d */
[----:B------:R-:W-:Y:S01]  /*dab0*/  ISETP.GE.AND P3, PT, R199, RZ, PT ;  /* 0x000000ffc700720c */ /* 0x000fe20003f66270 */
[----:B------:R-:W-:Y:S01]  /*dac0*/  IMAD.MOV.U32 R111, RZ, RZ, R68 ;  /* 0x000000ffff6f7224 */ /* 0x000fe200078e0044 */
[----:B------:R-:W4:Y:S04]  /*dad0*/  LDL.LU R202, [R1+0x40f0] ;  /* 0x0040f00001ca7983 */ /* 0x000f280000300800 */
[----:B------:R-:W4:Y:S04]  /*dae0*/  LDL.LU R201, [R1+0x40ec] ;  /* 0x0040ec0001c97983 */ /* 0x000f280000300800 */
[----:B------:R-:W4:Y:S03]  /*daf0*/  LDL.LU R200, [R1+0x40e8] ;  /* 0x0040e80001c87983 */ /* 0x000f260000300800 */
[----:B------:R-:W-:Y:S01]  /*db00*/  @!P3 IMAD.MOV R111, RZ, RZ, -R111 ;  /* 0x000000ffff6fb224 */ /* 0x000fe200078e0a6f */
[----:B------:R-:W-:Y:S01]  /*db10*/  ISETP.GE.AND P3, PT, R197, RZ, PT ;  /* 0x000000ffc500720c */ /* 0x000fe20003f66270 */
[----:B------:R-:W4:Y:S01]  /*db20*/  LDL.LU R199, [R1+0x40e4] ;  /* 0x0040e40001c77983 */ /* 0x000f220000300800 */
[----:B--2---:R-:W-:-:S05]  /*db30*/  SEL R220, R241, R220, !P1 ;  /* 0x000000dcf1dc7207 */ /* 0x004fca0004800000 */
[----:B------:R-:W-:Y:S01]  /*db40*/  IMAD R246, R220, UR58, RZ ;  /* 0x0000003adcf67c24 */ /* 0x000fe2000f8e02ff */
[C---:B---3--:R-:W-:Y:S01]  /*db50*/  SEL R222, R241.reuse, R222, !P1 ;  /* 0x000000def1de7207 */ /* 0x048fe20004800000 */
[----:B------:R-:W-:Y:S01]  /*db60*/  IMAD R220, R110, UR41, RZ ;  /* 0x000000296edc7c24 */ /* 0x000fe2000f8e02ff */
[C---:B----4-:R-:W-:Y:S01]  /*db70*/  SEL R218, R241.reuse, R218, !P1 ;  /* 0x000000daf1da7207 */ /* 0x050fe20004800000 */
[----:B------:R-:W-:Y:S01]  /*db80*/  IMAD.MOV.U32 R110, RZ, RZ, R14 ;  /* 0x000000ffff6e7224 */ /* 0x000fe200078e000e */
[C---:B------:R-:W-:Y:S02]  /*db90*/  SEL R129, R241.reuse, R142, !P1 ;  /* 0x0000008ef1817207 */ /* 0x040fe40004800000 */
[C---:B------:R-:W-:Y:S02]  /*dba0*/  SEL R215, R241.reuse, R215, !P1 ;  /* 0x000000d7f1d77207 */ /* 0x040fe40004800000 */
[----:B------:R-:W-:Y:S01]  /*dbb0*/  SEL R10, R241, R213, !P1 ;  /* 0x000000d5f10a7207 */ /* 0x000fe20004800000 */
[----:B------:R-:W-:Y:S01]  /*dbc0*/  IMAD R245, R222, UR62, RZ ;  /* 0x0000003edef57c24 */ /* 0x000fe2000f8e02ff */
[----:B------:R-:W-:Y:S01]  /*dbd0*/  @!P2 IADD3 R110, PT, PT, -R110, RZ, RZ ;  /* 0x000000ff6e6ea210 */ /* 0x000fe20007ffe1ff */
[----:B------:R-:W-:Y:S01]  /*dbe0*/  IMAD R239, R218, UR54, RZ ;  /* 0x00000036daef7c24 */ /* 0x000fe2000f8e02ff */
[----:B------:R-:W-:Y:S01]  /*dbf0*/  ISETP.GE.AND P2, PT, R198, RZ, PT ;  /* 0x000000ffc600720c */ /* 0x000fe20003f46270 */
[----:B------:R-:W-:Y:S01]  /*dc00*/  IMAD R232, R215, UR8, RZ ;  /* 0x00000008d7e87c24 */ /* 0x000fe2000f8e02ff */
[C---:B------:R-:W-:Y:S01]  /*dc10*/  SEL R218, R241.reuse, R112, !P1 ;  /* 0x00000070f1da7207 */ /* 0x040fe20004800000 */
[----:B------:R-:W2:Y:S01]  /*dc20*/  LDL.LU R198, [R1+0x40e0] ;  /* 0x0040e00001c67983 */ /* 0x000ea20000300800 */
[C---:B------:R-:W-:Y:S01]  /*dc30*/  SEL R215, R241.reuse, R113, !P1 ;  /* 0x00000071f1d77207 */ /* 0x040fe20004800000 */
[----:B------:R-:W-:Y:S01]  /*dc40*/  IMAD.MOV.U32 R113, RZ, RZ, R70 ;  /* 0x000000ffff717224 */ /* 0x000fe200078e0046 */
[----:B------:R-:W-:Y:S01]  /*dc50*/  MOV R112, R69 ;  /* 0x0000004500707202 */ /* 0x000fe20000000f00 */
[----:B------:R-:W3:Y:S01]  /*dc60*/  LDL.LU R197, [R1+0x40dc] ;  /* 0x0040dc0001c57983 */ /* 0x000ee20000300800 */
[----:B------:R-:W-:-:S02]  /*dc70*/  SEL R213, R241, R114, !P1 ;  /* 0x00000072f1d57207 */ /* 0x000fc40004800000 */
[C---:B------:R-:W-:Y:S02]  /*dc80*/  SEL R57, R241.reuse, R103, !P1 ;  /* 0x00000067f1397207 */ /* 0x040fe40004800000 */
[----:B------:R-:W-:Y:S01]  /*dc90*/  SEL R221, R241, R221, !P1 ;  /* 0x000000ddf1dd7207 */ /* 0x000fe20004800000 */
[----:B------:R-:W-:Y:S01]  /*dca0*/  @!P2 IMAD.MOV R112, RZ, RZ, -R112 ;  /* 0x000000ffff70a224 */ /* 0x000fe200078e0a70 */
[----:B------:R-:W-:Y:S01]  /*dcb0*/  ISETP.GE.AND P2, PT, R196, RZ, PT ;  /* 0x000000ffc400720c */ /* 0x000fe20003f46270 */
[----:B------:R-:W-:Y:S01]  /*dcc0*/  IMAD R225, R225, UR68, RZ ;  /* 0x00000044e1e17c24 */ /* 0x000fe2000f8e02ff */
[----:B------:R-:W-:Y:S01]  /*dcd0*/  @!P3 IADD3 R113, PT, PT, -R113, RZ, RZ ;  /* 0x000000ff7171b210 */ /* 0x000fe20007ffe1ff */
[----:B------:R-:W-:Y:S01]  /*dce0*/  IMAD.MOV.U32 R114, RZ, RZ, R15 ;  /* 0x000000ffff727224 */ /* 0x000fe200078e000f */
[----:B------:R-:W-:Y:S01]  /*dcf0*/  ISETP.GE.AND P3, PT, R195, RZ, PT ;  /* 0x000000ffc300720c */ /* 0x000fe20003f66270 */
[----:B------:R-:W4:Y:S01]  /*dd00*/  LDL.LU R196, [R1+0x40d8] ;  /* 0x0040d80001c47983 */ /* 0x000f220000300800 */
[C---:B------:R-:W-:Y:S01]  /*dd10*/  SEL R210, R241.reuse, R210, !P1 ;  /* 0x000000d2f1d27207 */ /* 0x040fe20004800000 */
[----:B------:R-:W1:Y:S01]  /*dd20*/  LDCU UR58, c[0x0][0x3b0] ;  /* 0x00007600ff3a77ac */ /* 0x000e620008000800 */
[C---:B------:R-:W-:Y:S01]  /*dd30*/  SEL R211, R241.reuse, R211, !P1 ;  /* 0x000000d3f1d37207 */ /* 0x040fe20004800000 */
[----:B------:R-:W2:Y:S01]  /*dd40*/  LDL.LU R195, [R1+0x40d4] ;  /* 0x0040d40001c37983 */ /* 0x000ea20000300800 */
[----:B------:R-:W-:-:S02]  /*dd50*/  SEL R216, R241, R216, !P1 ;  /* 0x000000d8f1d87207 */ /* 0x000fc40004800000 */
[----:B------:R-:W-:Y:S01]  /*dd60*/  SEL R223, R241, R223, !P1 ;  /* 0x000000dff1df7207 */ /* 0x000fe20004800000 */
[----:B------:R-:W-:Y:S01]  /*dd70*/  @!P2 IMAD.MOV R114, RZ, RZ, -R114 ;  /* 0x000000ffff72a224 */ /* 0x000fe200078e0a72 */
[----:B------:R-:W-:Y:S01]  /*dd80*/  ISETP.GE.AND P2, PT, R194, RZ, PT ;  /* 0x000000ffc200720c */ /* 0x000fe20003f46270 */
[----:B------:R-:W-:Y:S01]  /*dd90*/  IMAD R105, R105, UR39, RZ ;  /* 0x0000002769697c24 */ /* 0x000fe2000f8e02ff */
[----:B------:R-:W2:Y:S01]  /*dda0*/  LDL.LU R194, [R1+0x40d0] ;  /* 0x0040d00001c27983 */ /* 0x000ea20000300800 */
[----:B------:R-:W-:Y:S01]  /*ddb0*/  @!P3 IMAD.MOV R115, RZ, RZ, -R115 ;  /* 0x000000ffff73b224 */ /* 0x000fe200078e0a73 */
[----:B------:R-:W-:Y:S01]  /*ddc0*/  ISETP.GE.AND P3, PT, R193, RZ, PT ;  /* 0x000000ffc100720c */ /* 0x000fe20003f66270 */
[----:B------:R-:W-:Y:S01]  /*ddd0*/  IMAD R222, R210, UR42, RZ ;  /* 0x0000002ad2de7c24 */ /* 0x000fe2000f8e02ff */
[----:B------:R-:W2:Y:S01]  /*dde0*/  LDL.LU R193, [R1+0x40cc] ;  /* 0x0040cc0001c17983 */ /* 0x000ea20000300800 */
[----:B------:R-:W-:Y:S01]  /*ddf0*/  IMAD R224, R211, UR44, RZ ;  /* 0x0000002cd3e07c24 */ /* 0x000fe2000f8e02ff */
[C---:B------:R-:W-:Y:S01]  /*de00*/  SEL R210, R241.reuse, R203, !P1 ;  /* 0x000000cbf1d27207 */ /* 0x040fe20004800000 */
[----:B------:R-:W-:Y:S01]  /*de10*/  IMAD R8, R8, UR13, RZ ;  /* 0x0000000d08087c24 */ /* 0x000fe2000f8e02ff */
[C---:B------:R-:W-:Y:S01]  /*de20*/  SEL R203, R241.reuse, R127, !P1 ;  /* 0x0000007ff1cb7207 */ /* 0x040fe20004800000 */
[----:B------:R-:W-:Y:S01]  /*de30*/  IMAD.MOV.U32 R127, RZ, RZ, R72 ;  /* 0x000000ffff7f7224 */ /* 0x000fe200078e0048 */
[C---:B------:R-:W-:Y:S01]  /*de40*/  SEL R14, R241.reuse, R141, !P1 ;  /* 0x0000008df10e7207 */ /* 0x040fe20004800000 */
[----:B------:R-:W-:Y:S01]  /*de50*/  IMAD R235, R216, UR50, RZ ;  /* 0x00000032d8eb7c24 */ /* 0x000fe2000f8e02ff */
[----:B------:R-:W-:Y:S01]  /*de60*/  SEL R214, R241, R214, !P1 ;  /* 0x000000d6f1d67207 */ /* 0x000fe20004800000 */
[----:B------:R-:W-:Y:S01]  /*de70*/  IMAD.MOV.U32 R142, RZ, RZ, R85 ;  /* 0x000000ffff8e7224 */ /* 0x000fe200078e0055 */
[----:B------:R-:W-:Y:S01]  /*de80*/  @!P2 IADD3 R127, PT, PT, -R127, RZ, RZ ;  /* 0x000000ff7f7fa210 */ /* 0x000fe20007ffe1ff */
[----:B------:R-:W-:Y:S01]  /*de90*/  @!P3 IMAD.MOV R151, RZ, RZ, -R151 ;  /* 0x000000ffff97b224 */ /* 0x000fe200078e0a97 */
[----:B------:R-:W-:-:S02]  /*dea0*/  ISETP.GE.AND P2, PT, R192, RZ, PT ;  /* 0x000000ffc000720c */ /* 0x000fc40003f46270 */
[----:B------:R-:W-:Y:S01]  /*deb0*/  SEL R12, R241, R205, !P1 ;  /* 0x000000cdf10c7207 */ /* 0x000fe20004800000 */
[----:B------:R-:W2:Y:S01]  /*dec0*/  LDL.LU R192, [R1+0x40c8] ;  /* 0x0040c80001c07983 */ /* 0x000ea20000300800 */
[----:B------:R-:W-:Y:S02]  /*ded0*/  ISETP.GE.AND P3, PT, R191, RZ, PT ;  /* 0x000000ffbf00720c */ /* 0x000fe40003f66270 */
[C---:B------:R-:W-:Y:S01]  /*dee0*/  SEL R212, R241.reuse, R212, !P1 ;  /* 0x000000d4f1d47207 */ /* 0x040fe20004800000 */
[----:B------:R-:W2:Y:S01]  /*def0*/  LDL.LU R191, [R1+0x40c4] ;  /* 0x0040c40001bf7983 */ /* 0x000ea20000300800 */
[C---:B------:R-:W-:Y:S02]  /*df00*/  SEL R211, R241.reuse, R164, !P1 ;  /* 0x000000a4f1d37207 */ /* 0x040fe40004800000 */
[C---:B------:R-:W-:Y:S02]  /*df10*/  SEL R217, R241.reuse, R217, !P1 ;  /* 0x000000d9f1d97207 */ /* 0x040fe40004800000 */
[----:B------:R-:W-:Y:S01]  /*df20*/  SEL R219, R241, R219, !P1 ;  /* 0x000000dbf1db7207 */ /* 0x000fe20004800000 */
[----:B------:R-:W-:Y:S01]  /*df30*/  @!P2 IMAD.MOV R153, RZ, RZ, -R153 ;  /* 0x000000ffff99a224 */ /* 0x000fe200078e0a99 */
[----:B------:R-:W-:Y:S01]  /*df40*/  ISETP.GE.AND P2, PT, R190, RZ, PT ;  /* 0x000000ffbe00720c */ /* 0x000fe20003f46270 */
[----:B------:R-:W-:Y:S01]  /*df50*/  IMAD R221, R221, UR60, RZ ;  /* 0x0000003cdddd7c24 */ /* 0x000fe2000f8e02ff */
[----:B------:R-:W-:Y:S01]  /*df60*/  MOV R141, R19 ;  /* 0x00000013008d7202 */ /* 0x000fe20000000f00 */
[----:B------:R-:W2:Y:S01]  /*df70*/  LDL.LU R190, [R1+0x40c0] ;  /* 0x0040c00001be7983 */ /* 0x000ea20000300800 */
[----:B------:R-:W-:-:S02]  /*df80*/  @!P3 IADD3 R154, PT, PT, -R154, RZ, RZ ;  /* 0x000000ff9a9ab210 */ /* 0x000fc40007ffe1ff */
[C---:B------:R-:W-:Y:S02]  /*df90*/  SEL R208, R241.reuse, R208, !P1 ;  /* 0x000000d0f1d07207 */ /* 0x040fe40004800000 */
[----:B------:R-:W-:Y:S01]  /*dfa0*/  SEL R25, R241, R209, !P1 ;  /* 0x000000d1f1197207 */ /* 0x000fe20004800000 */
[----:B------:R-:W-:Y:S01]  /*dfb0*/  IMAD R10, R10, UR48, RZ ;  /* 0x000000300a0a7c24 */ /* 0x000fe2000f8e02ff */
[----:B------:R-:W-:Y:S01]  /*dfc0*/  ISETP.GE.AND P3, PT, R189, RZ, PT ;  /* 0x000000ffbd00720c */ /* 0x000fe20003f66270 */
[----:B-1----:R-:W-:Y:S01]  /*dfd0*/  IMAD R11, R11, UR66, RZ ;  /* 0x000000420b0b7c24 */ /* 0x002fe2000f8e02ff */
[----:B------:R-:W-:Y:S01]  /*dfe0*/  MOV R164, R76 ;  /* 0x0000004c00a47202 */ /* 0x000fe20000000f00 */
[----:B------:R-:W-:Y:S01]  /*dff0*/  @!P2 IMAD.MOV R161, RZ, RZ, -R161 ;  /* 0x000000ffffa1a224 */ /* 0x000fe200078e0aa1 */
[----:B------:R-:W2:Y:S01]  /*e000*/  LDL.LU R189, [R1+0x40bc] ;  /* 0x0040bc0001bd7983 */ /* 0x000ea20000300800 */
[----:B------:R-:W-:Y:S01]  /*e010*/  ISETP.GE.AND P2, PT, R188, RZ, PT ;  /* 0x000000ffbc00720c */ /* 0x000fe20003f46270 */
[----:B------:R-:W1:Y:S02]  /*e020*/  LDCU UR68, c[0x0][0x3b0] ;  /* 0x00007600ff4477ac */ /* 0x000e640008000800 */
[----:B------:R-:W2:Y:S01]  /*e030*/  LDL.LU R188, [R1+0x40b8] ;  /* 0x0040b80001bc7983 */ /* 0x000ea20000300800 */
[C---:B------:R-:W-:Y:S01]  /*e040*/  SEL R216, R241.reuse, R207, !P1 ;  /* 0x000000cff1d87207 */ /* 0x040fe20004800000 */
[----:B------:R-:W-:Y:S01]  /*e050*/  IMAD R230, R214, UR10, RZ ;  /* 0x0000000ad6e67c24 */ /* 0x000fe2000f8e02ff */
[----:B------:R-:W-:Y:S01]  /*e060*/  SEL R15, R241, R143, !P1 ;  /* 0x0000008ff10f7207 */ /* 0x000fe20004800000 */
[----:B------:R-:W-:Y:S01]  /*e070*/  IMAD R203, R203, UR14, RZ ;  /* 0x0000000ecbcb7c24 */ /* 0x000fe2000f8e02ff */
[----:B------:R-:W-:Y:S01]  /*e080*/  SEL R205, R241, R126, !P1 ;  /* 0x0000007ef1cd7207 */ /* 0x000fe20004800000 */
[----:B------:R-:W-:Y:S01]  /*e090*/  @!P3 IMAD.MOV R164, RZ, RZ, -R164 ;  /* 0x000000ffffa4b224 */ /* 0x000fe200078e0aa4 */
[----:B------:R-:W-:Y:S01]  /*e0a0*/  ISETP.GE.AND P3, PT, R187, RZ, PT ;  /* 0x000000ffbb00720c */ /* 0x000fe20003f66270 */
[----:B------:R-:W1:Y:S01]  /*e0b0*/  LDCU UR50, c[0x0][0x3b0] ;  /* 0x00007600ff3277ac */ /* 0x000e620008000800 */
[----:B------:R-:W2:Y:S01]  /*e0c0*/  LDL.LU R187, [R1+0x40b4] ;  /* 0x0040b40001bb7983 */ /* 0x000ea20000300800 */
[----:B------:R-:W-:-:S02]  /*e0d0*/  @!P2 IADD3 R169, PT, PT, -R169, RZ, RZ ;  /* 0x000000ffa9a9a210 */ /* 0x000fc40007ffe1ff */
[----:B------:R-:W-:Y:S01]  /*e0e0*/  ISETP.GE.AND P2, PT, R186, RZ, PT ;  /* 0x000000ffba00720c */ /* 0x000fe20003f46270 */
[----:B------:R-:W-:Y:S01]  /*e0f0*/  IMAD R243, R223, UR64, RZ ;  /* 0x00000040dff37c24 */ /* 0x000fe2000f8e02ff */
[----:B------:R-:W3:Y:S01]  /*e100*/  LDL.LU R186, [R1+0x40b0] ;  /* 0x0040b00001ba7983 */ /* 0x000ee20000300800 */
[C---:B------:R-:W-:Y:S01]  /*e110*/  SEL R207, R241.reuse, R124, !P1 ;  /* 0x0000007cf1cf7207 */ /* 0x040fe20004800000 */
[----:B------:R-:W1:Y:S01]  /*e120*/  LDCU UR39, c[0x0][0x3b0] ;  /* 0x00007600ff2777ac */ /* 0x000e620008000800 */
[C---:B------:R-:W-:Y:S01]  /*e130*/  SEL R214, R241.reuse, R206, !P1 ;  /* 0x000000cef1d67207 */ /* 0x040fe20004800000 */
[----:B------:R-:W-:Y:S01]  /*e140*/  IMAD.MOV.U32 R143, RZ, RZ, R86 ;  /* 0x000000ffff8f7224 */ /* 0x000fe200078e0056 */
[----:B------:R-:W1:Y:S01]  /*e150*/  LDCU UR14, c[0x0][0x3b0] ;  /* 0x00007600ff0e77ac */ /* 0x000e620008000800 */
[C---:B------:R-:W-:Y:S02]  /*e160*/  SEL R76, R241.reuse, R35, !P1 ;  /* 0x00000023f14c7207 */ /* 0x040fe40004800000 */
[C---:B------:R-:W-:Y:S01]  /*e170*/  SEL R72, R241.reuse, R38, !P1 ;  /* 0x00000026f1487207 */ /* 0x040fe20004800000 */
[----:B------:R-:W1:Y:S01]  /*e180*/  LDCU UR13, c[0x0][0x3b0] ;  /* 0x00007600ff0d77ac */ /* 0x000e620008000800 */
[----:B------:R-:W-:Y:S01]  /*e190*/  SEL R85, R241, R146, !P1 ;  /* 0x00000092f1557207 */ /* 0x000fe20004800000 */
[----:B------:R-:W-:-:S02]  /*e1a0*/  IMAD R227, R212, UR46, RZ ;  /* 0x0000002ed4e37c24 */ /* 0x000fc4000f8e02ff */
[----:B------:R-:W-:Y:S01]  /*e1b0*/  IMAD R217, R217, UR52, RZ ;  /* 0x00000034d9d97c24 */ /* 0x000fe2000f8e02ff */
[----:B------:R-:W-:Y:S01]  /*e1c0*/  SEL R36, R241, R104, !P1 ;  /* 0x00000068f1247207 */ /* 0x000fe20004800000 */
[----:B------:R-:W-:Y:S01]  /*e1d0*/  IMAD R205, R205, UR19, RZ ;  /* 0x00000013cdcd7c24 */ /* 0x000fe2000f8e02ff */
[----:B------:R-:W1:Y:S01]  /*e1e0*/  LDCU UR8, c[0x0][0x3b0] ;  /* 0x00007600ff0877ac */ /* 0x000e620008000800 */
[----:B------:R-:W-:Y:S01]  /*e1f0*/  IMAD R250, R219, UR56, RZ ;  /* 0x00000038dbfa7c24 */ /* 0x000fe2000f8e02ff */
[----:B------:R-:W-:Y:S01]  /*e200*/  SEL R209, R241, R27, !P1 ;  /* 0x0000001bf1d17207 */ /* 0x000fe20004800000 */
[----:B------:R-:W-:Y:S01]  /*e210*/  IMAD R25, R25, UR40, RZ ;  /* 0x0000002819197c24 */ /* 0x000fe2000f8e02ff */
[----:B------:R-:W1:Y:S01]  /*e220*/  LDCU UR66, c[0x0][0x3b0] ;  /* 0x00007600ff4277ac */ /* 0x000e620008000800 */
[----:B------:R-:W-:Y:S02]  /*e230*/  IMAD R12, R12, UR32, RZ ;  /* 0x000000200c0c7c24 */ /* 0x000fe4000f8e02ff */
[----:B------:R-:W-:Y:S01]  /*e240*/  IMAD R13, R13, UR58, RZ ;  /* 0x0000003a0d0d7c24 */ /* 0x000fe2000f8e02ff */
[----:B------:R-:W1:Y:S01]  /*e250*/  LDCU UR10, c[0x0][0x3b0] ;  /* 0x00007600ff0a77ac */ /* 0x000e620008000800 */
[----:B------:R-:W-:Y:S01]  /*e260*/  IMAD R218, R218, UR37, RZ ;  /* 0x00000025dada7c24 */ /* 0x000fe2000f8e02ff */
[----:B------:R-:W-:Y:S01]  /*e270*/  SEL R127, R241, R127, !P1 ;  /* 0x0000007ff17f7207 */ /* 0x000fe20004800000 */
[----:B------:R-:W-:Y:S01]  /*e280*/  IMAD R211, R211, UR27, RZ ;  /* 0x0000001bd3d37c24 */ /* 0x000fe2000f8e02ff */
[C---:B------:R-:W-:Y:S01]  /*e290*/  SEL R70, R241.reuse, R41, !P1 ;  /* 0x00000029f1467207 */ /* 0x040fe20004800000 */
[----:B------:R-:W1:Y:S01]  /*e2a0*/  LDCU UR19, c[0x0][0x3b0] ;  /* 0x00007600ff1377ac */ /* 0x000e620008000800 */
[----:B------:R-:W1:Y:S01]  /*e2b0*/  LDCU UR41, c[0x0][0x3b0] ;  /* 0x00007600ff2977ac */ /* 0x000e620008000800 */
[----:B------:R-:W1:Y:S01]  /*e2c0*/  LDCU UR42, c[0x0][0x3b0] ;  /* 0x00007600ff2a77ac */ /* 0x000e620008000800 */
[----:B------:R-:W1:Y:S01]  /*e2d0*/  LDCU UR44, c[0x0][0x3b0] ;  /* 0x00007600ff2c77ac */ /* 0x000e620008000800 */
[C---:B------:R-:W-:Y:S01]  /*e2e0*/  SEL R114, R241.reuse, R114, !P1 ;  /* 0x00000072f1727207 */ /* 0x040fe20004800000 */
[----:B------:R-:W1:Y:S01]  /*e2f0*/  LDCU UR48, c[0x0][0x3b0] ;  /* 0x00007600ff3077ac */ /* 0x000e620008000800 */
[----:B------:R-:W-:-:S02]  /*e300*/  SEL R115, R241, R115, !P1 ;  /* 0x00000073f1737207 */ /* 0x000fc40004800000 */
[----:B------:R-:W-:Y:S01]  /*e310*/  SEL R153, R241, R153, !P1 ;  /* 0x00000099f1997207 */ /* 0x000fe20004800000 */
[----:B------:R-:W-:Y:S01]  /*e320*/  IMAD R215, R215, UR35, RZ ;  /* 0x00000023d7d77c24 */ /* 0x000fe2000f8e02ff */
[----:B------:R-:W-:Y:S01]  /*e330*/  SEL R151, R241, R151, !P1 ;  /* 0x00000097f1977207 */ /* 0x000fe20004800000 */
[----:B------:R-:W-:Y:S01]  /*e340*/  IMAD R213, R213, UR33, RZ ;  /* 0x00000021d5d57c24 */ /* 0x000fe2000f8e02ff */
[----:B------:R-:W1:Y:S01]  /*e350*/  LDCU UR62, c[0x0][0x3b0] ;  /* 0x00007600ff3e77ac */ /* 0x000e620008000800 */
[----:B------:R-:W-:Y:S01]  /*e360*/  IMAD R210, R210, UR26, RZ ;  /* 0x0000001ad2d27c24 */ /* 0x000fe2000f8e02ff */
[----:B------:R-:W1:Y:S01]  /*e370*/  LDCU UR60, c[0x0][0x3b0] ;  /* 0x00007600ff3c77ac */ /* 0x000e620008000800 */
[----:B------:R-:W1:Y:S01]  /*e380*/  LDCU UR54, c[0x0][0x3b0] ;  /* 0x00007600ff3677ac */ /* 0x000e620008000800 */
[C---:B--2---:R-:W-:Y:S01]  /*e390*/  SEL R167, R241.reuse, R187, !P1 ;  /* 0x000000bbf1a77207 */ /* 0x044fe20004800000 */
[----:B------:R-:W-:Y:S01]  /*e3a0*/  IMAD.MOV.U32 R187, RZ, RZ, R77 ;  /* 0x000000ffffbb7224 */ /* 0x000fe200078e004d */
[----:B------:R-:W-:-:S02]  /*e3b0*/  SEL R170, R241, R188, !P1 ;  /* 0x000000bcf1aa7207 */ /* 0x000fc40004800000 */
[----:B------:R-:W-:Y:S01]  /*e3c0*/  SEL R126, R241, R144, !P1 ;  /* 0x00000090f17e7207 */ /* 0x000fe20004800000 */
[----:B------:R-:W-:Y:S01]  /*e3d0*/  @!P3 IMAD.MOV R187, RZ, RZ, -R187 ;  /* 0x000000ffffbbb224 */ /* 0x000fe200078e0abb */
[----:B------:R-:W-:Y:S01]  /*e3e0*/  ISETP.GE.AND P3, PT, R185, RZ, PT ;  /* 0x000000ffb900720c */ /* 0x000fe20003f66270 */
[----:B------:R-:W-:Y:S01]  /*e3f0*/  IMAD R223, R26, UR43, RZ ;  /* 0x0000002b1adf7c24 */ /* 0x000fe2000f8e02ff */
[----:B------:R-:W2:Y:S01]  /*e400*/  LDL.LU R185, [R1+0x40ac] ;  /* 0x0040ac0001b97983 */ /* 0x000ea20000300800 */
[C---:B---3--:R-:W-:Y:S01]  /*e410*/  SEL R163, R241.reuse, R186, !P1 ;  /* 0x000000baf1a37207 */ /* 0x048fe20004800000 */
[----:B-1----:R-:W-:Y:S01]  /*e420*/  IMAD R14, R14, UR50, RZ ;  /* 0x000000320e0e7c24 */ /* 0x002fe2000f8e02ff */
[----:B------:R-:W-:Y:S02]  /*e430*/  MOV R186, R78 ;  /* 0x0000004e00ba7202 */ /* 0x000fe40000000f00 */
[C---:B------:R-:W-:Y:S02]  /*e440*/  SEL R154, R241.reuse, R154, !P1 ;  /* 0x0000009af19a7207 */ /* 0x040fe40004800000 */
[C---:B------:R-:W-:Y:S01]  /*e450*/  SEL R190, R241.reuse, R190, !P1 ;  /* 0x000000bef1be7207 */ /* 0x040fe20004800000 */
[----:B------:R-:W-:Y:S01]  /*e460*/  @!P2 IMAD.MOV R186, RZ, RZ, -R186 ;  /* 0x000000ffffbaa224 */ /* 0x000fe200078e0aba */
[----:B------:R-:W-:Y:S01]  /*e470*/  ISETP.GE.AND P2, PT, R184, RZ, PT ;  /* 0x000000ffb800720c */ /* 0x000fe20003f46270 */
[----:B------:R-:W-:Y:S01]  /*e480*/  IMAD R216, R216, UR36, RZ ;  /* 0x00000024d8d87c24 */ /* 0x000fe2000f8e02ff */
[----:B------:R-:W3:Y:S01]  /*e490*/  LDL.LU R184, [R1+0x40a8] ;  /* 0x0040a80001b87983 */ /* 0x000ee20000300800 */
[----:B------:R-:W-:Y:S01]  /*e4a0*/  SEL R206, R241, R200, !P1 ;  /* 0x000000c8f1ce7207 */ /* 0x000fe20004800000 */
[----:B------:R-:W-:Y:S01]  /*e4b0*/  IMAD R71, R71, UR19, RZ ;  /* 0x0000001347477c24 */ /* 0x000fe2000f8e02ff */
[C---:B------:R-:W-:Y:S01]  /*e4c0*/  SEL R35, R241.reuse, R112, !P1 ;  /* 0x00000070f1237207 */ /* 0x040fe20004800000 */
[----:B------:R-:W1:Y:S01]  /*e4d0*/  LDCU UR19, c[0x0][0x3b0] ;  /* 0x00007600ff1377ac */ /* 0x000e620008000800 */
[----:B------:R-:W-:Y:S01]  /*e4e0*/  IMAD R170, R170, UR65, RZ ;  /* 0x00000041aaaa7c24 */ /* 0x000fe2000f8e02ff */
[----:B------:R-:W-:-:S02]  /*e4f0*/  SEL R77, R241, R3, !P1 ;  /* 0x00000003f14d7207 */ /* 0x000fc40004800000 */
[C---:B------:R-:W-:Y:S01]  /*e500*/  SEL R144, R241.reuse, R46, !P1 ;  /* 0x0000002ef1907207 */ /* 0x040fe20004800000 */
[----:B------:R-:W1:Y:S01]  /*e510*/  LDCU UR65, c[0x0][0x3b0] ;  /* 0x00007600ff4177ac */ /* 0x000e620008000800 */
[C---:B------:R-:W-:Y:S02]  /*e520*/  SEL R38, R241.reuse, R51, !P1 ;  /* 0x00000033f1267207 */ /* 0x040fe40004800000 */
[C---:B------:R-:W-:Y:S01]  /*e530*/  SEL R146, R241.reuse, R64, !P1 ;  /* 0x00000040f1927207 */ /* 0x040fe20004800000 */
[----:B------:R-:W1:Y:S01]  /*e540*/  LDCU UR46, c[0x0][0x3b0] ;  /* 0x00007600ff2e77ac */ /* 0x000e620008000800 */
[C---:B------:R-:W-:Y:S01]  /*e550*/  SEL R212, R241.reuse, R204, !P1 ;  /* 0x000000ccf1d47207 */ /* 0x040fe20004800000 */
[----:B------:R-:W-:Y:S01]  /*e560*/  IMAD R219, R208, UR38, RZ ;  /* 0x00000026d0db7c24 */ /* 0x000fe2000f8e02ff */
[C---:B------:R-:W-:Y:S01]  /*e570*/  SEL R26, R241.reuse, R201, !P1 ;  /* 0x000000c9f11a7207 */ /* 0x040fe20004800000 */
[----:B------:R-:W1:Y:S01]  /*e580*/  LDCU UR38, c[0x0][0x3b0] ;  /* 0x00007600ff2677ac */ /* 0x000e620008000800 */
[----:B------:R-:W-:Y:S01]  /*e590*/  SEL R27, R241, R197, !P1 ;  /* 0x000000c5f11b7207 */ /* 0x000fe20004800000 */
[----:B------:R-:W1:Y:S01]  /*e5a0*/  LDCU UR58, c[0x0][0x3b0] ;  /* 0x00007600ff3a77ac */ /* 0x000e620008000800 */
[----:B------:R-:W1:Y:S01]  /*e5b0*/  LDCU UR50, c[0x0][0x3b0] ;  /* 0x00007600ff3277ac */ /* 0x000e620008000800 */
[----:B------:R-:W-:-:S02]  /*e5c0*/  IMAD R29, R29, UR39, RZ ;  /* 0x000000271d1d7c24 */ /* 0x000fc4000f8e02ff */
[----:B------:R-:W-:Y:S01]  /*e5d0*/  IMAD R37, R37, UR66, RZ ;  /* 0x0000004225257c24 */ /* 0x000fe2000f8e02ff */
[----:B------:R-:W1:Y:S01]  /*e5e0*/  LDCU UR37, c[0x0][0x3b0] ;  /* 0x00007600ff2577ac */ /* 0x000e620008000800 */
[----:B------:R-:W-:Y:S01]  /*e5f0*/  IMAD R131, R131, UR10, RZ ;  /* 0x0000000a83837c24 */ /* 0x000fe2000f8e02ff */
[----:B------:R-:W1:Y:S01]  /*e600*/  LDCU UR27, c[0x0][0x3b0] ;  /* 0x00007600ff1b77ac */ /* 0x000e620008000800 */
[C---:B------:R-:W-:Y:S01]  /*e610*/  SEL R5, R241.reuse, R164, !P1 ;  /* 0x000000a4f1057207 */ /* 0x040fe20004800000 */
[----:B------:R-:W1:Y:S01]  /*e620*/  LDCU UR40, c[0x0][0x3b0] ;  /* 0x00007600ff2877ac */ /* 0x000e620008000800 */
[----:B------:R-:W1:Y:S01]  /*e630*/  LDCU UR43, c[0x0][0x3b0] ;  /* 0x00007600ff2b77ac */ /* 0x000e620008000800 */
[----:B------:R-:W-:Y:S01]  /*e640*/  SEL R86, R241, R174, !P1 ;  /* 0x000000aef1567207 */ /* 0x000fe20004800000 */
[----:B------:R-:W-:Y:S01]  /*e650*/  IMAD R129, R129, UR48, RZ ;  /* 0x0000003081817c24 */ /* 0x000fe2000f8e02ff */
[C---:B------:R-:W-:Y:S02]  /*e660*/  SEL R41, R241.reuse, R47, !P1 ;  /* 0x0000002ff1297207 */ /* 0x040fe40004800000 */
[----:B------:R-:W-:Y:S01]  /*e670*/  SEL R169, R241, R169, !P1 ;  /* 0x000000a9f1a97207 */ /* 0x000fe20004800000 */
[----:B------:R-:W-:Y:S01]  /*e680*/  IMAD R214, R214, UR34, RZ ;  /* 0x00000022d6d67c24 */ /* 0x000fe2000f8e02ff */
[----:B------:R-:W1:Y:S01]  /*e690*/  LDCU UR64, c[0x0][0x3b0] ;  /* 0x00007600ff4077ac */ /* 0x000e620008000800 */
[----:B------:R-:W-:-:S02]  /*e6a0*/  IMAD R209, R209, UR25, RZ ;  /* 0x00000019d1d17c24 */ /* 0x000fc4000f8e02ff */
[----:B------:R-:W-:Y:S01]  /*e6b0*/  IMAD R207, R207, UR23, RZ ;  /* 0x00000017cfcf7c24 */ /* 0x000fe2000f8e02ff */
[----:B------:R-:W1:Y:S01]  /*e6c0*/  LDCU UR56, c[0x0][0x3b0] ;  /* 0x00007600ff3877ac */ /* 0x000e620008000800 */
[----:B------:R-:W-:Y:S01]  /*e6d0*/  IMAD R166, R166, UR62, RZ ;  /* 0x0000003ea6a67c24 */ /* 0x000fe2000f8e02ff */
[----:B------:R-:W1:Y:S01]  /*e6e0*/  LDCU UR52, c[0x0][0x3b0] ;  /* 0x00007600ff3477ac */ /* 0x000e620008000800 */
[----:B------:R-:W1:Y:S01]  /*e6f0*/  LDCU UR35, c[0x0][0x3b0] ;  /* 0x00007600ff2377ac */ /* 0x000e620008000800 */
[----:B------:R-:W1:Y:S01]  /*e700*/  LDCU UR33, c[0x0][0x3b0] ;  /* 0x00007600ff2177ac */ /* 0x000e620008000800 */
[----:B------:R-:W1:Y:S01]  /*e710*/  LDCU UR32, c[0x0][0x3b0] ;  /* 0x00007600ff2077ac */ /* 0x000e620008000800 */
[----:B------:R-:W1:Y:S01]  /*e720*/  LDCU UR26, c[0x0][0x3b0] ;  /* 0x00007600ff1a77ac */ /* 0x000e620008000800 */
[C---:B--2---:R-:W-:Y:S01]  /*e730*/  SEL R17, R241.reuse, R185, !P1 ;  /* 0x000000b9f1117207 */ /* 0x044fe20004800000 */
[----:B------:R-:W-:Y:S01]  /*e740*/  IMAD.MOV.U32 R185, RZ, RZ, R79 ;  /* 0x000000ffffb97224 */ /* 0x000fe200078e004f */
[C---:B------:R-:W-:Y:S01]  /*e750*/  SEL R78, R241.reuse, R32, !P1 ;  /* 0x00000020f14e7207 */ /* 0x040fe20004800000 */
[----:B------:R-:W-:Y:S01]  /*e760*/  IMAD R126, R126, UR44, RZ ;  /* 0x0000002c7e7e7c24 */ /* 0x000fe2000f8e02ff */
[----:B------:R-:W-:-:S02]  /*e770*/  SEL R186, R241, R186, !P1 ;  /* 0x000000baf1ba7207 */ /* 0x000fc40004800000 */
[----:B------:R-:W-:Y:S01]  /*e780*/  SEL R187, R241, R187, !P1 ;  /* 0x000000bbf1bb7207 */ /* 0x000fe20004800000 */
[----:B------:R-:W-:Y:S01]  /*e790*/  IMAD R190, R190, UR69, RZ ;  /* 0x00000045bebe7c24 */ /* 0x000fe2000f8e02ff */
[----:B------:R-:W-:Y:S01]  /*e7a0*/  @!P3 IADD3 R185, PT, PT, -R185, RZ, RZ ;  /* 0x000000ffb9b9b210 */ /* 0x000fe20007ffe1ff */
[----:B------:R-:W-:Y:S01]  /*e7b0*/  IMAD R167, R167, UR63, RZ ;  /* 0x0000003fa7a77c24 */ /* 0x000fe2000f8e02ff */
[----:B------:R-:W-:Y:S01]  /*e7c0*/  ISETP.GE.AND P3, PT, R183, RZ, PT ;  /* 0x000000ffb700720c */ /* 0x000fe20003f66270 */
[----:B------:R-:W-:Y:S01]  /*e7d0*/  IMAD R163, R163, UR61, RZ ;  /* 0x0000003da3a37c24 */ /* 0x000fe2000f8e02ff */
[----:B------:R-:W2:Y:S01]  /*e7e0*/  LDL.LU R183, [R1+0x40a4] ;  /* 0x0040a40001b77983 */ /* 0x000ea20000300800 */
[C---:B---3--:R-:W-:Y:S01]  /*e7f0*/  SEL R159, R241.reuse, R184, !P1 ;  /* 0x000000b8f19f7207 */ /* 0x048fe20004800000 */
[----:B------:R-:W-:Y:S01]  /*e800*/  IMAD.MOV.U32 R184, RZ, RZ, R18 ;  /* 0x000000ffffb87224 */ /* 0x000fe200078e0012 */
[C---:B----4-:R-:W-:Y:S01]  /*e810*/  SEL R200, R241.reuse, R196, !P1 ;  /* 0x000000c4f1c87207 */ /* 0x050fe20004800000 */
[----:B------:R-:W-:Y:S01]  /*e820*/  IMAD R162, R162, UR60, RZ ;  /* 0x0000003ca2a27c24 */ /* 0x000fe2000f8e02ff */
[----:B------:R-:W-:Y:S01]  /*e830*/  SEL R3, R241, R40, !P1 ;  /* 0x00000028f1037207 */ /* 0x000fe20004800000 */
[----:B------:R-:W-:Y:S01]  /*e840*/  @!P2 IMAD.MOV R184, RZ, RZ, -R184 ;  /* 0x000000ffffb8a224 */ /* 0x000fe200078e0ab8 */
[----:B------:R-:W-:Y:S01]  /*e850*/  ISETP.GE.AND P2, PT, R182, RZ, PT ;  /* 0x000000ffb600720c */ /* 0x000fe20003f46270 */
[----:B------:R-:W-:Y:S01]  /*e860*/  IMAD R137, R137, UR54, RZ ;  /* 0x0000003689897c24 */ /* 0x000fe2000f8e02ff */
[----:B------:R-:W3:Y:S01]  /*e870*/  LDL.LU R182, [R1+0x40a0] ;  /* 0x0040a00001b67983 */ /* 0x000ee20000300800 */
[C---:B------:R-:W-:Y:S01]  /*e880*/  SEL R51, R241.reuse, R56, !P1 ;  /* 0x00000038f1337207 */ /* 0x040fe20004800000 */
[----:B------:R-:W4:Y:S01]  /*e890*/  LDCU UR36, c[0x0][0x3b0] ;  /* 0x00007600ff2477ac */ /* 0x000f220008000800 */
[C---:B------:R-:W-:Y:S01]  /*e8a0*/  SEL R64, R241.reuse, R110, !P1 ;  /* 0x0000006ef1407207 */ /* 0x040fe20004800000 */
[----:B------:R-:W-:Y:S01]  /*e8b0*/  IMAD R212, R212, UR30, RZ ;  /* 0x0000001ed4d47c24 */ /* 0x000fe2000f8e02ff */
[C---:B------:R-:W-:Y:S01]  /*e8c0*/  SEL R204, R241.reuse, R199, !P1 ;  /* 0x000000c7f1cc7207 */ /* 0x040fe20004800000 */
[----:B------:R-:W-:Y:S01]  /*e8d0*/  IMAD R26, R26, UR22, RZ ;  /* 0x000000161a1a7c24 */ /* 0x000fe2000f8e02ff */
[----:B------:R-:W-:Y:S01]  /*e8e0*/  SEL R197, R241, R28, !P1 ;  /* 0x0000001cf1c57207 */ /* 0x000fe20004800000 */
[----:B------:R-:W-:Y:S01]  /*e8f0*/  IMAD R27, R27, UR15, RZ ;  /* 0x0000000f1b1b7c24 */ /* 0x000fe2000f8e02ff */
[----:B------:R-:W-:Y:S01]  /*e900*/  SEL R79, R241, R2, !P1 ;  /* 0x00000002f14f7207 */ /* 0x000fe20004800000 */
[----:B------:R-:W-:Y:S01]  /*e910*/  IMAD R17, R17, UR59, RZ ;  /* 0x0000003b11117c24 */ /* 0x000fe2000f8e02ff */
[----:B------:R-:W-:Y:S01]  /*e920*/  @!P2 IADD3 R139, PT, PT, -R139, RZ, RZ ;  /* 0x000000ff8b8ba210 */ /* 0x000fe20007ffe1ff */
[----:B-1----:R-:W-:Y:S01]  /*e930*/  IMAD R15, R15, UR46, RZ ;  /* 0x0000002e0f0f7c24 */ /* 0x002fe2000f8e02ff */
[----:B------:R-:W-:Y:S01]  /*e940*/  ISETP.GE.AND P2, PT, R180, RZ, PT ;  /* 0x000000ffb400720c */ /* 0x000fe20003f46270 */
[----:B------:R-:W-:-:S02]  /*e950*/  IMAD R16, R16, UR38, RZ ;  /* 0x0000002610107c24 */ /* 0x000fc4000f8e02ff */
[----:B------:R-:W-:Y:S01]  /*e960*/  IMAD R206, R206, UR20, RZ ;  /* 0x00000014cece7c24 */ /* 0x000fe2000f8e02ff */
[----:B------:R-:W-:Y:S01]  /*e970*/  SEL R46, R241, R99, !P1 ;  /* 0x00000063f12e7207 */ /* 0x000fe20004800000 */
[----:B------:R-:W-:Y:S01]  /*e980*/  IMAD R38, R38, UR74, RZ ;  /* 0x0000004a26267c24 */ /* 0x000fe2000f8e02ff */
[----:B------:R-:W1:Y:S01]  /*e990*/  LDCU UR10, c[0x0][0x3b0] ;  /* 0x00007600ff0a77ac */ /* 0x000e620008000800 */
[----:B------:R-:W-:Y:S02]  /*e9a0*/  IMAD R36, R36, UR58, RZ ;  /* 0x0000003a24247c24 */ /* 0x000fe4000f8e02ff */
[----:B------:R-:W-:Y:S01]  /*e9b0*/  IMAD R35, R35, UR50, RZ ;  /* 0x0000003223237c24 */ /* 0x000fe2000f8e02ff */
[----:B------:R-:W-:Y:S01]  /*e9c0*/  SEL R201, R241, R128, !P1 ;  /* 0x00000080f1c97207 */ /* 0x000fe20004800000 */
[----:B------:R-:W-:Y:S01]  /*e9d0*/  IMAD R77, R77, UR27, RZ ;  /* 0x0000001b4d4d7c24 */ /* 0x000fe2000f8e02ff */
[----:B------:R-:W1:Y:S01]  /*e9e0*/  LDCU UR39, c[0x0][0x3b0] ;  /* 0x00007600ff2777ac */ /* 0x000e620008000800 */
[----:B------:R-:W-:Y:S01]  /*e9f0*/  @!P2 IMAD.MOV R141, RZ, RZ, -R141 ;  /* 0x000000ffff8da224 */ /* 0x000fe200078e0a8d */
[----:B------:R-:W-:Y:S01]  /*ea00*/  ISETP.GE.AND P2, PT, R178, RZ, PT ;  /* 0x000000ffb200720c */ /* 0x000fe20003f46270 */
[----:B------:R-:W-:Y:S01]  /*ea10*/  IMAD R85, R85, UR40, RZ ;  /* 0x0000002855557c24 */ /* 0x000fe2000f8e02ff */
[C---:B------:R-:W-:Y:S01]  /*ea20*/  SEL R208, R241.reuse, R202, !P1 ;  /* 0x000000caf1d07207 */ /* 0x040fe20004800000 */
[----:B------:R-:W-:Y:S01]  /*ea30*/  IMAD R86, R86, UR41, RZ ;  /* 0x0000002956567c24 */ /* 0x000fe2000f8e02ff */
[----:B------:R-:W1:Y:S01]  /*ea40*/  LDCU UR44, c[0x0][0x3b0] ;  /* 0x00007600ff2c77ac */ /* 0x000e620008000800 */
[C---:B------:R-:W-:Y:S01]  /*ea50*/  SEL R185, R241.reuse, R185, !P1 ;  /* 0x000000b9f1b97207 */ /* 0x040fe20004800000 */
[----:B------:R-:W1:Y:S01]  /*ea60*/  LDCU UR48, c[0x0][0x3b0] ;  /* 0x00007600ff3077ac */ /* 0x000e620008000800 */
[----:B------:R-:W-:Y:S01]  /*ea70*/  SEL R47, R241, R53, !P1 ;  /* 0x00000035f12f7207 */ /* 0x000fe20004800000 */
[----:B------:R-:W-:-:S02]  /*ea80*/  IMAD R168, R168, UR64, RZ ;  /* 0x00000040a8a87c24 */ /* 0x000fc4000f8e02ff */
[----:B------:R-:W-:Y:S01]  /*ea90*/  IMAD R155, R155, UR56, RZ ;  /* 0x000000389b9b7c24 */ /* 0x000fe2000f8e02ff */
[----:B------:R-:W1:Y:S01]  /*eaa0*/  LDCU UR34, c[0x0][0x3b0] ;  /* 0x00007600ff2277ac */ /* 0x000e620008000800 */
[----:B------:R-:W-:Y:S02]  /*eab0*/  IMAD R135, R135, UR52, RZ ;  /* 0x0000003487877c24 */ /* 0x000fe4000f8e02ff */
[----:B------:R-:W-:Y:S01]  /*eac0*/  IMAD R81, R81, UR35, RZ ;  /* 0x0000002351517c24 */ /* 0x000fe2000f8e02ff */
[----:B------:R-:W1:Y:S01]  /*ead0*/  LDCU UR25, c[0x0][0x3b0] ;  /* 0x00007600ff1977ac */ /* 0x000e620008000800 */
[----:B------:R-:W1:Y:S01]  /*eae0*/  LDCU UR23, c[0x0][0x3b0] ;  /* 0x00007600ff1777ac */ /* 0x000e620008000800 */
[----:B------:R-:W-:Y:S02]  /*eaf0*/  IMAD R78, R78, UR32, RZ ;  /* 0x000000204e4e7c24 */ /* 0x000fe4000f8e02ff */
[----:B------:R-:W-:Y:S01]  /*eb00*/  IMAD R76, R76, UR26, RZ ;  /* 0x0000001a4c4c7c24 */ /* 0x000fe2000f8e02ff */
[----:B------:R-:W1:Y:S01]  /*eb10*/  LDCU UR69, c[0x0][0x3b0] ;  /* 0x00007600ff4577ac */ /* 0x000e620008000800 */
[----:B------:R-:W1:Y:S01]  /*eb20*/  LDCU UR63, c[0x0][0x3b0] ;  /* 0x00007600ff3f77ac */ /* 0x000e620008000800 */
[----:B------:R-:W1:Y:S01]  /*eb30*/  LDCU UR62, c[0x0][0x3b0] ;  /* 0x00007600ff3e77ac */ /* 0x000e620008000800 */
[----:B------:R-:W1:Y:S01]  /*eb40*/  LDCU UR61, c[0x0][0x3b0] ;  /* 0x00007600ff3d77ac */ /* 0x000e620008000800 */
[----:B--2---:R-:W-:-:S02]  /*eb50*/  SEL R138, R241, R183, !P1 ;  /* 0x000000b7f18a7207 */ /* 0x004fc40004800000 */
[C---:B------:R-:W-:Y:S01]  /*eb60*/  SEL R196, R241.reuse, R194, !P1 ;  /* 0x000000c2f1c47207 */ /* 0x040fe20004800000 */
[----:B------:R-:W-:Y:S01]  /*eb70*/  @!P2 IMAD.MOV R84, RZ, RZ, -R84 ;  /* 0x000000ffff54a224 */ /* 0x000fe200078e0a54 */
[----:B------:R-:W-:Y:S01]  /*eb80*/  MOV R183, R80 ;  /* 0x0000005000b77202 */ /* 0x000fe20000000f00 */
[----:B------:R-:W-:Y:S01]  /*eb90*/  IMAD R200, R200, UR12, RZ ;  /* 0x0000000cc8c87c24 */ /* 0x000fe2000f8e02ff */
[----:B------:R-:W-:Y:S01]  /*eba0*/  SEL R194, R241, R192, !P1 ;  /* 0x000000c0f1c27207 */ /* 0x000fe20004800000 */
[----:B------:R-:W2:Y:S02]  /*ebb0*/  LDCU UR12, c[0x0][0x3b0] ;  /* 0x00007600ff0c77ac */ /* 0x000ea40008000800 */
[----:B------:R-:W-:Y:S01]  /*ebc0*/  @!P3 IMAD.MOV R183, RZ, RZ, -R183 ;  /* 0x000000ffffb7b224 */ /* 0x000fe200078e0ab7 */
[----:B------:R-:W-:Y:S01]  /*ebd0*/  ISETP.GE.AND P3, PT, R181, RZ, PT ;  /* 0x000000ffb500720c */ /* 0x000fe20003f66270 */
[----:B------:R-:W1:Y:S01]  /*ebe0*/  LDCU UR30, c[0x0][0x3b0] ;  /* 0x00007600ff1e77ac */ /* 0x000e620008000800 */
[----:B------:R-:W2:Y:S01]  /*ebf0*/  LDL.LU R181, [R1+0x409c] ;  /* 0x00409c0001b57983 */ /* 0x000ea20000300800 */
[----:B---3--:R-:W-:-:S02]  /*ec00*/  SEL R136, R241, R182, !P1 ;  /* 0x000000b6f1887207 */ /* 0x008fc40004800000 */
[C---:B------:R-:W-:Y:S01]  /*ec10*/  SEL R40, R241.reuse, R7, !P1 ;  /* 0x00000007f1287207 */ /* 0x040fe20004800000 */
[----:B------:R-:W3:Y:S01]  /*ec20*/  LDL.LU R180, [R1+0x4098] ;  /* 0x0040980001b47983 */ /* 0x000ee20000300800 */
[C---:B------:R-:W-:Y:S01]  /*ec30*/  SEL R56, R241.reuse, R102, !P1 ;  /* 0x00000066f1387207 */ /* 0x040fe20004800000 */
[----:B------:R-:W1:Y:S02]  /*ec40*/  LDCU UR46, c[0x0][0x3b0] ;  /* 0x00007600ff2e77ac */ /* 0x000e640008000800 */
[----:B------:R-:W2:Y:S01]  /*ec50*/  LDL.LU R125, [R1+0x9c] ;  /* 0x00009c00017d7983 */ /* 0x000ea20000300800 */
[----:B------:R-:W-:Y:S01]  /*ec60*/  SEL R199, R241, R24, !P1 ;  /* 0x00000018f1c77207 */ /* 0x000fe20004800000 */
[----:B------:R-:W1:Y:S01]  /*ec70*/  LDCU UR38, c[0x0][0x3b0] ;  /* 0x00007600ff2677ac */ /* 0x000e620008000800 */
[----:B------:R-:W-:Y:S01]  /*ec80*/  @!P3 IMAD.MOV R140, RZ, RZ, -R140 ;  /* 0x000000ffff8cb224 */ /* 0x000fe200078e0a8c */
[----:B------:R-:W-:Y:S02]  /*ec90*/  ISETP.GE.AND P3, PT, R179, RZ, PT ;  /* 0x000000ffb300720c */ /* 0x000fe40003f66270 */
[----:B------:R-:W3:Y:S01]  /*eca0*/  LDL.LU R179, [R1+0x4094] ;  /* 0x0040940001b37983 */ /* 0x000ee20000300800 */
[C---:B------:R-:W-:Y:S01]  /*ecb0*/  SEL R28, R241.reuse, R189, !P1 ;  /* 0x000000bdf11c7207 */ /* 0x040fe20004800000 */
[----:B------:R-:W1:Y:S02]  /*ecc0*/  LDCU UR20, c[0x0][0x3b0] ;  /* 0x00007600ff1477ac */ /* 0x000e640008000800 */
[----:B------:R-:W3:Y:S01]  /*ecd0*/  LDL.LU R124, [R1+0x94] ;  /* 0x00009400017c7983 */ /* 0x000ee20000300800 */
[C---:B------:R-:W-:Y:S01]  /*ece0*/  SEL R2, R241.reuse, R34, !P1 ;  /* 0x00000022f1027207 */ /* 0x040fe20004800000 */
[----:B------:R-:W1:Y:S02]  /*ecf0*/  LDCU UR15, c[0x0][0x3b0] ;  /* 0x00007600ff0f77ac */ /* 0x000e640008000800 */
[----:B------:R-:W3:Y:S01]  /*ed00*/  LDL.LU R178, [R1+0x4090] ;  /* 0x0040900001b27983 */ /* 0x000ee20000300800 */
[C---:B------:R-:W-:Y:S01]  /*ed10*/  SEL R33, R241.reuse, R139, !P1 ;  /* 0x0000008bf1217207 */ /* 0x040fe20004800000 */
[----:B------:R-:W-:Y:S01]  /*ed20*/  IMAD R204, R204, UR18, RZ ;  /* 0x00000012cccc7c24 */ /* 0x000fe2000f8e02ff */
[C---:B------:R-:W-:Y:S01]  /*ed30*/  SEL R192, R241.reuse, R191, !P1 ;  /* 0x000000bff1c07207 */ /* 0x040fe20004800000 */
[----:B------:R-:W3:Y:S01]  /*ed40*/  LDL.LU R66, [R1+0x8c] ;  /* 0x00008c0001427983 */ /* 0x000ee20000300800 */
[----:B------:R-:W-:Y:S01]  /*ed50*/  SEL R191, R241, R133, !P1 ;  /* 0x00000085f1bf7207 */ /* 0x000fe20004800000 */
[----:B------:R-:W-:Y:S01]  /*ed60*/  IMAD R159, R159, UR57, RZ ;  /* 0x000000399f9f7c24 */ /* 0x000fe2000f8e02ff */
[C---:B------:R-:W-:Y:S01]  /*ed70*/  SEL R133, R241.reuse, R156, !P1 ;  /* 0x0000009cf1857207 */ /* 0x040fe20004800000 */
[----:B------:R-:W-:Y:S01]  /*ed80*/  IMAD.MOV.U32 R156, RZ, RZ, R83 ;  /* 0x000000ffff9c7224 */ /* 0x000fe200078e0053 */
[----:B------:R-:W-:Y:S01]  /*ed90*/  SEL R128, R241, R176, !P1 ;  /* 0x000000b0f1807207 */ /* 0x000fe20004800000 */
[----:B------:R-:W1:Y:S03]  /*eda0*/  LDCU UR27, c[0x0][0x3b0] ;  /* 0x00007600ff1b77ac */ /* 0x000e660008000800 */
[----:B------:R-:W-:Y:S01]  /*edb0*/  @!P3 IADD3 R156, PT, PT, -R156, RZ, RZ ;  /* 0x000000ff9c9cb210 */ /* 0x000fe20007ffe1ff */
[----:B------:R-:W-:Y:S01]  /*edc0*/  IMAD R201, R201, UR16, RZ ;  /* 0x00000010c9c97c24 */ /* 0x000fe2000f8e02ff */
[----:B------:R-:W-:Y:S01]  /*edd0*/  ISETP.GE.AND P3, PT, R177, RZ, PT ;  /* 0x000000ffb100720c */ /* 0x000fe20003f66270 */
[----:B------:R-:W1:Y:S01]  /*ede0*/  LDCU UR40, c[0x0][0x3b0] ;  /* 0x00007600ff2877ac */ /* 0x000e620008000800 */
[----:B------:R-:W3:Y:S01]  /*edf0*/  LDL.LU R177, [R1+0x408c] ;  /* 0x00408c0001b17983 */ /* 0x000ee20000300800 */
[----:B------:R-:W1:Y:S03]  /*ee00*/  LDCU UR41, c[0x0][0x3b0] ;  /* 0x00007600ff2977ac */ /* 0x000e660008000800 */
[----:B------:R-:W3:Y:S01]  /*ee10*/  LDL.LU R67, [R1+0x88] ;  /* 0x0000880001437983 */ /* 0x000ee20000300800 */
[----:B------:R-:W-:-:S02]  /*ee20*/  SEL R202, R241, R198, !P1 ;  /* 0x000000c6f1ca7207 */ /* 0x000fc40004800000 */
[C---:B------:R-:W-:Y:S01]  /*ee30*/  SEL R184, R241.reuse, R184, !P1 ;  /* 0x000000b8f1b87207 */ /* 0x040fe20004800000 */
[----:B------:R-:W3:Y:S01]  /*ee40*/  LDL.LU R69, [R1+0x84] ;  /* 0x0000840001457983 */ /* 0x000ee20000300800 */
[----:B------:R-:W-:Y:S01]  /*ee50*/  SEL R53, R241, R59, !P1 ;  /* 0x0000003bf1357207 */ /* 0x000fe20004800000 */
[----:B------:R-:W-:Y:S01]  /*ee60*/  IMAD R208, R208, UR24, RZ ;  /* 0x00000018d0d07c24 */ /* 0x000fe2000f8e02ff */
[----:B------:R-:W2:Y:S01]  /*ee70*/  LDCU UR22, c[0x0][0x3b0] ;  /* 0x00007600ff1677ac */ /* 0x000ea20008000800 */
[----:B------:R-:W3:Y:S01]  /*ee80*/  LDL.LU R68, [R1+0x80] ;  /* 0x0000800001447983 */ /* 0x000ee20000300800 */
[----:B------:R-:W-:Y:S02]  /*ee90*/  IMAD R197, R197, UR4, RZ ;  /* 0x00000004c5c57c24 */ /* 0x000fe4000f8e02ff */
[----:B----4-:R-:W-:Y:S01]  /*eea0*/  IMAD R82, R82, UR36, RZ ;  /* 0x0000002452527c24 */ /* 0x010fe2000f8e02ff */
[----:B------:R-:W4:Y:S01]  /*eeb0*/  LDCU UR64, c[0x0][0x3b0] ;  /* 0x00007600ff4077ac */ /* 0x000f220008000800 */
[----:B------:R-:W-:-:S02]  /*eec0*/  IMAD R79, R79, UR33, RZ ;  /* 0x000000214f4f7c24 */ /* 0x000fc4000f8e02ff */
[----:B-1----:R-:W-:Y:S01]  /*eed0*/  IMAD R75, R75, UR25, RZ ;  /* 0x000000194b4b7c24 */ /* 0x002fe2000f8e02ff */
[----:B------:R-:W1:Y:S01]  /*eee0*/  LDCU UR60, c[0x0][0x3b0] ;  /* 0x00007600ff3c77ac */ /* 0x000e620008000800 */
[----:B------:R-:W-:Y:S01]  /*eef0*/  IMAD R73, R73, UR23, RZ ;  /* 0x0000001749497c24 */ /* 0x000fe2000f8e02ff */
[----:B------:R-:W1:Y:S01]  /*ef00*/  LDCU UR59, c[0x0][0x3b0] ;  /* 0x00007600ff3b77ac */ /* 0x000e620008000800 */
[----:B------:R-:W1:Y:S01]  /*ef10*/  LDCU UR56, c[0x0][0x3b0] ;  /* 0x00007600ff3877ac */ /* 0x000e620008000800 */
[----:B------:R-:W1:Y:S01]  /*ef20*/  LDCU UR54, c[0x0][0x3b0] ;  /* 0x00007600ff3677ac */ /* 0x000e620008000800 */
[----:B------:R-:W1:Y:S01]  /*ef30*/  LDCU UR52, c[0x0][0x3b0] ;  /* 0x00007600ff3477ac */ /* 0x000e620008000800 */
[----:B------:R-:W1:Y:S01]  /*ef40*/  LDCU UR35, c[0x0][0x3b0] ;  /* 0x00007600ff2377ac */ /* 0x000e620008000800 */
[----:B------:R-:W1:Y:S01]  /*ef50*/  LDCU UR32, c[0x0][0x3b0] ;  /* 0x00007600ff2077ac */ /* 0x000e620008000800 */
[----:B------:R-:W1:Y:S01]  /*ef60*/  LDCU UR26, c[0x0][0x3b0] ;  /* 0x00007600ff1a77ac */ /* 0x000e620008000800 */
[----:B--2---:R-:W-:-:S02]  /*ef70*/  ISETP.GE.AND P2, PT, R125, RZ, PT ;  /* 0x000000ff7d00720c */ /* 0x004fc40003f46270 */
[C---:B------:R-:W-:Y:S02]  /*ef80*/  SEL R18, R241.reuse, R181, !P1 ;  /* 0x000000b5f1127207 */ /* 0x040fe40004800000 */
[C---:B------:R-:W-:Y:S02]  /*ef90*/  SEL R7, R241.reuse, R52, !P1 ;  /* 0x00000034f1077207 */ /* 0x040fe40004800000 */
[C---:B------:R-:W-:Y:S01]  /*efa0*/  SEL R24, R241.reuse, R193, !P1 ;  /* 0x000000c1f1187207 */ /* 0x040fe20004800000 */
[----:B------:R-:W-:Y:S01]  /*efb0*/  IMAD R28, R28, UR67, RZ ;  /* 0x000000431c1c7c24 */ /* 0x000fe2000f8e02ff */
[----:B------:R-:W-:Y:S02]  /*efc0*/  @!P3 IADD3 R142, PT, PT, -R142, RZ, RZ ;  /* 0x000000ff8e8eb210 */ /* 0x000fe40007ffe1ff */
[C---:B------:R-:W-:Y:S01]  /*efd0*/  SEL R80, R241.reuse, R31, !P1 ;  /* 0x0000001ff1507207 */ /* 0x040fe20004800000 */
[----:B------:R-:W-:Y:S01]  /*efe0*/  IMAD R2, R2, UR30, RZ ;  /* 0x0000001e02027c24 */ /* 0x000fe2000f8e02ff */
[----:B------:R-:W-:Y:S01]  /*eff0*/  SEL R34, R241, R161, !P1 ;  /* 0x000000a1f1227207 */ /* 0x000fe20004800000 */
[----:B------:R-:W-:Y:S01]  /*f000*/  @!P2 IMAD.MOV R20, RZ, RZ, -R20 ;  /* 0x000000ffff14a224 */ /* 0x000fe200078e0a14 */
[----:B---3--:R-:W-:Y:S01]  /*f010*/  ISETP.GE.AND P3, PT, R124, RZ, PT ;  /* 0x000000ff7c00720c */ /* 0x008fe20003f66270 */
[----:B------:R-:W-:Y:S01]  /*f020*/  IMAD R33, R33, UR38, RZ ;  /* 0x0000002621217c24 */ /* 0x000fe2000f8e02ff */
[C---:B------:R-:W-:Y:S01]  /*f030*/  SEL R52, R241.reuse, R101, !P1 ;  /* 0x00000065f1347207 */ /* 0x040fe20004800000 */
[----:B------:R-:W-:Y:S01]  /*f040*/  IMAD R24, R24, UR75, RZ ;  /* 0x0000004b18187c24 */ /* 0x000fe2000f8e02ff */
[----:B------:R-:W-:Y:S01]  /*f050*/  ISETP.GE.AND P2, PT, R66, RZ, PT ;  /* 0x000000ff4200720c */ /* 0x000fe20003f46270 */
[----:B------:R-:W-:Y:S01]  /*f060*/  IMAD R18, R18, UR51, RZ ;  /* 0x0000003312127c24 */ /* 0x000fe2000f8e02ff */
[----:B------:R-:W2:Y:S01]  /*f070*/  LDL.LU R66, [R1+0x7c] ;  /* 0x00007c0001427983 */ /* 0x000ea20000300800 */
[----:B------:R-:W-:Y:S01]  /*f080*/  SEL R31, R241, R39, !P1 ;  /* 0x00000027f11f7207 */ /* 0x000fe20004800000 */
[----:B------:R-:W3:Y:S01]  /*f090*/  LDCU UR30, c[0x0][0x3b0] ;  /* 0x00007600ff1e77ac */ /* 0x000ee20008000800 */
[----:B------:R-:W-:-:S02]  /*f0a0*/  IMAD R3, R3, UR20, RZ ;  /* 0x0000001403037c24 */ /* 0x000fc4000f8e02ff */
[----:B------:R-:W-:Y:S01]  /*f0b0*/  IMAD R189, R134, UR68, RZ ;  /* 0x0000004486bd7c24 */ /* 0x000fe2000f8e02ff */
[----:B------:R-:W-:Y:S01]  /*f0c0*/  SEL R99, R241, R156, !P1 ;  /* 0x0000009cf1637207 */ /* 0x000fe20004800000 */
[----:B------:R-:W1:Y:S01]  /*f0d0*/  LDCU UR18, c[0x0][0x3b0] ;  /* 0x00007600ff1277ac */ /* 0x000e620008000800 */
[----:B------:R-:W-:-:S03]  /*f0e0*/  @!P3 IADD3 R143, PT, PT, -R143, RZ, RZ ;  /* 0x000000ff8f8fb210 */ /* 0x000fc60007ffe1ff */
[----:B------:R-:W-:Y:S01]  /*f0f0*/  @!P2 IMAD.MOV R87, RZ, RZ, -R87 ;  /* 0x000000ffff57a224 */ /* 0x000fe200078e0a57 */
[C---:B------:R-:W-:Y:S01]  /*f100*/  SEL R101, R241.reuse, R142, !P1 ;  /* 0x0000008ef1657207 */ /* 0x040fe20004800000 */
[----:B------:R-:W-:Y:S01]  /*f110*/  IMAD R194, R194, UR73, RZ ;  /* 0x00000049c2c27c24 */ /* 0x000fe2000f8e02ff */
[----:B------:R-:W-:Y:S01]  /*f120*/  SEL R124, R241, R145, !P1 ;  /* 0x00000091f17c7207 */ /* 0x000fe20004800000 */
[----:B------:R-:W1:Y:S01]  /*f130*/  LDCU UR57, c[0x0][0x3b0] ;  /* 0x00007600ff3977ac */ /* 0x000e620008000800 */
[----:B------:R-:W-:Y:S02]  /*f140*/  ISETP.GE.AND P3, PT, R67, RZ, PT ;  /* 0x000000ff4300720c */ /* 0x000fe40003f66270 */
[----:B------:R-:W3:Y:S01]  /*f150*/  LDL.LU R67, [R1+0x78] ;  /* 0x0000780001437983 */ /* 0x000ee20000300800 */
[----:B------:R-:W-:Y:S02]  /*f160*/  ISETP.GE.AND P2, PT, R69, RZ, PT ;  /* 0x000000ff4500720c */ /* 0x000fe40003f46270 */
[C---:B------:R-:W-:Y:S01]  /*f170*/  SEL R83, R241.reuse, R172, !P1 ;  /* 0x000000acf1537207 */ /* 0x040fe20004800000 */
[----:B------:R-:W3:Y:S01]  /*f180*/  LDL.LU R69, [R1+0x74] ;  /* 0x0000740001457983 */ /* 0x000ee20000300800 */
[C---:B------:R-:W-:Y:S01]  /*f190*/  SEL R103, R241.reuse, R143, !P1 ;  /* 0x0000008ff1677207 */ /* 0x040fe20004800000 */
[----:B------:R-:W-:Y:S01]  /*f1a0*/  IMAD R128, R128, UR45, RZ ;  /* 0x0000002d80807c24 */ /* 0x000fe2000f8e02ff */
[----:B------:R-:W-:Y:S01]  /*f1b0*/  SEL R145, R241, R58, !P1 ;  /* 0x0000003af1917207 */ /* 0x000fe20004800000 */
[----:B------:R-:W1:Y:S03]  /*f1c0*/  LDCU UR16, c[0x0][0x3b0] ;  /* 0x00007600ff1077ac */ /* 0x000e660008000800 */
[----:B------:R-:W-:Y:S01]  /*f1d0*/  @!P3 IMAD.MOV R88, RZ, RZ, -R88 ;  /* 0x000000ffff58b224 */ /* 0x000fe200078e0a58 */
[----:B------:R-:W-:-:S02]  /*f1e0*/  ISETP.GE.AND P3, PT, R68, RZ, PT ;  /* 0x000000ff4400720c */ /* 0x000fc40003f66270 */
[----:B------:R-:W-:Y:S01]  /*f1f0*/  SEL R19, R241, R177, !P1 ;  /* 0x000000b1f1137207 */ /* 0x000fe20004800000 */
[----:B------:R-:W3:Y:S01]  /*f200*/  LDL.LU R68, [R1+0x70] ;  /* 0x0000700001447983 */ /* 0x000ee20000300800 */
[----:B------:R-:W-:Y:S01]  /*f210*/  @!P2 IADD3 R21, PT, PT, -R21, RZ, RZ ;  /* 0x000000ff1515a210 */ /* 0x000fe20007ffe1ff */
[----:B------:R-:W-:Y:S01]  /*f220*/  IMAD R34, R34, UR46, RZ ;  /* 0x0000002e22227c24 */ /* 0x000fe2000f8e02ff */
[C---:B------:R-:W-:Y:S02]  /*f230*/  SEL R102, R241.reuse, R20, !P1 ;  /* 0x00000014f1667207 */ /* 0x040fe40004800000 */
[----:B------:R-:W-:Y:S01]  /*f240*/  SEL R4, R241, R140, !P1 ;  /* 0x0000008cf1047207 */ /* 0x000fe20004800000 */
[----:B------:R-:W-:Y:S01]  /*f250*/  IMAD R133, R133, UR8, RZ ;  /* 0x0000000885857c24 */ /* 0x000fe2000f8e02ff */
[----:B------:R-:W-:Y:S01]  /*f260*/  SEL R39, R241, R45, !P1 ;  /* 0x0000002df1277207 */ /* 0x000fe20004800000 */
[----:B------:R-:W-:Y:S01]  /*f270*/  IMAD R31, R31, UR21, RZ ;  /* 0x000000151f1f7c24 */ /* 0x000fe2000f8e02ff */
[C---:B------:R-:W-:Y:S01]  /*f280*/  SEL R32, R241.reuse, R87, !P1 ;  /* 0x00000057f1207207 */ /* 0x040fe20004800000 */
[----:B------:R-:W1:Y:S01]  /*f290*/  LDCU UR20, c[0x0][0x3a0] ;  /* 0x00007400ff1477ac */ /* 0x000e620008000800 */
[----:B------:R-:W-:Y:S01]  /*f2a0*/  SEL R134, R241, R180, !P1 ;  /* 0x000000b4f1867207 */ /* 0x000fe20004800000 */
[----:B------:R-:W1:Y:S01]  /*f2b0*/  LDCU UR73, c[0x0][0x3b0] ;  /* 0x00007600ff4977ac */ /* 0x000e620008000800 */
[----:B------:R-:W-:Y:S01]  /*f2c0*/  IMAD.WIDE R172, R9, 0x4, R116 ;  /* 0x0000000409ac7825 */ /* 0x000fe200078e0274 */
[----:B------:R-:W1:Y:S01]  /*f2d0*/  LDCU UR45, c[0x0][0x3b0] ;  /* 0x00007600ff2d77ac */ /* 0x000e620008000800 */
[----:B------:R-:W-:-:S02]  /*f2e0*/  SEL R193, R241, R132, !P1 ;  /* 0x00000084f1c17207 */ /* 0x000fc40004800000 */
[C---:B------:R-:W-:Y:S02]  /*f2f0*/  SEL R125, R241.reuse, R175, !P1 ;  /* 0x000000aff17d7207 */ /* 0x040fe40004800000 */
[C---:B------:R-:W-:Y:S02]  /*f300*/  SEL R183, R241.reuse, R183, !P1 ;  /* 0x000000b7f1b77207 */ /* 0x040fe40004800000 */
[C---:B------:R-:W-:Y:S01]  /*f310*/  SEL R198, R241.reuse, R195, !P1 ;  /* 0x000000c3f1c67207 */ /* 0x040fe20004800000 */
[----:B------:R-:W-:Y:S01]  /*f320*/  IMAD R202, R202, UR17, RZ ;  /* 0x00000011caca7c24 */ /* 0x000fe2000f8e02ff */
[----:B------:R-:W-:Y:S01]  /*f330*/  SEL R59, R241, R65, !P1 ;  /* 0x00000041f13b7207 */ /* 0x000fe20004800000 */
[----:B------:R-:W-:Y:S01]  /*f340*/  IMAD R199, R199, UR7, RZ ;  /* 0x00000007c7c77c24 */ /* 0x000fe2000f8e02ff */
[----:B------:R-:W1:Y:S01]  /*f350*/  LDCU UR24, c[0x0][0x3b0] ;  /* 0x00007600ff1877ac */ /* 0x000e620008000800 */
[----:B------:R-:W-:Y:S02]  /*f360*/  IMAD R196, R196, UR77, RZ ;  /* 0x0000004dc4c47c24 */ /* 0x000fe4000f8e02ff */
[----:B------:R-:W-:Y:S01]  /*f370*/  IMAD R192, R192, UR71, RZ ;  /* 0x00000047c0c07c24 */ /* 0x000fe2000f8e02ff */
[----:B------:R-:W2:Y:S01]  /*f380*/  LDCU UR4, c[0x0][0x3b0] ;  /* 0x00007600ff0477ac */ /* 0x000ea20008000800 */
[----:B------:R-:W-:-:S02]  /*f390*/  IMAD R191, R191, UR70, RZ ;  /* 0x00000046bfbf7c24 */ /* 0x000fc4000f8e02ff */
[----:B------:R-:W-:Y:S01]  /*f3a0*/  IMAD R138, R138, UR55, RZ ;  /* 0x000000378a8a7c24 */ /* 0x000fe2000f8e02ff */
[----:B------:R-:W2:Y:S01]  /*f3b0*/  LDCU UR75, c[0x0][0x3b0] ;  /* 0x00007600ff4b77ac */ /* 0x000ea20008000800 */
[----:B------:R-:W-:Y:S02]  /*f3c0*/  IMAD R136, R136, UR53, RZ ;  /* 0x0000003588887c24 */ /* 0x000fe4000f8e02ff */
[----:B------:R-:W-:Y:S01]  /*f3d0*/  IMAD R80, R80, UR34, RZ ;  /* 0x0000002250507c24 */ /* 0x000fe2000f8e02ff */
[----:B------:R-:W2:Y:S01]  /*f3e0*/  LDCU UR68, c[0x0][0x3b0] ;  /* 0x00007600ff4477ac */ /* 0x000ea20008000800 */
[----:B------:R-:W-:Y:S01]  /*f3f0*/  IMAD R72, R72, UR22, RZ ;  /* 0x0000001648487c24 */ /* 0x000fe2000f8e02ff */
[----:B------:R-:W2:Y:S01]  /*f400*/  LDCU UR67, c[0x0][0x3b0] ;  /* 0x00007600ff4377ac */ /* 0x000ea20008000800 */
[----:B----4-:R-:W-:Y:S02]  /*f410*/  IMAD R52, R52, UR64, RZ ;  /* 0x0000004034347c24 */ /* 0x010fe4000f8e02ff */
[----:B------:R-:W-:Y:S01]  /*f420*/  IMAD R53, R53, UR63, RZ ;  /* 0x0000003f35357c24 */ /* 0x000fe2000f8e02ff */
[----:B------:R-:W4:Y:S01]  /*f430*/  LDCU UR51, c[0x0][0x3b0] ;  /* 0x00007600ff3377ac */ /* 0x000f220008000800 */
[----:B-1----:R-:W-:Y:S01]  /*f440*/  IMAD R56, R56, UR60, RZ ;  /* 0x0000003c38387c24 */ /* 0x002fe2000f8e02ff */
[----:B------:R-:W1:Y:S01]  /*f450*/  LDCU UR36, c[0x0][0x3b0] ;  /* 0x00007600ff2477ac */ /* 0x000e620008000800 */
[----:B------:R-:W1:Y:S01]  /*f460*/  LDCU UR33, c[0x0][0x3b0] ;  /* 0x00007600ff2177ac */ /* 0x000e620008000800 */
[----:B------:R-:W1:Y:S01]  /*f470*/  LDCU UR25, c[0x0][0x3b0] ;  /* 0x00007600ff1977ac */ /* 0x000e620008000800 */
[----:B------:R-:W1:Y:S01]  /*f480*/  LDCU UR23, c[0x0][0x3b0] ;  /* 0x00007600ff1777ac */ /* 0x000e620008000800 */
[----:B--2---:R-:W-:Y:S01]  /*f490*/  ISETP.GE.AND P2, PT, R66, RZ, PT ;  /* 0x000000ff4200720c */ /* 0x004fe20003f46270 */
[----:B------:R-:W-:Y:S01]  /*f4a0*/  @!P3 IMAD.MOV R89, RZ, RZ, -R89 ;  /* 0x000000ffff59b224 */ /* 0x000fe200078e0a59 */
[----:B------:R-:W2:Y:S01]  /*f4b0*/  LDL.LU R66, [R1+0x6c] ;  /* 0x00006c0001427983 */ /* 0x000ea20000300800 */
[----:B------:R-:W-:-:S02]  /*f4c0*/  IMAD R20, R145, UR65, RZ ;  /* 0x0000004191147c24 */ /* 0x000fc4000f8e02ff */
[----:B------:R-:W-:Y:S02]  /*f4d0*/  IMAD R19, R19, UR47, RZ ;  /* 0x0000002f13137c24 */ /* 0x000fe4000f8e02ff */
[----:B------:R-:W-:Y:S01]  /*f4e0*/  IMAD R83, R83, UR37, RZ ;  /* 0x0000002553537c24 */ /* 0x000fe2000f8e02ff */
[----:B------:R-:W1:Y:S01]  /*f4f0*/  LDCU UR37, c[0x0][0x3b0] ;  /* 0x00007600ff2577ac */ /* 0x000e620008000800 */
[----:B------:R-:W-:Y:S02]  /*f500*/  IMAD R39, R39, UR13, RZ ;  /* 0x0000000d27277c24 */ /* 0x000fe4000f8e02ff */
[----:B---3--:R-:W-:Y:S02]  /*f510*/  IMAD R32, R32, UR30, RZ ;  /* 0x0000001e20207c24 */ /* 0x008fe4000f8e02ff */
[----:B------:R-:W-:Y:S01]  /*f520*/  IMAD R70, R70, UR18, RZ ;  /* 0x0000001246467c24 */ /* 0x000fe2000f8e02ff */
[----:B------:R-:W3:Y:S01]  /*f530*/  LDCU UR18, c[0x0][0x3b0] ;  /* 0x00007600ff1277ac */ /* 0x000ee20008000800 */
[----:B------:R-:W-:Y:S01]  /*f540*/  @!P2 IMAD.MOV R90, RZ, RZ, -R90 ;  /* 0x000000ffff5aa224 */ /* 0x000fe200078e0a5a */
[----:B------:R-:W-:Y:S01]  /*f550*/  ISETP.GE.AND P3, PT, R67, RZ, PT ;  /* 0x000000ff4300720c */ /* 0x000fe20003f66270 */
[----:B------:R-:W-:Y:S01]  /*f560*/  IMAD R134, R134, UR49, RZ ;  /* 0x0000003186867c24 */ /* 0x000fe2000f8e02ff */
[----:B------:R-:W3:Y:S01]  /*f570*/  LDL.LU R67, [R1+0x68] ;  /* 0x0000680001437983 */ /* 0x000ee20000300800 */
[----:B------:R-:W2:Y:S01]  /*f580*/  LDCU UR49, c[0x0][0x3b0] ;  /* 0x00007600ff3177ac */ /* 0x000ea20008000800 */
[----:B------:R-:W-:-:S02]  /*f590*/  ISETP.GE.AND P2, PT, R69, RZ, PT ;  /* 0x000000ff4500720c */ /* 0x000fc40003f46270 */
[----:B------:R-:W4:Y:S01]  /*f5a0*/  LDL.LU R69, [R1+0x64] ;  /* 0x0000640001457983 */ /* 0x000f220000300800 */
[----:B------:R-:W-:Y:S01]  /*f5b0*/  SEL R104, R241, R21, !P1 ;  /* 0x00000015f1687207 */ /* 0x000fe20004800000 */
[----:B------:R-:W-:Y:S01]  /*f5c0*/  IMAD R5, R5, UR45, RZ ;  /* 0x0000002d05057c24 */ /* 0x000fe2000f8e02ff */
[----:B------:R-:W2:Y:S04]  /*f5d0*/  LDCU UR8, c[0x0][0x3b0] ;  /* 0x00007600ff0877ac */ /* 0x000ea80008000800 */
[----:B------:R-:W-:Y:S01]  /*f5e0*/  @!P3 IADD3 R91, PT, PT, -R91, RZ, RZ ;  /* 0x000000ff5b5bb210 */ /* 0x000fe20007ffe1ff */
[----:B-1----:R-:W-:Y:S01]  /*f5f0*/  IMAD R4, R4, UR37, RZ ;  /* 0x0000002504047c24 */ /* 0x002fe2000f8e02ff */
[----:B------:R-:W-:Y:S01]  /*f600*/  ISETP.GE.AND P3, PT, R68, RZ, PT ;  /* 0x000000ff4400720c */ /* 0x000fe20003f66270 */
[----:B------:R-:W1:Y:S01]  /*f610*/  LDCU UR13, c[0x0][0x3b0] ;  /* 0x00007600ff0d77ac */ /* 0x000e620008000800 */
[----:B------:R-:W-:Y:S01]  /*f620*/  @!P2 IMAD.MOV R22, RZ, RZ, -R22 ;  /* 0x000000ffff16a224 */ /* 0x000fe200078e0a16 */
[----:B------:R-:W4:Y:S01]  /*f630*/  LDL.LU R68, [R1+0x60] ;  /* 0x0000600001447983 */ /* 0x000f220000300800 */
[----:B------:R-:W-:-:S02]  /*f640*/  SEL R132, R241, R179, !P1 ;  /* 0x000000b3f1847207 */ /* 0x000fc40004800000 */
[C---:B------:R-:W-:Y:S01]  /*f650*/  SEL R45, R241.reuse, R50, !P1 ;  /* 0x00000032f12d7207 */ /* 0x040fe20004800000 */
[----:B------:R-:W-:Y:S01]  /*f660*/  IMAD R124, R124, UR42, RZ ;  /* 0x0000002a7c7c7c24 */ /* 0x000fe2000f8e02ff */
[----:B------:R-:W-:Y:S01]  /*f670*/  SEL R58, R241, R107, !P1 ;  /* 0x0000006bf13a7207 */ /* 0x000fe20004800000 */
[----:B------:R-:W-:Y:S01]  /*f680*/  IMAD R125, R125, UR43, RZ ;  /* 0x0000002b7d7d7c24 */ /* 0x000fe2000f8e02ff */
[C---:B------:R-:W-:Y:S01]  /*f690*/  SEL R195, R241.reuse, R130, !P1 ;  /* 0x00000082f1c37207 */ /* 0x040fe20004800000 */
[----:B------:R-:W1:Y:S01]  /*f6a0*/  LDCU UR47, c[0x0][0x3b0] ;  /* 0x00007600ff2f77ac */ /* 0x000e620008000800 */
[----:B------:R-:W-:Y:S01]  /*f6b0*/  SEL R65, R241, R111, !P1 ;  /* 0x0000006ff1417207 */ /* 0x000fe20004800000 */
[----:B------:R-:W-:Y:S02]  /*f6c0*/  IMAD R198, R198, UR6, RZ ;  /* 0x00000006c6c67c24 */ /* 0x000fe4000f8e02ff */
        /* <DEDUP_REMOVED lines=9> */
[----:B------:R-:W-:-:S02]  /*f760*/  IMAD R57, R57, UR59, RZ ;  /* 0x0000003b39397c24 */ /* 0x000fc4000f8e02ff */
[----:B------:R-:W-:Y:S01]  /*f770*/  IMAD R64, R64, UR52, RZ ;  /* 0x0000003440407c24 */ /* 0x000fe2000f8e02ff */
[----:B------:R-:W1:Y:S01]  /*f780*/  LDCU UR34, c[0x0][0x3b0] ;  /* 0x00007600ff2277ac */ /* 0x000e620008000800 */
[----:B------:R-:W-:Y:S02]  /*f790*/  IMAD R99, R99, UR35, RZ ;  /* 0x0000002363637c24 */ /* 0x000fe4000f8e02ff */
[----:B------:R-:W-:Y:S01]  /*f7a0*/  IMAD R102, R102, UR32, RZ ;  /* 0x0000002066667c24 */ /* 0x000fe2000f8e02ff */
[----:B------:R-:W1:Y:S01]  /*f7b0*/  LDCU UR22, c[0x0][0x3b0] ;  /* 0x00007600ff1677ac */ /* 0x000e620008000800 */
[----:B------:R-:W-:Y:S01]  /*f7c0*/  IMAD R103, R103, UR31, RZ ;  /* 0x0000001f67677c24 */ /* 0x000fe2000f8e02ff */
[----:B------:R-:W1:Y:S01]  /*f7d0*/  LDCU UR21, c[0x0][0x3b0] ;  /* 0x00007600ff1577ac */ /* 0x000e620008000800 */
[----:B--2---:R-:W-:Y:S01]  /*f7e0*/  ISETP.GE.AND P2, PT, R66, RZ, PT ;  /* 0x000000ff4200720c */ /* 0x004fe20003f46270 */
[----:B------:R-:W-:Y:S01]  /*f7f0*/  @!P3 IMAD.MOV R92, RZ, RZ, -R92 ;  /* 0x000000ffff5cb224 */ /* 0x000fe200078e0a5c */
[----:B------:R-:W2:Y:S01]  /*f800*/  LDL.LU R66, [R1+0x5c] ;  /* 0x00005c0001427983 */ /* 0x000ea20000300800 */
[----:B------:R-:W-:Y:S01]  /*f810*/  SEL R110, R241, R22, !P1 ;  /* 0x00000016f16e7207 */ /* 0x000fe20004800000 */
[----:B------:R-:W-:-:S02]  /*f820*/  IMAD R21, R7, UR73, RZ ;  /* 0x0000004907157c24 */ /* 0x000fc4000f8e02ff */
[----:B------:R-:W-:Y:S01]  /*f830*/  IMAD R132, R132, UR9, RZ ;  /* 0x0000000984847c24 */ /* 0x000fe2000f8e02ff */
[----:B------:R-:W1:Y:S01]  /*f840*/  LDCU UR9, c[0x0][0x3b0] ;  /* 0x00007600ff0977ac */ /* 0x000e620008000800 */
[----:B------:R-:W-:Y:S01]  /*f850*/  SEL R50, R241, R100, !P1 ;  /* 0x00000064f1327207 */ /* 0x000fe20004800000 */
[----:B------:R-:W1:Y:S01]  /*f860*/  LDCU UR42, c[0x0][0x3b0] ;  /* 0x00007600ff2a77ac */ /* 0x000e620008000800 */
[----:B------:R-:W1:Y:S01]  /*f870*/  LDCU UR43, c[0x0][0x3b0] ;  /* 0x00007600ff2b77ac */ /* 0x000e620008000800 */
[----:B---3--:R-:W-:Y:S02]  /*f880*/  ISETP.GE.AND P3, PT, R67, RZ, PT ;  /* 0x000000ff4300720c */ /* 0x008fe40003f66270 */
[C---:B------:R-:W-:Y:S01]  /*f890*/  SEL R130, R241.reuse, R178, !P1 ;  /* 0x000000b2f1827207 */ /* 0x040fe20004800000 */
[----:B------:R-:W3:Y:S01]  /*f8a0*/  LDL.LU R67, [R1+0x58] ;  /* 0x0000580001437983 */ /* 0x000ee20000300800 */
[----:B------:R-:W-:Y:S01]  /*f8b0*/  SEL R107, R241, R89, !P1 ;  /* 0x00000059f16b7207 */ /* 0x000fe20004800000 */
[----:B------:R-:W-:Y:S01]  /*f8c0*/  IMAD R195, R195, UR76, RZ ;  /* 0x0000004cc3c37c24 */ /* 0x000fe2000f8e02ff */
[----:B------:R-:W1:Y:S01]  /*f8d0*/  LDCU UR6, c[0x0][0x3b0] ;  /* 0x00007600ff0677ac */ /* 0x000e620008000800 */
[----:B------:R-:W1:Y:S06]  /*f8e0*/  LDCU UR72, c[0x0][0x3b0] ;  /* 0x00007600ff4877ac */ /* 0x000e6c0008000800 */
[----:B------:R-:W-:Y:S01]  /*f8f0*/  @!P3 IMAD.MOV R94, RZ, RZ, -R94 ;  /* 0x000000ffff5eb224 */ /* 0x000fe200078e0a5e */
[----:B------:R-:W1:Y:S01]  /*f900*/  LDCU UR24, c[0x0][0x3b0] ;  /* 0x00007600ff1877ac */ /* 0x000e620008000800 */
[----:B----4-:R-:W-:-:S02]  /*f910*/  ISETP.GE.AND P3, PT, R68, RZ, PT ;  /* 0x000000ff4400720c */ /* 0x010fc40003f66270 */
[----:B--2---:R-:W-:Y:S02]  /*f920*/  ISETP.GE.AND P4, PT, R66, RZ, PT ;  /* 0x000000ff4200720c */ /* 0x004fe40003f86270 */
[----:B------:R-:W-:Y:S01]  /*f930*/  @!P2 IADD3 R93, PT, PT, -R93, RZ, RZ ;  /* 0x000000ff5d5da210 */ /* 0x000fe20007ffe1ff */
[----:B------:R-:W2:Y:S08]  /*f940*/  S2R R66, SR_TID.X ;  /* 0x0000000000427919 */ /* 0x000eb00000002100 */
[----:B------:R-:W-:Y:S01]  /*f950*/  @!P3 IADD3 R95, PT, PT, -R95, RZ, RZ ;  /* 0x000000ff5f5fb210 */ /* 0x000fe20007ffe1ff */
[----:B------:R-:W-:Y:S01]  /*f960*/  IMAD R22, R144, UR12, RZ ;  /* 0x0000000c90167c24 */ /* 0x000fe2000f8e02ff */
[----:B------:R-:W-:Y:S01]  /*f970*/  ISETP.GE.AND P3, PT, R158, RZ, PT ;  /* 0x000000ff9e00720c */ /* 0x000fe20003f66270 */
[----:B------:R-:W-:Y:S01]  /*f980*/  IMAD R7, R146, UR57, RZ ;  /* 0x0000003992077c24 */ /* 0x000fe2000f8e02ff */
[----:B------:R-:W-:Y:S01]  /*f990*/  SEL R100, R241, R84, !P1 ;  /* 0x00000054f1647207 */ /* 0x000fe20004800000 */
[----:B-1----:R-:W-:Y:S01]  /*f9a0*/  IMAD R87, R115, UR9, RZ ;  /* 0x0000000973577c24 */ /* 0x002fe2000f8e02ff */
[----:B------:R-:W-:Y:S01]  /*f9b0*/  SEL R111, R241, R92, !P1 ;  /* 0x0000005cf16f7207 */ /* 0x000fe20004800000 */
[----:B------:R-:W-:Y:S01]  /*f9c0*/  IMAD R130, R130, UR11, RZ ;  /* 0x0000000b82827c24 */ /* 0x000fe2000f8e02ff */
[----:B------:R-:W-:Y:S01]  /*f9d0*/  ISETP.GE.AND P2, PT, R69, RZ, PT ;  /* 0x000000ff4500720c */ /* 0x000fe20003f46270 */
[----:B------:R-:W1:Y:S01]  /*f9e0*/  LDCU UR76, c[0x0][0x3b0] ;  /* 0x00007600ff4c77ac */ /* 0x000e620008000800 */
[----:B--2---:R-:W-:-:S02]  /*f9f0*/  LOP3.LUT R188, R66, 0x1f, RZ, 0xc0, !PT ;  /* 0x0000001f42bc7812 */ /* 0x004fc400078ec0ff */
[----:B------:R-:W-:Y:S01]  /*fa00*/  SEL R112, R241, R93, !P1 ;  /* 0x0000005df1707207 */ /* 0x000fe20004800000 */
[----:B------:R-:W-:-:S04]  /*fa10*/  IMAD.WIDE R144, R247, 0x4, R118 ;  /* 0x00000004f7907825 */ /* 0x000fc800078e0276 */
[----:B------:R-:W-:Y:S01]  /*fa20*/  @!P4 IMAD.MOV R96, RZ, RZ, -R96 ;  /* 0x000000ffff60c224 */ /* 0x000fe200078e0a60 */
[----:B------:R-:W-:Y:S01]  /*fa30*/  STL [R1+0x4050], R188 ;  /* 0x004050bc01007387 */ /* 0x000fe20000100800 */
[----:B------:R-:W-:Y:S02]  /*fa40*/  @!P3 IADD3 R165, PT, PT, -R165, RZ, RZ ;  /* 0x000000ffa5a5b210 */ /* 0x000fe40007ffe1ff */
[C---:B------:R-:W-:Y:S01]  /*fa50*/  SEL R140, R241.reuse, R94, !P1 ;  /* 0x0000005ef18c7207 */ /* 0x040fe20004800000 */
[----:B------:R-:W2:Y:S01]  /*fa60*/  LDL.LU R158, [R1+0x4088] ;  /* 0x00408800019e7983 */ /* 0x000ea20000300800 */
[----:B------:R-:W-:Y:S01]  /*fa70*/  IMAD R84, R114, UR8, RZ ;  /* 0x0000000872547c24 */ /* 0x000fe2000f8e02ff */
[----:B------:R-:W-:Y:S01]  /*fa80*/  SEL R69, R241, R42, !P1 ;  /* 0x0000002af1457207 */ /* 0x000fe20004800000 */
[----:B------:R-:W-:Y:S01]  /*fa90*/  @!P2 IMAD.MOV R23, RZ, RZ, -R23 ;  /* 0x000000ffff17a224 */ /* 0x000fe200078e0a17 */
[----:B------:R-:W4:Y:S01]  /*faa0*/  LDL R181, [R1+0x8] ;  /* 0x0000080001b57983 */ /* 0x000f220000100800 */
[----:B------:R-:W-:Y:S01]  /*fab0*/  ISETP.GE.AND P4, PT, R188, UR20, PT ;  /* 0x00000014bc007c0c */ /* 0x000fe2000bf86270 */
[----:B------:R-:W1:Y:S02]  /*fac0*/  LDCU UR11, c[0x0][0x3b0] ;  /* 0x00007600ff0b77ac */ /* 0x000e640008000800 */
[----:B------:R-:W2:Y:S01]  /*fad0*/  LDL R182, [R1+0x4] ;  /* 0x0000040001b67983 */ /* 0x000ea20000100800 */
[----:B------:R-:W-:Y:S01]  /*fae0*/  IMAD R69, R69, UR14, RZ ;  /* 0x0000000e45457c24 */ /* 0x000fe2000f8e02ff */
[----:B------:R-:W1:Y:S01]  /*faf0*/  LDCU UR14, c[0x0][0x3b0] ;  /* 0x00007600ff0e77ac */ /* 0x000e620008000800 */
[----:B------:R-:W-:Y:S01]  /*fb00*/  SEL R142, R241, R23, !P1 ;  /* 0x00000017f18e7207 */ /* 0x000fe20004800000 */
[----:B------:R-:W-:Y:S01]  /*fb10*/  IMAD R23, R112, UR19, RZ ;  /* 0x0000001370177c24 */ /* 0x000fe2000f8e02ff */
[----:B------:R1:W-:Y:S01]  /*fb20*/  STL.64 [R1+0x4080], R118 ;  /* 0x0040807601007387 */ /* 0x0003e20000100a00 */
[----:B---3--:R-:W-:-:S02]  /*fb30*/  ISETP.GE.AND P2, PT, R67, RZ, PT ;  /* 0x000000ff4300720c */ /* 0x008fc40003f46270 */
[C---:B------:R-:W-:Y:S01]  /*fb40*/  SEL R68, R241.reuse, R43, !P1 ;  /* 0x0000002bf1447207 */ /* 0x040fe20004800000 */
[----:B------:R-:W-:Y:S01]  /*fb50*/  IMAD R40, R40, UR7, RZ ;  /* 0x0000000728287c24 */ /* 0x000fe2000f8e02ff */
[----:B------:R-:W-:Y:S01]  /*fb60*/  SEL R165, R241, R165, !P1 ;  /* 0x000000a5f1a57207 */ /* 0x000fe20004800000 */
[----:B------:R-:W-:Y:S01]  /*fb70*/  IMAD R41, R41, UR6, RZ ;  /* 0x0000000629297c24 */ /* 0x000fe2000f8e02ff */
[C---:B------:R-:W-:Y:S01]  /*fb80*/  SEL R66, R241.reuse, R6, !P1 ;  /* 0x00000006f1427207 */ /* 0x040fe20004800000 */
[----:B------:R-:W-:Y:S01]  /*fb90*/  IMAD R140, R140, UR18, RZ ;  /* 0x000000128c8c7c24 */ /* 0x000fe2000f8e02ff */
[----:B------:R-:W3:Y:S01]  /*fba0*/  LDCU UR20, c[0x0][0x3b0] ;  /* 0x00007600ff1477ac */ /* 0x000ee20008000800 */
[----:B------:R-:W-:Y:S01]  /*fbb0*/  SEL R139, R241, R96, !P1 ;  /* 0x00000060f18b7207 */ /* 0x000fe20004800000 */
[----:B------:R-:W-:Y:S02]  /*fbc0*/  IMAD R94, R186, UR42, RZ ;  /* 0x0000002aba5e7c24 */ /* 0x000fe4000f8e02ff */
[----:B------:R-:W-:-:S02]  /*fbd0*/  IMAD R93, R187, UR43, RZ ;  /* 0x0000002bbb5d7c24 */ /* 0x000fc4000f8e02ff */
[----:B------:R-:W-:Y:S02]  /*fbe0*/  IMAD R45, R45, UR75, RZ ;  /* 0x0000004b2d2d7c24 */ /* 0x000fe4000f8e02ff */
[----:B------:R-:W-:Y:S02]  /*fbf0*/  IMAD R46, R46, UR72, RZ ;  /* 0x000000482e2e7c24 */ /* 0x000fe4000f8e02ff */
[----:B------:R-:W-:Y:S02]  /*fc00*/  IMAD R47, R47, UR71, RZ ;  /* 0x000000472f2f7c24 */ /* 0x000fe4000f8e02ff */
[----:B------:R-:W-:Y:S02]  /*fc10*/  IMAD R50, R50, UR68, RZ ;  /* 0x0000004432327c24 */ /* 0x000fe4000f8e02ff */
[----:B------:R-:W-:Y:S02]  /*fc20*/  IMAD R51, R51, UR67, RZ ;  /* 0x0000004333337c24 */ /* 0x000fe4000f8e02ff */
[----:B------:R-:W-:-:S02]  /*fc30*/  IMAD R58, R58, UR56, RZ ;  /* 0x000000383a3a7c24 */ /* 0x000fc4000f8e02ff */
[----:B------:R-:W-:Y:S02]  /*fc40*/  IMAD R59, R59, UR55, RZ ;  /* 0x000000373b3b7c24 */ /* 0x000fe4000f8e02ff */
[----:B------:R-:W-:Y:S02]  /*fc50*/  IMAD R65, R65, UR51, RZ ;  /* 0x0000003341417c24 */ /* 0x000fe4000f8e02ff */
[----:B------:R-:W-:Y:S02]  /*fc60*/  IMAD R101, R101, UR33, RZ ;  /* 0x0000002165657c24 */ /* 0x000fe4000f8e02ff */
[----:B------:R-:W-:Y:S02]  /*fc70*/  IMAD R104, R104, UR26, RZ ;  /* 0x0000001a68687c24 */ /* 0x000fe4000f8e02ff */
[----:B------:R-:W-:Y:S02]  /*fc80*/  IMAD R107, R107, UR25, RZ ;  /* 0x000000196b6b7c24 */ /* 0x000fe4000f8e02ff */
[----:B------:R-:W-:Y:S01]  /*fc90*/  IMAD R110, R110, UR22, RZ ;  /* 0x000000166e6e7c24 */ /* 0x000fe2000f8e02ff */
[----:B------:R-:W2:Y:S01]  /*fca0*/  S2UR UR12, SR_CgaCtaId ;  /* 0x00000000000c79c3 */ /* 0x000ea20000008800 */
[----:B-1----:R-:W-:Y:S01]  /*fcb0*/  IMAD R112, R142, UR14, RZ ;  /* 0x0000000e8e707c24 */ /* 0x002fe2000f8e02ff */
[----:B------:R-:W1:Y:S01]  /*fcc0*/  LDCU UR9, c[0x0][0x3ac] ;  /* 0x00007580ff0977ac */ /* 0x000e620008000800 */
[C---:B------:R-:W-:Y:S01]  /*fcd0*/  IMAD.WIDE R142, R247.reuse, 0x4, R116 ;  /* 0x00000004f78e7825 */ /* 0x040fe200078e0274 */
[----:B------:R-:W1:Y:S04]  /*fce0*/  LDCU UR8, c[0x0][0x3a8] ;  /* 0x00007500ff0877ac */ /* 0x000e680008000800 */
[----:B------:R3:W-:Y:S01]  /*fcf0*/  STL.64 [R1+0x1f10], R142 ;  /* 0x001f108e01007387 */ /* 0x0007e20000100a00 */
[----:B------:R-:W-:-:S03]  /*fd00*/  IMAD.WIDE R118, R247, 0x4, R122 ;  /* 0x00000004f7767825 */ /* 0x000fc600078e027a */
[----:B------:R-:W-:Y:S04]  /*fd10*/  STL.64 [R1+0x1f08], R144 ;  /* 0x001f089001007387 */ /* 0x000fe80000100a00 */
[----:B------:R-:W-:Y:S01]  /*fd20*/  STL.64 [R1+0x4070], R120 ;  /* 0x0040707801007387 */ /* 0x000fe20000100a00 */
[----:B---3--:R-:W-:-:S05]  /*fd30*/  IMAD.WIDE R142, R247, 0x4, R120 ;  /* 0x00000004f78e7825 */ /* 0x008fca00078e0278 */
[----:B------:R-:W-:Y:S04]  /*fd40*/  STL.64 [R1+0x1f00], R142 ;  /* 0x001f008e01007387 */ /* 0x000fe80000100a00 */
[----:B------:R-:W-:Y:S04]  /*fd50*/  STL.64 [R1+0x4060], R122 ;  /* 0x0040607a01007387 */ /* 0x000fe80000100a00 */
[----:B------:R3:W-:Y:S02]  /*fd60*/  STL.64 [R1+0x1ef8], R118 ;  /* 0x001ef87601007387 */ /* 0x0007e40000100a00 */
[----:B---3--:R-:W-:-:S04]  /*fd70*/  IMAD.WIDE R118, R249, 0x4, R116 ;  /* 0x00000004f9767825 */ /* 0x008fc800078e0274 */
[----:B----4-:R-:W-:-:S04]  /*fd80*/  IMAD.WIDE R122, R181, 0x4, R116 ;  /* 0x00000004b57a7825 */ /* 0x010fc800078e0274 */
[--C-:B--2---:R-:W-:Y:S01]  /*fd90*/  IMAD.WIDE R120, R182, 0x4, R116.reuse ;  /* 0x00000004b6787825 */ /* 0x104fe200078e0274 */
[----:B------:R2:W-:Y:S04]  /*fda0*/  STL.64 [R1+0x1eb8], R122 ;  /* 0x001eb87a01007387 */ /* 0x0005e80000100a00 */
[----:B------:R-:W3:Y:S04]  /*fdb0*/  LDL R181, [R1+0x1b8] ;  /* 0x0001b80001b57983 */ /* 0x000ee80000100800 */
[----:B------:R4:W-:Y:S04]  /*fdc0*/  STL.64 [R1+0x1e78], R120 ;  /* 0x001e787801007387 */ /* 0x0009e80000100a00 */
[----:B------:R-:W3:Y:S04]  /*fdd0*/  LDL R182, [R1+0x90] ;  /* 0x0000900001b67983 */ /* 0x000ee80000100800 */
[----:B------:R1:W-:Y:S04]  /*fde0*/  STL.64 [R1+0x1e38], R118 ;  /* 0x001e387601007387 */ /* 0x0003e80000100a00 */
[----:B--2---:R-:W2:Y:S01]  /*fdf0*/  LDL R122, [R1+0xc] ;  /* 0x00000c00017a7983 */ /* 0x004ea20000100800 */
[----:B------:R-:W-:-:S04]  /*fe00*/  IMAD.WIDE R142, R237, 0x4, R116 ;  /* 0x00000004ed8e7825 */ /* 0x000fc800078e0274 */
[--C-:B----4-:R-:W-:Y:S01]  /*fe10*/  IMAD.WIDE R120, R233, 0x4, R116.reuse ;  /* 0x00000004e9787825 */ /* 0x110fe200078e0274 */
[----:B------:R4:W-:Y:S03]  /*fe20*/  STL.64 [R1+0x1df8], R142 ;  /* 0x001df88e01007387 */ /* 0x0009e60000100a00 */
[--C-:B-1----:R-:W-:Y:S01]  /*fe30*/  IMAD.WIDE R118, R229, 0x4, R116.reuse ;  /* 0x00000004e5767825 */ /* 0x102fe200078e0274 */
[----:B------:R1:W-:Y:S04]  /*fe40*/  STL.64 [R1+0x1db8], R120 ;  /* 0x001db87801007387 */ /* 0x0003e80000100a00 */
[----:B------:R1:W-:Y:S01]  /*fe50*/  STL.64 [R1+0x1d78], R118 ;  /* 0x001d787601007387 */ /* 0x0003e20000100a00 */
[----:B----4-:R-:W-:-:S04]  /*fe60*/  IMAD.WIDE R142, R225, 0x4, R116 ;  /* 0x00000004e18e7825 */ /* 0x010fc800078e0274 */
[--C-:B-1----:R-:W-:Y:S01]  /*fe70*/  IMAD.WIDE R120, R221, 0x4, R116.reuse ;  /* 0x00000004dd787825 */ /* 0x102fe200078e0274 */
[----:B------:R1:W-:Y:S03]  /*fe80*/  STL.64 [R1+0x1d38], R142 ;  /* 0x001d388e01007387 */ /* 0x0003e60000100a00 */
[--C-:B------:R-:W-:Y:S01]  /*fe90*/  IMAD.WIDE R118, R217, 0x4, R116.reuse ;  /* 0x00000004d9767825 */ /* 0x100fe200078e0274 */
[----:B------:R4:W-:Y:S04]  /*fea0*/  STL.64 [R1+0x1cf8], R120 ;  /* 0x001cf87801007387 */ /* 0x0009e80000100a00 */
[----:B------:R4:W-:Y:S01]  /*feb0*/  STL.64 [R1+0x1cb8], R118 ;  /* 0x001cb87601007387 */ /* 0x0009e20000100a00 */
[----:B-1----:R-:W-:-:S04]  /*fec0*/  IMAD.WIDE R142, R10, 0x4, R116 ;  /* 0x000000040a8e7825 */ /* 0x002fc800078e0274 */
[--C-:B----4-:R-:W-:Y:S01]  /*fed0*/  IMAD.WIDE R120, R25, 0x4, R116.reuse ;  /* 0x0000000419787825 */ /* 0x110fe200078e0274 */
        /* <DEDUP_REMOVED lines=40> */
[----:B-1----:R-:W-:-:S05]  /*10160*/  IMAD.WIDE R142, R23, 0x4, R116 ;  /* 0x00000004178e7825 */ /* 0x002fca00078e0274 */
[----:B------:R2:W-:Y:S01]  /*10170*/  STL.64 [R1+0x1a28], R142 ;  /* 0x001a288e01007387 */ /* 0x0005e20000100a00 */
[----:B---3--:R-:W-:-:S05]  /*10180*/  IMAD.WIDE R120, R181, 0x4, R116 ;  /* 0x00000004b5787825 */ /* 0x008fca00078e0274 */
[----:B------:R1:W-:Y:S01]  /*10190*/  STL.64 [R1+0x1ef0], R120 ;  /* 0x001ef07801007387 */ /* 0x0003e20000100a00 */
[----:B----4-:R-:W-:-:S05]  /*101a0*/  IMAD.WIDE R118, R182, 0x4, R116 ;  /* 0x00000004b6767825 */ /* 0x010fca00078e0274 */
[----:B------:R3:W-:Y:S01]  /*101b0*/  STL.64 [R1+0x1eb0], R118 ;  /* 0x001eb07601007387 */ /* 0x0007e20000100a00 */
[----:B--2---:R-:W-:-:S04]  /*101c0*/  IMAD.WIDE R142, R122, 0x4, R116 ;  /* 0x000000047a8e7825 */ /* 0x004fc800078e0274 */
[--C-:B-1----:R-:W-:Y:S01]  /*101d0*/  IMAD.WIDE R120, R248, 0x4, R116.reuse ;  /* 0x00000004f8787825 */ /* 0x102fe200078e0274 */
[----:B------:R1:W-:Y:S03]  /*101e0*/  STL.64 [R1+0x1e70], R142 ;  /* 0x001e708e01007387 */ /* 0x0003e60000100a00 */
[--C-:B---3--:R-:W-:Y:S01]  /*101f0*/  IMAD.WIDE R118, R238, 0x4, R116.reuse ;  /* 0x00000004ee767825 */ /* 0x108fe200078e0274 */
[----:B------:R2:W-:Y:S04]  /*10200*/  STL.64 [R1+0x1e30], R120 ;  /* 0x001e307801007387 */ /* 0x0005e80000100a00 */
[----:B------:R3:W-:Y:S01]  /*10210*/  STL.64 [R1+0x1df0], R118 ;  /* 0x001df07601007387 */ /* 0x0007e20000100a00 */
[----:B-1----:R-:W-:-:S04]  /*10220*/  IMAD.WIDE R142, R160, 0x4, R116 ;  /* 0x00000004a08e7825 */ /* 0x002fc800078e0274 */
[--C-:B--2---:R-:W-:Y:S01]  /*10230*/  IMAD.WIDE R120, R152, 0x4, R116.reuse ;  /* 0x0000000498787825 */ /* 0x104fe200078e0274 */
[----:B------:R1:W-:Y:S03]  /*10240*/  STL.64 [R1+0x1db0], R142 ;  /* 0x001db08e01007387 */ /* 0x0003e60000100a00 */
[--C-:B---3--:R-:W-:Y:S01]  /*10250*/  IMAD.WIDE R118, R150, 0x4, R116.reuse ;  /* 0x0000000496767825 */ /* 0x108fe200078e0274 */
[----:B------:R-:W2:Y:S04]  /*10260*/  LDL R123, [R1+0x204] ;  /* 0x00020400017b7983 */ /* 0x000ea80000100800 */
[----:B------:R3:W-:Y:S01]  /*10270*/  STL.64 [R1+0x1d70], R120 ;  /* 0x001d707801007387 */ /* 0x0007e20000100a00 */
[----:B-1----:R-:W-:-:S03]  /*10280*/  IMAD.WIDE R142, R149, 0x4, R116 ;  /* 0x00000004958e7825 */ /* 0x002fc600078e0274 */
[----:B------:R1:W-:Y:S04]  /*10290*/  STL.64 [R1+0x1d30], R118 ;  /* 0x001d307601007387 */ /* 0x0003e80000100a00 */
[----:B------:R4:W-:Y:S01]  /*102a0*/  STL.64 [R1+0x1cf0], R142 ;  /* 0x001cf08e01007387 */ /* 0x0009e20000100a00 */
[----:B---3--:R-:W-:-:S03]  /*102b0*/  IMAD.WIDE R120, R148, 0x4, R116 ;  /* 0x0000000494787825 */ /* 0x008fc600078e0274 */
[----:B------:R-:W3:Y:S01]  /*102c0*/  LDL R180, [R1+0x20c] ;  /* 0x00020c0001b47983 */ /* 0x000ee20000100800 */
[----:B-1----:R-:W-:-:S03]  /*102d0*/  IMAD.WIDE R118, R106, 0x4, R116 ;  /* 0x000000046a767825 */ /* 0x002fc600078e0274 */
[----:B------:R1:W-:Y:S01]  /*102e0*/  STL.64 [R1+0x1cb0], R120 ;  /* 0x001cb07801007387 */ /* 0x0003e20000100a00 */
[----:B----4-:R-:W-:-:S03]  /*102f0*/  IMAD.WIDE R142, R105, 0x4, R116 ;  /* 0x00000004698e7825 */ /* 0x010fc600078e0274 */
[----:B-1----:R-:W4:Y:S04]  /*10300*/  LDL R120, [R1+0x214] ;  /* 0x0002140001787983 */ /* 0x002f280000100800 */
[----:B------:R1:W-:Y:S04]  /*10310*/  STL.64 [R1+0x1c40], R118 ;  /* 0x001c407601007387 */ /* 0x0003e80000100a00 */
[----:B------:R-:W4:Y:S04]  /*10320*/  LDL R121, [R1+0x218] ;  /* 0x0002180001797983 */ /* 0x000f280000100800 */
[----:B------:R-:W4:Y:S01]  /*10330*/  LDL R181, [R1+0x21c] ;  /* 0x00021c0001b57983 */ /* 0x000f220000100800 */
[----:B-1----:R-:W-:-:S03]  /*10340*/  IMAD.WIDE R118, R63, 0x4, R116 ;  /* 0x000000043f767825 */ /* 0x002fc600078e0274 */
[----:B------:R1:W-:Y:S04]  /*10350*/  STL.64 [R1+0x1c00], R142 ;  /* 0x001c008e01007387 */ /* 0x0003e80000100a00 */
[----:B------:R-:W4:Y:S04]  /*10360*/  LDL R182, [R1+0x230] ;  /* 0x0002300001b67983 */ /* 0x000f280000100800 */
[----:B------:R1:W-:Y:S04]  /*10370*/  STL.64 [R1+0x1b90], R118 ;  /* 0x001b907601007387 */ /* 0x0003e80000100a00 */
[----:B------:R-:W4:Y:S04]  /*10380*/  LDL.LU R188, [R1+0x210] ;  /* 0x0002100001bc7983 */ /* 0x000f280000300800 */
[----:B------:R-:W4:Y:S04]  /*10390*/  LDL.LU R147, [R1+0x208] ;  /* 0x0002080001937983 */ /* 0x000f280000300800 */
[----:B------:R-:W4:Y:S04]  /*103a0*/  LDL.LU R157, [R1+0x200] ;  /* 0x00020000019d7983 */ /* 0x000f280000300800 */
[----:B------:R-:W4:Y:S04]  /*103b0*/  LDL.LU R156, [R1+0x1fc] ;  /* 0x0001fc00019c7983 */ /* 0x000f280000300800 */
[----:B------:R-:W4:Y:S04]  /*103c0*/  LDL.LU R144, [R1+0x1f8] ;  /* 0x0001f80001907983 */ /* 0x000f280000300800 */
[----:B-1----:R-:W4:Y:S01]  /*103d0*/  LDL.LU R143, [R1+0x1f4] ;  /* 0x0001f400018f7983 */ /* 0x002f220000300800 */
[----:B------:R-:W-:-:S05]  /*103e0*/  SEL R67, R241, R44, !P1 ;  /* 0x0000002cf1437207 */ /* 0x000fca0004800000 */
[----:B------:R-:W-:Y:S01]  /*103f0*/  IMAD R67, R67, UR15, RZ ;  /* 0x0000000f43437c24 */ /* 0x000fe2000f8e02ff */
[----:B------:R-:W1:Y:S01]  /*10400*/  LDCU UR15, c[0x0][0x3b0] ;  /* 0x00007600ff0f77ac */ /* 0x000e620008000800 */
[----:B------:R-:W-:-:S04]  /*10410*/  SEL R0, R0, RZ, !P4 ;  /* 0x000000ff00007207 */ /* 0x000fc80006000000 */
[----:B------:R-:W-:Y:S02]  /*10420*/  ISETP.NE.U32.AND P4, PT, R0, RZ, PT ;  /* 0x000000ff0000720c */ /* 0x000fe40003f85070 */
[----:B------:R-:W-:Y:S01]  /*10430*/  SEL R0, R241, R88, !P1 ;  /* 0x00000058f1007207 */ /* 0x000fe20004800000 */
[----:B------:R-:W-:Y:S02]  /*10440*/  IMAD R88, R127, UR10, RZ ;  /* 0x0000000a7f587c24 */ /* 0x000fe4000f8e02ff */
[----:B------:R-:W-:-:S04]  /*10450*/  IMAD.WIDE R118, R8, 0x4, R116 ;  /* 0x0000000408767825 */ /* 0x000fc800078e0274 */
[----:B-1----:R-:W-:Y:S02]  /*10460*/  IMAD R127, R165, UR15, RZ ;  /* 0x0000000fa57f7c24 */ /* 0x002fe4000f8e02ff */
[----:B------:R-:W-:-:S05]  /*10470*/  IMAD.WIDE R164, R62, 0x4, R116 ;  /* 0x000000043ea47825 */ /* 0x000fca00078e0274 */
[----:B------:R1:W-:Y:S04]  /*10480*/  STL.64 [R1+0x1b58], R164 ;  /* 0x001b58a401007387 */ /* 0x0003e80000100a00 */
[----:B------:R1:W-:Y:S04]  /*10490*/  STL.64 [R1+0x1b20], R118 ;  /* 0x001b207601007387 */ /* 0x0003e80000100a00 */
[----:B------:R1:W-:Y:S02]  /*104a0*/  STL.64 [R1+0x1ae8], R172 ;  /* 0x001ae8ac01007387 */ /* 0x0003e40000100a00 */
[----:B-1----:R-:W-:-:S04]  /*104b0*/  IMAD.WIDE R164, R11, 0x4, R116 ;  /* 0x000000040ba47825 */ /* 0x002fc800078e0274 */
[--C-:B------:R-:W-:Y:S01]  /*104c0*/  IMAD.WIDE R118, R13, 0x4, R116.reuse ;  /* 0x000000040d767825 */ /* 0x100fe200078e0274 */
[----:B------:R1:W-:Y:S03]  /*104d0*/  STL.64 [R1+0x1ab0], R164 ;  /* 0x001ab0a401007387 */ /* 0x0003e60000100a00 */
[--C-:B------:R-:W-:Y:S01]  /*104e0*/  IMAD.WIDE R172, R14, 0x4, R116.reuse ;  /* 0x000000040eac7825 */ /* 0x100fe200078e0274 */
[----:B------:R1:W-:Y:S04]  /*104f0*/  STL.64 [R1+0x1aa8], R118 ;  /* 0x001aa87601007387 */ /* 0x0003e80000100a00 */
[----:B------:R1:W-:Y:S02]  /*10500*/  STL.64 [R1+0x1aa0], R172 ;  /* 0x001aa0ac01007387 */ /* 0x0003e40000100a00 */
[----:B-1----:R-:W-:-:S04]  /*10510*/  IMAD.WIDE R164, R15, 0x4, R116 ;  /* 0x000000040fa47825 */ /* 0x002fc800078e0274 */
[--C-:B------:R-:W-:Y:S01]  /*10520*/  IMAD.WIDE R118, R16, 0x4, R116.reuse ;  /* 0x0000000410767825 */ /* 0x100fe200078e0274 */
[----:B------:R1:W-:Y:S03]  /*10530*/  STL.64 [R1+0x1a90], R164 ;  /* 0x001a90a401007387 */ /* 0x0003e60000100a00 */
[----:B------:R-:W-:Y:S01]  /*10540*/  IMAD.WIDE R172, R2, 0x4, R116 ;  /* 0x0000000402ac7825 */ /* 0x000fe200078e0274 */
[----:B------:R1:W-:Y:S01]  /*10550*/  STL.64 [R1+0x1a80], R118 ;  /* 0x001a807601007387 */ /* 0x0003e20000100a00 */
[----:B------:R-:W-:-:S03]  /*10560*/  SEL R6, R241, R113, !P1 ;  /* 0x00000071f1067207 */ /* 0x000fc60004800000 */
[----:B------:R1:W-:Y:S02]  /*10570*/  STL.64 [R1+0x1c48], R172 ;  /* 0x001c48ac01007387 */ /* 0x0003e40000100a00 */
[----:B-1----:R-:W-:-:S04]  /*10580*/  IMAD.WIDE R164, R3, 0x4, R116 ;  /* 0x0000000403a47825 */ /* 0x002fc800078e0274 */
[--C-:B------:R-:W-:Y:S01]  /*10590*/  IMAD.WIDE R118, R22, 0x4, R116.reuse ;  /* 0x0000000416767825 */ /* 0x100fe200078e0274 */
[----:B------:R1:W-:Y:S03]  /*105a0*/  STL.64 [R1+0x1c58], R164 ;  /* 0x001c58a401007387 */ /* 0x0003e60000100a00 */
[--C-:B------:R-:W-:Y:S01]  /*105b0*/  IMAD.WIDE R172, R21, 0x4, R116.reuse ;  /* 0x0000000415ac7825 */ /* 0x100fe200078e0274 */
[----:B------:R1:W-:Y:S03]  /*105c0*/  STL.64 [R1+0x1c60], R118 ;  /* 0x001c607601007387 */ /* 0x0003e60000100a00 */
[----:B------:R-:W-:Y:S01]  /*105d0*/  IMAD R6, R6, UR49, RZ ;  /* 0x0000003106067c24 */ /* 0x000fe2000f8e02ff */
        /* <DEDUP_REMOVED lines=12> */
[----:B------:R2:W-:Y:S04]  /*106a0*/  STL.64 [R1+0x1a10], R118 ;  /* 0x001a107601007387 */ /* 0x0005e80000100a00 */
[----:B------:R3:W-:Y:S01]  /*106b0*/  STL.64 [R1+0x1a08], R172 ;  /* 0x001a08ac01007387 */ /* 0x0007e20000100a00 */
[----:B-1----:R-:W-:-:S05]  /*106c0*/  IMAD.WIDE R164, R140, 0x4, R116 ;  /* 0x000000048ca47825 */ /* 0x002fca00078e0274 */
[----:B------:R4:W-:Y:S01]  /*106d0*/  STL.64 [R1+0x1a00], R164 ;  /* 0x001a00a401007387 */ /* 0x0009e20000100a00 */
[----:B------:R-:W-:Y:S01]  /*106e0*/  IMAD R66, R66, UR16, RZ ;  /* 0x0000001042427c24 */ /* 0x000fe2000f8e02ff */
[----:B------:R-:W1:Y:S01]  /*106f0*/  LDCU UR16, c[0x0][0x3b0] ;  /* 0x00007600ff1077ac */ /* 0x000e620008000800 */
[C---:B------:R-:W-:Y:S01]  /*10700*/  SEL R158, R241.reuse, R158, !P1 ;  /* 0x0000009ef19e7207 */ /* 0x040fe20004800000 */
[----:B------:R-:W-:Y:S01]  /*10710*/  @!P2 IMAD.MOV R97, RZ, RZ, -R97 ;  /* 0x000000ffff61a224 */ /* 0x000fe200078e0a61 */
[----:B------:R-:W-:Y:S01]  /*10720*/  SEL R44, R241, R98, !P1 ;  /* 0x00000062f12c7207 */ /* 0x000fe20004800000 */
[----:B------:R-:W-:Y:S01]  /*10730*/  IMAD R114, R139, UR20, RZ ;  /* 0x000000148b727c24 */ /* 0x000fe2000f8e02ff */
[C---:B------:R-:W-:Y:S01]  /*10740*/  SEL R98, R241.reuse, R141, !P1 ;  /* 0x0000008df1627207 */ /* 0x040fe20004800000 */
[----:B------:R-:W-:Y:S01]  /*10750*/  IMAD R139, R158, UR13, RZ ;  /* 0x0000000d9e8b7c24 */ /* 0x000fe2000f8e02ff */
[----:B------:R-:W-:Y:S01]  /*10760*/  SEL R141, R241, R97, !P1 ;  /* 0x00000061f18d7207 */ /* 0x000fe20004800000 */
[----:B------:R-:W-:-:S02]  /*10770*/  IMAD R97, R183, UR39, RZ ;  /* 0x00000027b7617c24 */ /* 0x000fc4000f8e02ff */
[----:B------:R-:W-:Y:S02]  /*10780*/  IMAD R96, R184, UR40, RZ ;  /* 0x00000028b8607c24 */ /* 0x000fe4000f8e02ff */
[----:B-1----:R-:W-:Y:S01]  /*10790*/  IMAD R115, R141, UR16, RZ ;  /* 0x000000108d737c24 */ /* 0x002fe2000f8e02ff */
[----:B------:R-:W-:Y:S01]  /*107a0*/  SEL R113, R241, R95, !P1 ;  /* 0x0000005ff1717207 */ /* 0x000fe20004800000 */
[----:B------:R-:W-:Y:S01]  /*107b0*/  IMAD R95, R185, UR41, RZ ;  /* 0x00000029b95f7c24 */ /* 0x000fe2000f8e02ff */
[----:B------:R-:W-:Y:S01]  /*107c0*/  SEL R43, R241, R49, !P1 ;  /* 0x00000031f12b7207 */ /* 0x000fe20004800000 */
[----:B------:R-:W-:Y:S01]  /*107d0*/  IMAD R92, R169, UR44, RZ ;  /* 0x0000002ca95c7c24 */ /* 0x000fe2000f8e02ff */
[C---:B------:R-:W-:Y:S02]  /*107e0*/  SEL R49, R241.reuse, R55, !P1 ;  /* 0x00000037f1317207 */ /* 0x040fe40004800000 */
[----:B------:R-:W-:Y:S01]  /*107f0*/  SEL R42, R241, R48, !P1 ;  /* 0x00000030f12a7207 */ /* 0x000fe20004800000 */
[----:B--2---:R-:W-:-:S05]  /*10800*/  IMAD.WIDE R118, R123, 0x4, R116 ;  /* 0x000000047b767825 */ /* 0x004fca00078e0274 */
[----:B------:R1:W-:Y:S01]  /*10810*/  STL.64 [R1+0x1ee8], R118 ;  /* 0x001ee87601007387 */ /* 0x0003e20000100a00 */
[----:B---3--:R-:W-:-:S05]  /*10820*/  IMAD.WIDE R172, R180, 0x4, R116 ;  /* 0x00000004b4ac7825 */ /* 0x008fca00078e0274 */
[----:B------:R-:W-:Y:S01]  /*10830*/  STL.64 [R1+0x1ee0], R172 ;  /* 0x001ee0ac01007387 */ /* 0x000fe20000100a00 */
[----:B----4-:R-:W-:-:S04]  /*10840*/  IMAD.WIDE R164, R120, 0x4, R116 ;  /* 0x0000000478a47825 */ /* 0x010fc800078e0274 */
[--C-:B-1----:R-:W-:Y:S01]  /*10850*/  IMAD.WIDE R118, R121, 0x4, R116.reuse ;  /* 0x0000000479767825 */ /* 0x102fe200078e0274 */
[----:B------:R1:W-:Y:S04]  /*10860*/  STL.64 [R1+0x4078], R120 ;  /* 0x0040787801007387 */ /* 0x0003e80000100a00 */
[----:B------:R-:W-:Y:S04]  /*10870*/  STL.64 [R1+0x1ed8], R164 ;  /* 0x001ed8a401007387 */ /* 0x000fe80000100a00 */
[----:B------:R2:W-:Y:S01]  /*10880*/  STL.64 [R1+0x1ed0], R118 ;  /* 0x001ed07601007387 */ /* 0x0005e20000100a00 */
[----:B-1----:R-:W-:-:S04]  /*10890*/  IMAD.WIDE R120, R181, 0x4, R116 ;  /* 0x00000004b5787825 */ /* 0x002fc800078e0274 */
[--C-:B--2---:R-:W-:Y:S01]  /*108a0*/  IMAD.WIDE R118, R182, 0x4, R116.reuse ;  /* 0x00000004b6767825 */ /* 0x104fe200078e0274 */
[----:B------:R1:W-:Y:S03]  /*108b0*/  STL.64 [R1+0x1ec8], R120 ;  /* 0x001ec87801007387 */ /* 0x0003e60000100a00 */
[--C-:B------:R-:W-:Y:S01]  /*108c0*/  IMAD.WIDE R164, R188, 0x4, R116.reuse ;  /* 0x00000004bca47825 */ /* 0x100fe200078e0274 */
[----:B------:R2:W-:Y:S04]  /*108d0*/  STL.64 [R1+0x1ec0], R118 ;  /* 0x001ec07601007387 */ /* 0x0005e80000100a00 */
[----:B------:R3:W-:Y:S01]  /*108e0*/  STL.64 [R1+0x1ea8], R164 ;  /* 0x001ea8a401007387 */ /* 0x0007e20000100a00 */
[----:B-1----:R-:W-:-:S04]  /*108f0*/  IMAD.WIDE R120, R147, 0x4, R116 ;  /* 0x0000000493787825 */ /* 0x002fc800078e0274 */
[--C-:B--2---:R-:W-:Y:S01]  /*10900*/  IMAD.WIDE R118, R157, 0x4, R116.reuse ;  /* 0x000000049d767825 */ /* 0x104fe200078e0274 */
[----:B------:R1:W-:Y:S03]  /*10910*/  STL.64 [R1+0x1ea0], R120 ;  /* 0x001ea07801007387 */ /* 0x0003e60000100a00 */
[--C-:B---3--:R-:W-:Y:S01]  /*10920*/  IMAD.WIDE R164, R156, 0x4, R116.reuse ;  /* 0x000000049ca47825 */ /* 0x108fe200078e0274 */
[----:B------:R2:W-:Y:S04]  /*10930*/  STL.64 [R1+0x1e98], R118 ;  /* 0x001e987601007387 */ /* 0x0005e80000100a00 */
[----:B------:R3:W-:Y:S01]  /*10940*/  STL.64 [R1+0x1e90], R164 ;  /* 0x001e90a401007387 */ /* 0x0007e20000100a00 */
[----:B-1----:R-:W-:-:S03]  /*10950*/  IMAD.WIDE R120, R144, 0x4, R116 ;  /* 0x0000000490787825 */ /* 0x002fc600078e0274 */
[----:B------:R-:W4:Y:S01]  /*10960*/  LDL.LU R247, [R1+0x1f0] ;  /* 0x0001f00001f77983 */ /* 0x000f220000300800 */
[----:B--2---:R-:W-:-:S03]  /*10970*/  IMAD.WIDE R118, R143, 0x4, R116 ;  /* 0x000000048f767825 */ /* 0x004fc600078e0274 */
[----:B------:R-:W-:Y:S04]  /*10980*/  STL.64 [R1+0x1e88], R120 ;  /* 0x001e887801007387 */ /* 0x000fe80000100a00 */
[----:B------:R-:W2:Y:S04]  /*10990*/  LDL.LU R158, [R1+0x1dc] ;  /* 0x0001dc00019e7983 */ /* 0x000ea80000300800 */
[----:B------:R4:W-:Y:S04]  /*109a0*/  STL.64 [R1+0x1e80], R118 ;  /* 0x001e807601007387 */ /* 0x0009e80000100a00 */
[----:B---3--:R-:W3:Y:S04]  /*109b0*/  LDL.LU R165, [R1+0x1d8] ;  /* 0x0001d80001a57983 */ /* 0x008ee80000300800 */
[----:B------:R-:W3:Y:S04]  /*109c0*/  LDL.LU R141, [R1+0x1d4] ;  /* 0x0001d400018d7983 */ /* 0x000ee80000300800 */
[----:B------:R-:W3:Y:S04]  /*109d0*/  LDL.LU R142, [R1+0x1d0] ;  /* 0x0001d000018e7983 */ /* 0x000ee80000300800 */
[----:B------:R-:W3:Y:S04]  /*109e0*/  LDL.LU R183, [R1+0x1cc] ;  /* 0x0001cc0001b77983 */ /* 0x000ee80000300800 */
[----:B------:R-:W3:Y:S04]  /*109f0*/  LDL.LU R184, [R1+0x1c8] ;  /* 0x0001c80001b87983 */ /* 0x000ee80000300800 */
[----:B------:R-:W3:Y:S04]  /*10a00*/  LDL.LU R185, [R1+0x1c4] ;  /* 0x0001c40001b97983 */ /* 0x000ee80000300800 */
[----:B------:R-:W3:Y:S01]  /*10a10*/  LDL.LU R186, [R1+0x1c0] ;  /* 0x0001c00001ba7983 */ /* 0x000ee20000300800 */
[----:B------:R-:W-:-:S03]  /*10a20*/  SEL R55, R241, R61, !P1 ;  /* 0x0000003df1377207 */ /* 0x000fc60004800000 */
[----:B------:R-:W3:Y:S01]  /*10a30*/  LDL.LU R187, [R1+0x1bc] ;  /* 0x0001bc0001bb7983 */ /* 0x000ee20000300800 */
[C---:B------:R-:W-:Y:S02]  /*10a40*/  SEL R48, R241.reuse, R54, !P1 ;  /* 0x00000036f1307207 */ /* 0x040fe40004800000 */
[C---:B------:R-:W-:Y:S01]  /*10a50*/  SEL R61, R241.reuse, R109, !P1 ;  /* 0x0000006df13d7207 */ /* 0x040fe20004800000 */
[----:B------:R-:W3:Y:S01]  /*10a60*/  LDL.LU R169, [R1+0xf8] ;  /* 0x0000f80001a97983 */ /* 0x000ee20000300800 */
[C---:B------:R-:W-:Y:S02]  /*10a70*/  SEL R54, R241.reuse, R60, !P1 ;  /* 0x0000003cf1367207 */ /* 0x040fe40004800000 */
[C---:B------:R-:W-:Y:S01]  /*10a80*/  SEL R109, R241.reuse, R91, !P1 ;  /* 0x0000005bf16d7207 */ /* 0x040fe20004800000 */
[----:B------:R-:W-:Y:S01]  /*10a90*/  IMAD R91, R154, UR47, RZ ;  /* 0x0000002f9a5b7c24 */ /* 0x000fe2000f8e02ff */
[C---:B------:R-:W-:Y:S01]  /*10aa0*/  SEL R60, R241.reuse, R108, !P1 ;  /* 0x0000006cf13c7207 */ /* 0x040fe20004800000 */
[----:B------:R-:W3:Y:S01]  /*10ab0*/  LDL.LU R154, [R1+0xe4] ;  /* 0x0000e400019a7983 */ /* 0x000ee20000300800 */
[----:B------:R-:W-:Y:S01]  /*10ac0*/  SEL R108, R241, R90, !P1 ;  /* 0x0000005af16c7207 */ /* 0x000fe20004800000 */
[----:B------:R-:W-:-:S02]  /*10ad0*/  IMAD R90, R153, UR48, RZ ;  /* 0x00000030995a7c24 */ /* 0x000fc4000f8e02ff */
[----:B------:R-:W3:Y:S01]  /*10ae0*/  LDL.LU R153, [R1+0xd4] ;  /* 0x0000d40001997983 */ /* 0x000ee20000300800 */
[----:B------:R-:W-:-:S03]  /*10af0*/  IMAD R89, R151, UR11, RZ ;  /* 0x0000000b97597c24 */ /* 0x000fc6000f8e02ff */
[----:B------:R-:W3:Y:S04]  /*10b00*/  LDL.LU R151, [R1+0xd0] ;  /* 0x0000d00001977983 */ /* 0x000ee80000300800 */
        /* <DEDUP_REMOVED lines=16> */
[----:B------:R-:W3:Y:S01]  /*10c10*/  LDL.LU R182, [R1+0x24] ;  /* 0x0000240001b67983 */ /* 0x000ee20000300800 */
[----:B----4-:R-:W-:-:S05]  /*10c20*/  IMAD.WIDE R118, R247, 0x4, R116 ;  /* 0x00000004f7767825 */ /* 0x010fca00078e0274 */
[----:B------:R3:W-:Y:S01]  /*10c30*/  STL.64 [R1+0x1e68], R118 ;  /* 0x001e687601007387 */ /* 0x0007e20000100a00 */
[----:B--2---:R-:W-:-:S05]  /*10c40*/  IMAD.WIDE R120, R158, 0x4, R116 ;  /* 0x000000049e787825 */ /* 0x004fca00078e0274 */
[----:B------:R1:W-:Y:S01]  /*10c50*/  STL.64 [R1+0x1e60], R120 ;  /* 0x001e607801007387 */ /* 0x0003e20000100a00 */
[----:B---3--:R-:W-:-:S05]  /*10c60*/  IMAD.WIDE R118, R165, 0x4, R116 ;  /* 0x00000004a5767825 */ /* 0x008fca00078e0274 */
[----:B------:R2:W-:Y:S01]  /*10c70*/  STL.64 [R1+0x1e58], R118 ;  /* 0x001e587601007387 */ /* 0x0005e20000100a00 */
[----:B-1----:R-:W-:-:S05]  /*10c80*/  IMAD.WIDE R120, R141, 0x4, R116 ;  /* 0x000000048d787825 */ /* 0x002fca00078e0274 */
[----:B------:R1:W-:Y:S01]  /*10c90*/  STL.64 [R1+0x1e50], R120 ;  /* 0x001e507801007387 */ /* 0x0003e20000100a00 */
[----:B--2---:R-:W-:-:S05]  /*10ca0*/  IMAD.WIDE R118, R142, 0x4, R116 ;  /* 0x000000048e767825 */ /* 0x004fca00078e0274 */
        /* <DEDUP_REMOVED lines=231> */
[----:B--2---:R-:W-:-:S04]  /*11b20*/  IMAD.WIDE R118, R71, 0x4, R116 ;  /* 0x0000000447767825 */ /* 0x004fc800078e0274 */
[----:B------:R-:W-:Y:S01]  /*11b30*/  IMAD R68, R68, UR17, RZ ;  /* 0x0000001144447c24 */ /* 0x000fe2000f8e02ff */
[----:B------:R2:W-:Y:S01]  /*11b40*/  STL.64 [R1+0x2470], R118 ;  /* 0x0024707601007387 */ /* 0x0005e20000100a00 */
[----:B------:R-:W-:Y:S01]  /*11b50*/  IMAD R42, R42, UR4, RZ ;  /* 0x000000042a2a7c24 */ /* 0x000fe2000f8e02ff */
[----:B------:R-:W3:Y:S01]  /*11b60*/  LDCU UR17, c[0x0][0x3b0] ;  /* 0x00007600ff1177ac */ /* 0x000ee20008000800 */
        /* <DEDUP_REMOVED lines=13> */
[----:B-1----:R-:W-:-:S04]  /*11c40*/  IMAD.WIDE R120, R41, 0x4, R116 ;  /* 0x0000000429787825 */ /* 0x002fc800078e0274 */
[----:B------:R-:W-:Y:S01]  /*11c50*/  IMAD R44, R44, UR76, RZ ;  /* 0x0000004c2c2c7c24 */ /* 0x000fe2000f8e02ff */
[----:B------:R1:W-:Y:S01]  /*11c60*/  STL.64 [R1+0x2878], R120 ;  /* 0x0028787801007387 */ /* 0x0003e20000100a00 */
[----:B--2---:R-:W-:-:S05]  /*11c70*/  IMAD.WIDE R118, R42, 0x4, R116 ;  /* 0x000000042a767825 */ /* 0x004fca00078e0274 */
[----:B------:R2:W-:Y:S01]  /*11c80*/  STL.64 [R1+0x2870], R118 ;  /* 0x0028707601007387 */ /* 0x0005e20000100a00 */
[----:B-1----:R-:W-:-:S05]  /*11c90*/  IMAD.WIDE R120, R43, 0x4, R116 ;  /* 0x000000042b787825 */ /* 0x002fca00078e0274 */
[----:B------:R1:W-:Y:S01]  /*11ca0*/  STL.64 [R1+0x2868], R120 ;  /* 0x0028687801007387 */ /* 0x0003e20000100a00 */
[----:B--2---:R-:W-:-:S05]  /*11cb0*/  IMAD.WIDE R118, R44, 0x4, R116 ;  /* 0x000000042c767825 */ /* 0x004fca00078e0274 */
[----:B------:R2:W-:Y:S01]  /*11cc0*/  STL.64 [R1+0x2858], R118 ;  /* 0x0028587601007387 */ /* 0x0005e20000100a00 */
[----:B-1----:R-:W-:-:S04]  /*11cd0*/  IMAD.WIDE R120, R45, 0x4, R116 ;  /* 0x000000042d787825 */ /* 0x002fc800078e0274 */
[----:B------:R-:W-:Y:S01]  /*11ce0*/  IMAD R48, R48, UR70, RZ ;  /* 0x0000004630307c24 */ /* 0x000fe2000f8e02ff */
[----:B------:R1:W-:Y:S01]  /*11cf0*/  STL.64 [R1+0x2850], R120 ;  /* 0x0028507801007387 */ /* 0x0003e20000100a00 */
[----:B--2---:R-:W-:-:S04]  /*11d00*/  IMAD.WIDE R118, R46, 0x4, R116 ;  /* 0x000000042e767825 */ /* 0x004fc800078e0274 */
[----:B------:R-:W-:Y:S01]  /*11d10*/  IMAD R49, R49, UR69, RZ ;  /* 0x0000004531317c24 */ /* 0x000fe2000f8e02ff */
        /* <DEDUP_REMOVED lines=39> */
[----:B--2---:R-:W-:-:S03]  /*11f90*/  IMAD.WIDE R118, R84, 0x4, R116 ;  /* 0x0000000454767825 */ /* 0x004fc600078e0274 */
[----:B-1----:R-:W2:Y:S04]  /*11fa0*/  LDL R120, [R1+0x8] ;  /* 0x0000080001787983 */ /* 0x002ea80000100800 */
[----:B------:R-:W4:Y:S04]  /*11fb0*/  LDL R121, [R1+0x4] ;  /* 0x0000040001797983 */ /* 0x000f280000100800 */
[----:B------:R1:W-:Y:S02]  /*11fc0*/  STL.64 [R1+0x2290], R118 ;  /* 0x0022907601007387 */ /* 0x0003e40000100a00 */
[----:B-1----:R-:W-:-:S05]  /*11fd0*/  IMAD.WIDE R118, R87, 0x4, R116 ;  /* 0x0000000457767825 */ /* 0x002fca00078e0274 */
        /* <DEDUP_REMOVED lines=16> */
[----:B------:R1:W-:Y:S01]  /*120e0*/  STL.64 [R1+0x2758], R118 ;  /* 0x0027587601007387 */ /* 0x0003e20000100a00 */
[----:B------:R-:W-:Y:S02]  /*120f0*/  IMAD R98, R98, UR36, RZ ;  /* 0x0000002462627c24 */ /* 0x000fe4000f8e02ff */
        /* <DEDUP_REMOVED lines=30> */
[----:B---3--:R-:W-:Y:S02]  /*122e0*/  IMAD R113, R113, UR17, RZ ;  /* 0x0000001171717c24 */ /* 0x008fe4000f8e02ff */
        /* <DEDUP_REMOVED lines=11> */
[----:B------:R1:W-:Y:S04]  /*123a0*/  STL.64 [R1+0x26b0], R118 ;  /* 0x0026b07601007387 */ /* 0x0003e80000100a00 */
[----:B-1----:R-:W2:Y:S01]  /*123b0*/  LDL.LU.64 R118, [R1+0x4080] ;  /* 0x0040800001767983 */ /* 0x002ea20000300a00 */
[----:B------:R-:W-:-:S05]  /*123c0*/  IMAD.WIDE R116, R139, 0x4, R116 ;  /* 0x000000048b747825 */ /* 0x000fca00078e0274 */
[----:B------:R2:W-:Y:S02]  /*123d0*/  STL.64 [R1+0x20b8], R116 ;  /* 0x0020b87401007387 */ /* 0x0005e40000100a00 */
[----:B--2---:R-:W-:-:S04]  /*123e0*/  IMAD.WIDE R116, R120, 0x4, R118 ;  /* 0x0000000478747825 */ /* 0x004fc800078e0276 */
[--C-:B----4-:R-:W-:Y:S01]  /*123f0*/  IMAD.WIDE R120, R121, 0x4, R118.reuse ;  /* 0x0000000479787825 */ /* 0x110fe200078e0276 */
[----:B------:R-:W-:Y:S04]  /*12400*/  STL.64 [R1+0x19c0], R116 ;  /* 0x0019c07401007387 */ /* 0x000fe80000100a00 */
[----:B------:R1:W-:Y:S04]  /*12410*/  STL.64 [R1+0x1980], R120 ;  /* 0x0019807801007387 */ /* 0x0003e80000100a00 */
[----:B-1----:R-:W2:Y:S04]  /*12420*/  LDL R120, [R1+0x1b8] ;  /* 0x0001b80001787983 */ /* 0x002ea80000100800 */
[----:B------:R-:W3:Y:S01]  /*12430*/  LDL R121, [R1+0x90] ;  /* 0x0000900001797983 */ /* 0x000ee20000100800 */
[----:B------:R-:W-:-:S05]  /*12440*/  IMAD.WIDE R116, R249, 0x4, R118 ;  /* 0x00000004f9747825 */ /* 0x000fca00078e0276 */
        /* <DEDUP_REMOVED lines=37> */
[----:B------:R4:W-:Y:S01]  /*126a0*/  STL.64 [R1+0x4068], R30 ;  /* 0x0040681e01007387 */ /* 0x0009e20000100a00 */
[----:B-1----:R-:W-:-:S04]  /*126b0*/  IMAD.WIDE R116, R31, 0x4, R118 ;  /* 0x000000041f747825 */ /* 0x002fc800078e0276 */
[--C-:B----4-:R-:W-:Y:S01]  /*126c0*/  IMAD.WIDE R30, R39, 0x4, R118.reuse ;  /* 0x00000004271e7825 */ /* 0x110fe200078e0276 */
        /* <DEDUP_REMOVED lines=18> */
[----:B--2---:R-:W-:-:S04]  /*127f0*/  IMAD.WIDE R116, R120, 0x4, R118 ;  /* 0x0000000478747825 */ /* 0x004fc800078e0276 */
[--C-:B---3--:R-:W-:Y:S01]  /*12800*/  IMAD.WIDE R120, R121, 0x4, R118.reuse ;  /* 0x0000000479787825 */ /* 0x108fe200078e0276 */
[----:B------:R2:W-:Y:S03]  /*12810*/  STL.64 [R1+0x19f8], R116 ;  /* 0x0019f87401007387 */ /* 0x0005e60000100a00 */
[--C-:B-1----:R-:W-:Y:S01]  /*12820*/  IMAD.WIDE R30, R122, 0x4, R118.reuse ;  /* 0x000000047a1e7825 */ /* 0x102fe200078e0276 */
[----:B------:R1:W-:Y:S04]  /*12830*/  STL.64 [R1+0x19b8], R120 ;  /* 0x0019b87801007387 */ /* 0x0003e80000100a00 */
[----:B------:R3:W-:Y:S01]  /*12840*/  STL.64 [R1+0x1978], R30 ;  /* 0x0019781e01007387 */ /* 0x0007e20000100a00 */
[----:B--2---:R-:W-:-:S04]  /*12850*/  IMAD.WIDE R116, R248, 0x4, R118 ;  /* 0x00000004f8747825 */ /* 0x004fc800078e0276 */
[--C-:B-1----:R-:W-:Y:S01]  /*12860*/  IMAD.WIDE R120, R238, 0x4, R118.reuse ;  /* 0x00000004ee787825 */ /* 0x102fe200078e0276 */
[----:B---3--:R-:W2:Y:S04]  /*12870*/  LDL R31, [R1+0x20c] ;  /* 0x00020c00011f7983 */ /* 0x008ea80000100800 */
[----:B------:R1:W-:Y:S04]  /*12880*/  STL.64 [R1+0x1938], R116 ;  /* 0x0019387401007387 */ /* 0x0003e80000100a00 */
[----:B------:R3:W-:Y:S01]  /*12890*/  STL.64 [R1+0x18f8], R120 ;  /* 0x0018f87801007387 */ /* 0x0007e20000100a00 */
[----:B-1----:R-:W-:-:S04]  /*128a0*/  IMAD.WIDE R116, R160, 0x4, R118 ;  /* 0x00000004a0747825 */ /* 0x002fc800078e0276 */
[--C-:B---3--:R-:W-:Y:S01]  /*128b0*/  IMAD.WIDE R120, R152, 0x4, R118.reuse ;  /* 0x0000000498787825 */ /* 0x108fe200078e0276 */
[----:B------:R1:W-:Y:S04]  /*128c0*/  STL.64 [R1+0x18b8], R116 ;  /* 0x0018b87401007387 */ /* 0x0003e80000100a00 */
[----:B-1----:R-:W3:Y:S04]  /*128d0*/  LDL.LU R116, [R1+0x21c] ;  /* 0x00021c0001747983 */ /* 0x002ee80000300800 */
[----:B------:R-:W4:Y:S04]  /*128e0*/  LDL.LU R117, [R1+0x230] ;  /* 0x0002300001757983 */ /* 0x000f280000300800 */
        /* <DEDUP_REMOVED lines=53> */
[----:B-1----:R-:W3:Y:S01]  /*12c40*/  LDL.LU.64 R120, [R1+0x4078] ;  /* 0x0040780001787983 */ /* 0x002ee20000300a00 */
[----:B--2---:R-:W-:-:S05]  /*12c50*/  IMAD.WIDE R30, R31, 0x4, R118 ;  /* 0x000000041f1e7825 */ /* 0x004fca00078e0276 */
[----:B------:R3:W-:Y:S02]  /*12c60*/  STL.64 [R1+0x19e8], R30 ;  /* 0x0019e81e01007387 */ /* 0x0007e40000100a00 */
[----:B---3--:R-:W-:-:S05]  /*12c70*/  IMAD.WIDE R30, R120, 0x4, R118 ;  /* 0x00000004781e7825 */ /* 0x008fca00078e0276 */
[----:B------:R1:W-:Y:S02]  /*12c80*/  STL.64 [R1+0x19e0], R30 ;  /* 0x0019e01e01007387 */ /* 0x0003e40000100a00 */
[----:B-1----:R-:W-:-:S04]  /*12c90*/  IMAD.WIDE R30, R121, 0x4, R118 ;  /* 0x00000004791e7825 */ /* 0x002fc800078e0276 */
[--C-:B------:R-:W-:Y:S01]  /*12ca0*/  IMAD.WIDE R120, R116, 0x4, R118.reuse ;  /* 0x0000000474787825 */ /* 0x100fe200078e0276 */
[----:B------:R4:W-:Y:S04]  /*12cb0*/  STL.64 [R1+0x19d8], R30 ;  /* 0x0019d81e01007387 */ /* 0x0009e80000100a00 */
[----:B------:R1:W-:Y:S01]  /*12cc0*/  STL.64 [R1+0x19d0], R120 ;  /* 0x0019d07801007387 */ /* 0x0003e20000100a00 */
[----:B----4-:R-:W-:-:S04]  /*12cd0*/  IMAD.WIDE R30, R117, 0x4, R118 ;  /* 0x00000004751e7825 */ /* 0x010fc800078e0276 */
[--C-:B-1----:R-:W-:Y:S01]  /*12ce0*/  IMAD.WIDE R120, R188, 0x4, R118.reuse ;  /* 0x00000004bc787825 */ /* 0x102fe200078e0276 */
[----:B------:R1:W-:Y:S04]  /*12cf0*/  STL.64 [R1+0x19c8], R30 ;  /* 0x0019c81e01007387 */ /* 0x0003e80000100a00 */
[----:B------:R2:W-:Y:S01]  /*12d00*/  STL.64 [R1+0x19b0], R120 ;  /* 0x0019b07801007387 */ /* 0x0005e20000100a00 */
[----:B-1----:R-:W-:-:S04]  /*12d10*/  IMAD.WIDE R30, R147, 0x4, R118 ;  /* 0x00000004931e7825 */ /* 0x002fc800078e0276 */
[--C-:B--2---:R-:W-:Y:S01]  /*12d20*/  IMAD.WIDE R120, R157, 0x4, R118.reuse ;  /* 0x000000049d787825 */ /* 0x104fe200078e0276 */
        /* <DEDUP_REMOVED lines=309> */
[----:B-1----:R-:W2:Y:S04]  /*14080*/  LDL R30, [R1+0x8] ;  /* 0x00000800011e7983 */ /* 0x002ea80000100800 */
[----:B------:R-:W3:Y:S04]  /*14090*/  LDL R31, [R1+0x4] ;  /* 0x00000400011f7983 */ /* 0x000ee80000100800 */
        /* <DEDUP_REMOVED lines=60> */
[----:B--2---:R-:W-:-:S05]  /*14460*/  IMAD.WIDE R118, R30, 0x4, R120 ;  /* 0x000000041e767825 */ /* 0x004fca00078e0278 */
[----:B------:R3:W-:Y:S02]  /*14470*/  STL.64 [R1+0x13f8], R118 ;  /* 0x0013f87601007387 */ /* 0x0007e40000100a00 */
[----:B---3--:R-:W-:-:S04]  /*14480*/  IMAD.WIDE R118, R31, 0x4, R120 ;  /* 0x000000041f767825 */ /* 0x008fc800078e0278 */
[--C-:B------:R-:W-:Y:S01]  /*14490*/  IMAD.WIDE R30, R249, 0x4, R120.reuse ;  /* 0x00000004f91e7825 */ /* 0x100fe200078e0278 */
        /* <DEDUP_REMOVED lines=36> */
[----:B-1----:R-:W4:Y:S04]  /*146e0*/  LDL.LU.64 R30, [R1+0x4068] ;  /* 0x00406800011e7983 */ /* 0x002f280000300a00 */
[----:B------:R1:W-:Y:S02]  /*146f0*/  STL.64 [R1+0x4058], R18 ;  /* 0x0040581201007387 */ /* 0x0003e40000100a00 */
[----:B-1----:R-:W-:-:S05]  /*14700*/  IMAD.WIDE R18, R29, 0x4, R120 ;  /* 0x000000041d127825 */ /* 0x002fca00078e0278 */
[----:B------:R4:W-:Y:S02]  /*14710*/  STL.64 [R1+0x1118], R18 ;  /* 0x0011181201007387 */ /* 0x0009e40000100a00 */
[----:B----4-:R-:W-:-:S05]  /*14720*/  IMAD.WIDE R18, R30, 0x4, R120 ;  /* 0x000000041e127825 */ /* 0x010fca00078e0278 */
        /* <DEDUP_REMOVED lines=21> */
[----:B--2---:R-:W-:-:S04]  /*14880*/  IMAD.WIDE R18, R118, 0x4, R120 ;  /* 0x0000000476127825 */ /* 0x004fc800078e0278 */
[--C-:B---3--:R-:W-:Y:S01]  /*14890*/  IMAD.WIDE R118, R119, 0x4, R120.reuse ;  /* 0x0000000477767825 */ /* 0x108fe200078e0278 */
[----:B------:R1:W-:Y:S04]  /*148a0*/  STL.64 [R1+0x1430], R18 ;  /* 0x0014301201007387 */ /* 0x0003e80000100a00 */
[----:B------:R2:W-:Y:S01]  /*148b0*/  STL.64 [R1+0x13f0], R118 ;  /* 0x0013f07601007387 */ /* 0x0005e20000100a00 */
[----:B-1----:R-:W-:-:S04]  /*148c0*/  IMAD.WIDE R18, R122, 0x4, R120 ;  /* 0x000000047a127825 */ /* 0x002fc800078e0278 */
[--C-:B--2---:R-:W-:Y:S01]  /*148d0*/  IMAD.WIDE R118, R248, 0x4, R120.reuse ;  /* 0x00000004f8767825 */ /* 0x104fe200078e0278 */
[----:B------:R1:W-:Y:S04]  /*148e0*/  STL.64 [R1+0x13b0], R18 ;  /* 0x0013b01201007387 */ /* 0x0003e80000100a00 */
[----:B------:R2:W-:Y:S01]  /*148f0*/  STL.64 [R1+0x1370], R118 ;  /* 0x0013707601007387 */ /* 0x0005e20000100a00 */
[----:B-1----:R-:W-:-:S03]  /*14900*/  IMAD.WIDE R18, R238, 0x4, R120 ;  /* 0x00000004ee127825 */ /* 0x002fc600078e0278 */
[----:B--2---:R-:W2:Y:S04]  /*14910*/  LDL.LU R118, [R1+0x214] ;  /* 0x0002140001767983 */ /* 0x004ea80000300800 */
[----:B------:R-:W3:Y:S04]  /*14920*/  LDL.LU R119, [R1+0x218] ;  /* 0x0002180001777983 */ /* 0x000ee80000300800 */
        /* <DEDUP_REMOVED lines=53> */
[----:B------:R4:W-:Y:S01]  /*14c80*/  STL [R1+0x4054], R140 ;  /* 0x0040548c01007387 */ /* 0x0009e20000100800 */
[----:B-1----:R-:W-:-:S03]  /*14c90*/  IMAD.WIDE R18, R140, 0x4, R120 ;  /* 0x000000048c127825 */ /* 0x002fc600078e0278 */
[----:B----4-:R-:W4:Y:S01]  /*14ca0*/  LDL.LU R140, [R1+0x20c] ;  /* 0x00020c00018c7983 */ /* 0x010f220000300800 */
[----:B------:R-:W-:-:S03]  /*14cb0*/  IMAD.WIDE R122, R123, 0x4, R120 ;  /* 0x000000047b7a7825 */ /* 0x000fc600078e0278 */
[----:B------:R-:W-:Y:S04]  /*14cc0*/  STL.64 [R1+0x9e8], R18 ;  /* 0x0009e81201007387 */ /* 0x000fe80000100a00 */
[----:B------:R2:W-:Y:S02]  /*14cd0*/  STL.64 [R1+0x1428], R122 ;  /* 0x0014287a01007387 */ /* 0x0005e40000100a00 */
[----:B--2---:R-:W-:-:S04]  /*14ce0*/  IMAD.WIDE R122, R118, 0x4, R120 ;  /* 0x00000004767a7825 */ /* 0x004fc800078e0278 */
[----:B----4-:R-:W-:-:S05]  /*14cf0*/  IMAD.WIDE R18, R140, 0x4, R120 ;  /* 0x000000048c127825 */ /* 0x010fca00078e0278 */
[----:B------:R3:W-:Y:S04]  /*14d00*/  STL.64 [R1+0x1420], R18 ;  /* 0x0014201201007387 */ /* 0x0007e80000100a00 */
[----:B------:R1:W-:Y:S01]  /*14d10*/  STL.64 [R1+0x1418], R122 ;  /* 0x0014187a01007387 */ /* 0x0003e20000100a00 */
[----:B---3--:R-:W-:-:S04]  /*14d20*/  IMAD.WIDE R18, R119, 0x4, R120 ;  /* 0x0000000477127825 */ /* 0x008fc800078e0278 */
        /* <DEDUP_REMOVED lines=318> */
[----:B-1----:R-:W2:Y:S04]  /*16110*/  LDL.LU R18, [R1+0x8] ;  /* 0x0000080001127983 */ /* 0x002ea80000300800 */
        /* <DEDUP_REMOVED lines=66> */
[----:B-1----:R-:W2:Y:S04]  /*16540*/  LDL.LU R121, [R1+0x1b8] ;  /* 0x0001b80001797983 */ /* 0x002ea80000300800 */
[----:B------:R1:W-:Y:S04]  /*16550*/  STL.64 [R1+0x7d8], R18 ;  /* 0x0007d81201007387 */ /* 0x0003e80000100a00 */
[----:B------:R-:W3:Y:S04]  /*16560*/  LDL.LU R249, [R1+0x90] ;  /* 0x0000900001f97983 */ /* 0x000ee80000300800 */
[----:B------:R-:W4:Y:S01]  /*16570*/  LDL.LU R120, [R1+0xc] ;  /* 0x00000c0001787983 */ /* 0x000f220000300800 */
        /* <DEDUP_REMOVED lines=21> */
[----:B------:R-:W-:-:S04]  /*166d0*/  IMAD.WIDE R26, R27, 0x4, R122 ;  /* 0x000000041b1a7825 */ /* 0x000fc800078e027a */
[--C-:B------:R-:W-:Y:S01]  /*166e0*/  IMAD.WIDE R24, R24, 0x4, R122.reuse ;  /* 0x0000000418187825 */ /* 0x100fe200078e027a */
[----:B------:R1:W-:Y:S04]  /*166f0*/  STL.64 [R1+0x4a8], R26 ;  /* 0x0004a81a01007387 */ /* 0x0003e80000100a00 */
[----:B------:R1:W-:Y:S02]  /*16700*/  STL.64 [R1+0x468], R24 ;  /* 0x0004681801007387 */ /* 0x0003e40000100a00 */
[----:B-1----:R-:W-:-:S04]  /*16710*/  IMAD.WIDE R26, R28, 0x4, R122 ;  /* 0x000000041c1a7825 */ /* 0x002fc800078e027a */
[--C-:B------:R-:W-:Y:S01]  /*16720*/  IMAD.WIDE R24, R17, 0x4, R122.reuse ;  /* 0x0000000411187825 */ /* 0x100fe200078e027a */
[----:B------:R-:W-:Y:S04]  /*16730*/  STL.64 [R1+0x428], R26 ;  /* 0x0004281a01007387 */ /* 0x000fe80000100a00 */
[----:B------:R1:W-:Y:S02]  /*16740*/  STL.64 [R1+0x3e8], R24 ;  /* 0x0003e81801007387 */ /* 0x0003e40000100a00 */
[----:B-1----:R-:W-:-:S04]  /*16750*/  IMAD.WIDE R24, R29, 0x4, R122 ;  /* 0x000000041d187825 */ /* 0x002fc800078e027a */
[----:B--2---:R-:W-:-:S04]  /*16760*/  IMAD.WIDE R26, R18, 0x4, R122 ;  /* 0x00000004121a7825 */ /* 0x004fc800078e027a */
[--C-:B------:R-:W-:Y:S01]  /*16770*/  IMAD.WIDE R18, R19, 0x4, R122.reuse ;  /* 0x0000000413127825 */ /* 0x100fe200078e027a */
[----:B------:R1:W-:Y:S04]  /*16780*/  STL.64 [R1+0x3a8], R26 ;  /* 0x0003a81a01007387 */ /* 0x0003e80000100a00 */
        /* <DEDUP_REMOVED lines=18> */
[----:B------:R-:W-:Y:S04]  /*168b0*/  STL.64 [R1+0x580], R18 ;  /* 0x0005801201007387 */ /* 0x000fe80000100a00 */
[----:B------:R2:W-:Y:S01]  /*168c0*/  STL.64 [R1+0x1a8], R24 ;  /* 0x0001a81801007387 */ /* 0x0005e20000100a00 */
[----:B-1----:R-:W-:-:S05]  /*168d0*/  IMAD.WIDE R26, R32, 0x4, R122 ;  /* 0x00000004201a7825 */ /* 0x002fca00078e027a */
[----:B------:R1:W-:Y:S01]  /*168e0*/  STL.64 [R1+0x588], R26 ;  /* 0x0005881a01007387 */ /* 0x0003e20000100a00 */
[----:B--2---:R-:W-:-:S03]  /*168f0*/  IMAD.WIDE R24, R121, 0x4, R122 ;  /* 0x0000000479187825 */ /* 0x004fc600078e027a */
[----:B------:R-:W2:Y:S01]  /*16900*/  LDL.LU R121, [R1+0x204] ;  /* 0x0002040001797983 */ /* 0x000ea20000300800 */
[----:B------:R-:W-:-:S05]  /*16910*/  IMAD.WIDE R18, R23, 0x4, R122 ;  /* 0x0000000417127825 */ /* 0x000fca00078e027a */
[----:B------:R3:W-:Y:S04]  /*16920*/  STL.64 [R1+0x198], R18 ;  /* 0x0001981201007387 */ /* 0x0007e80000100a00 */
[----:B------:R4:W-:Y:S01]  /*16930*/  STL.64 [R1+0x910], R24 ;  /* 0x0009101801007387 */ /* 0x0009e20000100a00 */
[----:B-1----:R-:W-:-:S04]  /*16940*/  IMAD.WIDE R26, R248, 0x4, R122 ;  /* 0x00000004f81a7825 */ /* 0x002fc800078e027a */
[--C-:B---3--:R-:W-:Y:S01]  /*16950*/  IMAD.WIDE R18, R249, 0x4, R122.reuse ;  /* 0x00000004f9127825 */ /* 0x108fe200078e027a */
[----:B------:R-:W-:Y:S01]  /*16960*/  UMOV UR4, 0x400 ;  /* 0x0000040000047882 */ /* 0x000fe20000000000 */
[----:B------:R-:W1:Y:S02]  /*16970*/  LDC R249, c[0x0][0x3a0] ;  /* 0x0000e800fff97b82 */ /* 0x000e640000000800 */
[--C-:B----4-:R-:W-:Y:S01]  /*16980*/  IMAD.WIDE R24, R120, 0x4, R122.reuse ;  /* 0x0000000478187825 */ /* 0x110fe200078e027a */
[----:B------:R3:W-:Y:S04]  /*16990*/  STL.64 [R1+0x8a0], R18 ;  /* 0x0008a01201007387 */ /* 0x0007e80000100a00 */
[----:B------:R4:W-:Y:S04]  /*169a0*/  STL.64 [R1+0x838], R24 ;  /* 0x0008381801007387 */ /* 0x0009e80000100a00 */
[----:B------:R4:W-:Y:S01]  /*169b0*/  STL.64 [R1+0x7d0], R26 ;  /* 0x0007d01a01007387 */ /* 0x0009e20000100a00 */
[----:B---3--:R-:W-:-:S04]  /*169c0*/  IMAD.WIDE R18, R238, 0x4, R122 ;  /* 0x00000004ee127825 */ /* 0x008fc800078e027a */
[--C-:B----4-:R-:W-:Y:S01]  /*169d0*/  IMAD.WIDE R24, R160, 0x4, R122.reuse ;  /* 0x00000004a0187825 */ /* 0x110fe200078e027a */
[----:B------:R3:W-:Y:S03]  /*169e0*/  STL.64 [R1+0x770], R18 ;  /* 0x0007701201007387 */ /* 0x0007e60000100a00 */
[--C-:B------:R-:W-:Y:S01]  /*169f0*/  IMAD.WIDE R26, R152, 0x4, R122.reuse ;  /* 0x00000004981a7825 */ /* 0x100fe200078e027a */
        /* <DEDUP_REMOVED lines=11> */
[--C-:B-1----:R-:W-:Y:S01]  /*16ab0*/  IMAD.WIDE R26, R63, 0x4, R122.reuse ;  /* 0x000000043f1a7825 */ /* 0x102fe200078e027a */
[----:B------:R1:W-:Y:S04]  /*16ac0*/  STL.64 [R1+0x560], R24 ;  /* 0x0005601801007387 */ /* 0x0003e80000100a00 */
[----:B------:R-:W-:Y:S01]  /*16ad0*/  STL.64 [R1+0x520], R26 ;  /* 0x0005201a01007387 */ /* 0x000fe20000100a00 */
[----:B---3--:R-:W-:-:S04]  /*16ae0*/  IMAD.WIDE R18, R62, 0x4, R122 ;  /* 0x000000043e127825 */ /* 0x008fc800078e027a */
[--C-:B-1----:R-:W-:Y:S01]  /*16af0*/  IMAD.WIDE R24, R8, 0x4, R122.reuse ;  /* 0x0000000408187825 */ /* 0x102fe200078e027a */
[----:B------:R1:W-:Y:S03]  /*16b00*/  STL.64 [R1+0x4e0], R18 ;  /* 0x0004e01201007387 */ /* 0x0003e60000100a00 */
[--C-:B------:R-:W-:Y:S01]  /*16b10*/  IMAD.WIDE R8, R9, 0x4, R122.reuse ;  /* 0x0000000409087825 */ /* 0x100fe200078e027a */
[----:B------:R-:W-:Y:S04]  /*16b20*/  STL.64 [R1+0x4a0], R24 ;  /* 0x0004a01801007387 */ /* 0x000fe80000100a00 */
[----:B------:R3:W-:Y:S01]  /*16b30*/  STL.64 [R1+0x460], R8 ;  /* 0x0004600801007387 */ /* 0x0007e20000100a00 */
[----:B-1----:R-:W-:-:S04]  /*16b40*/  IMAD.WIDE R18, R11, 0x4, R122 ;  /* 0x000000040b127825 */ /* 0x002fc800078e027a */
[--C-:B------:R-:W-:Y:S01]  /*16b50*/  IMAD.WIDE R10, R13, 0x4, R122.reuse ;  /* 0x000000040d0a7825 */ /* 0x100fe200078e027a */
[----:B------:R-:W-:Y:S03]  /*16b60*/  STL.64 [R1+0x420], R18 ;  /* 0x0004201201007387 */ /* 0x000fe60000100a00 */
[--C-:B---3--:R-:W-:Y:S01]  /*16b70*/  IMAD.WIDE R8, R14, 0x4, R122.reuse ;  /* 0x000000040e087825 */ /* 0x108fe200078e027a */
[----:B------:R1:W-:Y:S03]  /*16b80*/  STL.64 [R1+0x3e0], R10 ;  /* 0x0003e00a01007387 */ /* 0x0003e60000100a00 */
[--C-:B------:R-:W-:Y:S01]  /*16b90*/  IMAD.WIDE R12, R15, 0x4, R122.reuse ;  /* 0x000000040f0c7825 */ /* 0x100fe200078e027a */
[----:B------:R3:W-:Y:S04]  /*16ba0*/  STL.64 [R1+0x3a0], R8 ;  /* 0x0003a00801007387 */ /* 0x0007e80000100a00 */
[----:B------:R-:W-:Y:S01]  /*16bb0*/  STL.64 [R1+0x360], R12 ;  /* 0x0003600c01007387 */ /* 0x000fe20000100a00 */
[----:B-1----:R-:W-:-:S04]  /*16bc0*/  IMAD.WIDE R10, R16, 0x4, R122 ;  /* 0x00000004100a7825 */ /* 0x002fc800078e027a */
[--C-:B---3--:R-:W-:Y:S01]  /*16bd0*/  IMAD.WIDE R8, R2, 0x4, R122.reuse ;  /* 0x0000000402087825 */ /* 0x108fe200078e027a */
[----:B------:R1:W-:Y:S03]  /*16be0*/  STL.64 [R1+0x320], R10 ;  /* 0x0003200a01007387 */ /* 0x0003e60000100a00 */
[--C-:B------:R-:W-:Y:S01]  /*16bf0*/  IMAD.WIDE R2, R3, 0x4, R122.reuse ;  /* 0x0000000403027825 */ /* 0x100fe200078e027a */
[----:B------:R3:W-:Y:S04]  /*16c00*/  STL.64 [R1+0x2e0], R8 ;  /* 0x0002e00801007387 */ /* 0x0007e80000100a00 */
[----:B------:R4:W-:Y:S01]  /*16c10*/  STL.64 [R1+0x2a0], R2 ;  /* 0x0002a00201007387 */ /* 0x0009e20000100a00 */
[----:B-1----:R-:W-:-:S04]  /*16c20*/  IMAD.WIDE R10, R22, 0x4, R122 ;  /* 0x00000004160a7825 */ /* 0x002fc800078e027a */
[--C-:B---3--:R-:W-:Y:S01]  /*16c30*/  IMAD.WIDE R8, R21, 0x4, R122.reuse ;  /* 0x0000000415087825 */ /* 0x108fe200078e027a */
[----:B------:R1:W-:Y:S03]  /*16c40*/  STL.64 [R1+0x260], R10 ;  /* 0x0002600a01007387 */ /* 0x0003e60000100a00 */
[--C-:B----4-:R-:W-:Y:S01]  /*16c50*/  IMAD.WIDE R2, R20, 0x4, R122.reuse ;  /* 0x0000000414027825 */ /* 0x110fe200078e027a */
[----:B------:R3:W-:Y:S04]  /*16c60*/  STL.64 [R1+0x220], R8 ;  /* 0x0002200801007387 */ /* 0x0007e80000100a00 */
[----:B------:R4:W-:Y:S01]  /*16c70*/  STL.64 [R1+0x1e0], R2 ;  /* 0x0001e00201007387 */ /* 0x0009e20000100a00 */
[----:B-1----:R-:W-:-:S04]  /*16c80*/  IMAD.WIDE R10, R7, 0x4, R122 ;  /* 0x00000004070a7825 */ /* 0x002fc800078e027a */
[--C-:B---3--:R-:W-:Y:S01]  /*16c90*/  IMAD.WIDE R8, R6, 0x4, R122.reuse ;  /* 0x0000000406087825 */ /* 0x108fe200078e027a */
[----:B------:R-:W-:Y:S03]  /*16ca0*/  STL.64 [R1+0x190], R10 ;  /* 0x0001900a01007387 */ /* 0x000fe60000100a00 */
[--C-:B----4-:R-:W-:Y:S01]  /*16cb0*/  IMAD.WIDE R2, R5, 0x4, R122.reuse ;  /* 0x0000000405027825 */ /* 0x110fe200078e027a */
[----:B------:R-:W-:Y:S03]  /*16cc0*/  STL.64 [R1+0x158], R8 ;  /* 0x0001580801007387 */ /* 0x000fe60000100a00 */
[--C-:B------:R-:W-:Y:S01]  /*16cd0*/  IMAD.WIDE R6, R4, 0x4, R122.reuse ;  /* 0x0000000404067825 */ /* 0x100fe200078e027a */
[----:B------:R-:W-:Y:S03]  /*16ce0*/  STL.64 [R1+0x120], R2 ;  /* 0x0001200201007387 */ /* 0x000fe60000100a00 */
[--C-:B------:R-:W-:Y:S01]  /*16cf0*/  IMAD.WIDE R4, R0, 0x4, R122.reuse ;  /* 0x0000000400047825 */ /* 0x100fe200078e027a */
[----:B------:R1:W-:Y:S04]  /*16d00*/  STL.64 [R1+0xe8], R6 ;  /* 0x0000e80601007387 */ /* 0x0003e80000100a00 */
[----:B------:R3:W-:Y:S01]  /*16d10*/  STL.64 [R1+0x5e0], R4 ;  /* 0x0005e00401007387 */ /* 0x0007e20000100a00 */
[----:B-1----:R-:W-:-:S03]  /*16d20*/  IMAD.WIDE R6, R140, 0x4, R122 ;  /* 0x000000048c067825 */ /* 0x002fc600078e027a */
[----:B------:R-:W4:Y:S01]  /*16d30*/  LDL.LU R140, [R1+0x4054] ;  /* 0x00405400018c7983 */ /* 0x000f220000300800 */
[----:B---3--:R-:W-:-:S04]  /*16d40*/  IMAD.WIDE R4, R118, 0x4, R122 ;  /* 0x0000000476047825 */ /* 0x008fc800078e027a */
[----:B--2---:R-:W-:-:S05]  /*16d50*/  IMAD.WIDE R2, R121, 0x4, R122 ;  /* 0x0000000479027825 */ /* 0x004fca00078e027a */
[----:B------:R1:W-:Y:S04]  /*16d60*/  STL.64 [R1+0x8e8], R2 ;  /* 0x0008e80201007387 */ /* 0x0003e80000100a00 */
[----:B------:R2:W-:Y:S04]  /*16d70*/  STL.64 [R1+0x8d8], R6 ;  /* 0x0008d80601007387 */ /* 0x0005e80000100a00 */
[----:B------:R3:W-:Y:S01]  /*16d80*/  STL.64 [R1+0x8d0], R4 ;  /* 0x0008d00401007387 */ /* 0x0007e20000100a00 */
[----:B-1----:R-:W-:-:S04]  /*16d90*/  IMAD.WIDE R2, R119, 0x4, R122 ;  /* 0x0000000477027825 */ /* 0x002fc800078e027a */
[--C-:B--2---:R-:W-:Y:S01]  /*16da0*/  IMAD.WIDE R6, R116, 0x4, R122.reuse ;  /* 0x0000000474067825 */ /* 0x104fe200078e027a */
[----:B------:R1:W-:Y:S03]  /*16db0*/  STL.64 [R1+0x8c0], R2 ;  /* 0x0008c00201007387 */ /* 0x0003e60000100a00 */
[--C-:B---3--:R-:W-:Y:S01]  /*16dc0*/  IMAD.WIDE R4, R117, 0x4, R122.reuse ;  /* 0x0000000475047825 */ /* 0x108fe200078e027a */
[----:B------:R-:W-:Y:S03]  /*16dd0*/  STL.64 [R1+0x8b8], R6 ;  /* 0x0008b80601007387 */ /* 0x000fe60000100a00 */
[--C-:B-1----:R-:W-:Y:S02]  /*16de0*/  IMAD.WIDE R2, R188, 0x4, R122.reuse ;  /* 0x00000004bc027825 */ /* 0x102fe400078e027a */
[----:B------:R-:W2:Y:S04]  /*16df0*/  LDL.LU R188, [R1+0x4050] ;  /* 0x0040500001bc7983 */ /* 0x000ea80000300800 */
[----:B------:R1:W-:Y:S04]  /*16e00*/  STL.64 [R1+0x8a8], R4 ;  /* 0x0008a80401007387 */ /* 0x0003e80000100a00 */
[----:B------:R3:W-:Y:S01]  /*16e10*/  STL.64 [R1+0x888], R2 ;  /* 0x0008880201007387 */ /* 0x0007e20000100a00 */
[----:B-1----:R-:W-:-:S02]  /*16e20*/  IMAD.WIDE R4, R147, 0x4, R122 ;  /* 0x0000000493047825 */ /* 0x002fc400078e027a */
[----:B------:R-:W1:Y:S02]  /*16e30*/  LDC R147, c[0x0][0x3a0] ;  /* 0x0000e800ff937b82 */ /* 0x000e640000000800 */
[--C-:B---3--:R-:W-:Y:S01]  /*16e40*/  IMAD.WIDE R2, R157, 0x4, R122.reuse ;  /* 0x000000049d027825 */ /* 0x108fe200078e027a */
[----:B------:R3:W-:Y:S04]  /*16e50*/  STL.64 [R1+0x880], R4 ;  /* 0x0008800401007387 */ /* 0x0007e80000100a00 */
[----:B------:R3:W-:Y:S01]  /*16e60*/  STL.64 [R1+0x878], R2 ;  /* 0x0008780201007387 */ /* 0x0007e20000100a00 */
[--C-:B------:R-:W-:Y:S01]  /*16e70*/  IMAD.WIDE R6, R143, 0x4, R122.reuse ;  /* 0x000000048f067825 */ /* 0x100fe200078e027a */
[----:B------:R-:W1:Y:S03]  /*16e80*/  LDC R157, c[0x0][0x3a0] ;  /* 0x0000e800ff9d7b82 */ /* 0x000e660000000800 */
[----:B---3--:R-:W-:-:S05]  /*16e90*/  IMAD.WIDE R4, R156, 0x4, R122 ;  /* 0x000000049c047825 */ /* 0x008fca00078e027a */
[----:B------:R-:W3:Y:S01]  /*16ea0*/  LDC R143, c[0x0][0x3a0] ;  /* 0x0000e800ff8f7b82 */ /* 0x000ee20000000800 */
[--C-:B------:R-:W-:Y:S01]  /*16eb0*/  IMAD.WIDE R2, R144, 0x4, R122.reuse ;  /* 0x0000000490027825 */ /* 0x100fe200078e027a */
[----:B------:R1:W-:Y:S04]  /*16ec0*/  STL.64 [R1+0x868], R4 ;  /* 0x0008680401007387 */ /* 0x0003e80000100a00 */
[----:B------:R1:W-:Y:S02]  /*16ed0*/  STL.64 [R1+0x858], R2 ;  /* 0x0008580201007387 */ /* 0x0003e40000100a00 */
[----:B------:R-:W2:Y:S02]  /*16ee0*/  LDC R144, c[0x0][0x3a0] ;  /* 0x0000e800ff907b82 */ /* 0x000ea40000000800 */
[----:B------:R1:W-:Y:S02]  /*16ef0*/  STL.64 [R1+0x850], R6 ;  /* 0x0008500601007387 */ /* 0x0003e40000100a00 */
[----:B-1----:R-:W-:-:S04]  /*16f00*/  IMAD.WIDE R4, R158, 0x4, R122 ;  /* 0x000000049e047825 */ /* 0x002fc800078e027a */
[----:B------:R-:W1:Y:S01]  /*16f10*/  LDC R156, c[0x0][0x3a0] ;  /* 0x0000e800ff9c7b82 */ /* 0x000e620000000800 */
[----:B------:R-:W-:-:S04]  /*16f20*/  IMAD.WIDE R2, R247, 0x4, R122 ;  /* 0x00000004f7027825 */ /* 0x000fc800078e027a */
[--C-:B------:R-:W-:Y:S01]  /*16f30*/  IMAD.WIDE R6, R165, 0x4, R122.reuse ;  /* 0x00000004a5067825 */ /* 0x100fe200078e027a */
[----:B------:R3:W-:Y:S04]  /*16f40*/  STL.64 [R1+0x828], R2 ;  /* 0x0008280201007387 */ /* 0x0007e80000100a00 */
[----:B------:R3:W-:Y:S04]  /*16f50*/  STL.64 [R1+0x820], R4 ;  /* 0x0008200401007387 */ /* 0x0007e80000100a00 */
[----:B------:R3:W-:Y:S02]  /*16f60*/  STL.64 [R1+0x810], R6 ;  /* 0x0008100601007387 */ /* 0x0007e40000100a00 */
[----:B---3--:R-:W-:-:S04]  /*16f70*/  IMAD.WIDE R2, R141, 0x4, R122 ;  /* 0x000000048d027825 */ /* 0x008fc800078e027a */
[--C-:B------:R-:W-:Y:S01]  /*16f80*/  IMAD.WIDE R4, R142, 0x4, R122.reuse ;  /* 0x000000048e047825 */ /* 0x100fe200078e027a */
[----:B------:R3:W-:Y:S03]  /*16f90*/  STL.64 [R1+0x808], R2 ;  /* 0x0008080201007387 */ /* 0x0007e60000100a00 */
[--C-:B------:R-:W-:Y:S01]  /*16fa0*/  IMAD.WIDE R6, R183, 0x4, R122.reuse ;  /* 0x00000004b7067825 */ /* 0x100fe200078e027a */
[----:B------:R3:W-:Y:S04]  /*16fb0*/  STL.64 [R1+0x7f8], R4 ;  /* 0x0007f80401007387 */ /* 0x0007e80000100a00 */
[----:B------:R3:W-:Y:S02]  /*16fc0*/  STL.64 [R1+0x7f0], R6 ;  /* 0x0007f00601007387 */ /* 0x0007e40000100a00 */
[----:B---3--:R-:W-:-:S04]  /*16fd0*/  IMAD.WIDE R2, R184, 0x4, R122 ;  /* 0x00000004b8027825 */ /* 0x008fc800078e027a */
[--C-:B------:R-:W-:Y:S01]  /*16fe0*/  IMAD.WIDE R4, R185, 0x4, R122.reuse ;  /* 0x00000004b9047825 */ /* 0x100fe200078e027a */
[----:B------:R3:W-:Y:S03]  /*16ff0*/  STL.64 [R1+0x7c8], R2 ;  /* 0x0007c80201007387 */ /* 0x0007e60000100a00 */
[--C-:B------:R-:W-:Y:S01]  /*17000*/  IMAD.WIDE R6, R186, 0x4, R122.reuse ;  /* 0x00000004ba067825 */ /* 0x100fe200078e027a */
[----:B------:R1:W-:Y:S04]  /*17010*/  STL.64 [R1+0x7b8], R4 ;  /* 0x0007b80401007387 */ /* 0x0003e80000100a00 */
[----:B------:R1:W-:Y:S01]  /*17020*/  STL.64 [R1+0x7a8], R6 ;  /* 0x0007a80601007387 */ /* 0x0003e20000100a00 */
[----:B---3--:R-:W-:-:S04]  /*17030*/  IMAD.WIDE R2, R187, 0x4, R122 ;  /* 0x00000004bb027825 */ /* 0x008fc800078e027a */
[--C-:B-1----:R-:W-:Y:S01]  /*17040*/  IMAD.WIDE R4, R169, 0x4, R122.reuse ;  /* 0x00000004a9047825 */ /* 0x102fe200078e027a */
[----:B------:R1:W-:Y:S03]  /*17050*/  STL.64 [R1+0x7a0], R2 ;  /* 0x0007a00201007387 */ /* 0x0003e60000100a00 */
[--C-:B------:R-:W-:Y:S01]  /*17060*/  IMAD.WIDE R6, R154, 0x4, R122.reuse ;  /* 0x000000049a067825 */ /* 0x100fe200078e027a */
[----:B------:R3:W-:Y:S04]  /*17070*/  STL.64 [R1+0x798], R4 ;  /* 0x0007980401007387 */ /* 0x0007e80000100a00 */
[----:B------:R3:W-:Y:S01]  /*17080*/  STL.64 [R1+0x788], R6 ;  /* 0x0007880601007387 */ /* 0x0007e20000100a00 */
        /* <DEDUP_REMOVED lines=35> */
[----:B------:R-:W-:Y:S01]  /*172c0*/  STL.64 [R1+0x690], R6 ;  /* 0x0006900601007387 */ /* 0x000fe20000100a00 */
[----:B-1----:R-:W-:-:S04]  /*172d0*/  IMAD.WIDE R2, R182, 0x4, R122 ;  /* 0x00000004b6027825 */ /* 0x002fc800078e027a */
[--C-:B---3--:R-:W-:Y:S02]  /*172e0*/  IMAD.WIDE R4, R242, 0x4, R122.reuse ;  /* 0x00000004f2047825 */ /* 0x108fe400078e027a */
[----:B------:R-:W3:Y:S04]  /*172f0*/  LDL.LU R242, [R1+0x404c] ;  /* 0x00404c0001f27983 */ /* 0x000ee80000300800 */
[----:B------:R1:W-:Y:S02]  /*17300*/  STL.64 [R1+0x678], R2 ;  /* 0x0006780201007387 */ /* 0x0003e40000100a00 */
[--C-:B-1----:R-:W-:Y:S02]  /*17310*/  IMAD.WIDE R2, R243, 0x4, R122.reuse ;  /* 0x00000004f3027825 */ /* 0x102fe400078e027a */
[----:B------:R-:W3:Y:S04]  /*17320*/  LDL.LU R243, [R1+0x4048] ;  /* 0x0040480001f37983 */ /* 0x000ee80000300800 */
[----:B------:R1:W-:Y:S02]  /*17330*/  STL.64 [R1+0x670], R4 ;  /* 0x0006700401007387 */ /* 0x0003e40000100a00 */
[----:B-1----:R-:W-:-:S02]  /*17340*/  IMAD.WIDE R4, R244, 0x4, R122 ;  /* 0x00000004f4047825 */ /* 0x002fc400078e027a */
[----:B------:R-:W4:Y:S04]  /*17350*/  LDL.LU R244, [R1+0x4044] ;  /* 0x0040440001f47983 */ /* 0x000f280000300800 */
[----:B------:R1:W-:Y:S01]  /*17360*/  STL.64 [R1+0x668], R2 ;  /* 0x0006680201007387 */ /* 0x0003e20000100a00 */
[--C-:B------:R-:W-:Y:S01]  /*17370*/  IMAD.WIDE R6, R251, 0x4, R122.reuse ;  /* 0x00000004fb067825 */ /* 0x100fe200078e027a */
[----:B------:R-:W-:Y:S01]  /*17380*/  ULEA UR12, UR12, UR4, 0x18 ;  /* 0x000000040c0c7291 */ /* 0x000fe2000f8ec0ff */
[----:B------:R-:W2:Y:S02]  /*17390*/  LDC R251, c[0x0][0x3a0] ;  /* 0x0000e800fffb7b82 */ /* 0x000ea40000000800 */
[--C-:B-1----:R-:W-:Y:S02]  /*173a0*/  IMAD.WIDE R2, R245, 0x4, R122.reuse ;  /* 0x00000004f5027825 */ /* 0x102fe400078e027a */
[----:B------:R-:W4:Y:S04]  /*173b0*/  LDL.LU R245, [R1+0x4040] ;  /* 0x0040400001f57983 */ /* 0x000f280000300800 */
[----:B------:R1:W-:Y:S02]  /*173c0*/  STL.64 [R1+0x660], R4 ;  /* 0x0006600401007387 */ /* 0x0003e40000100a00 */
[----:B-1----:R-:W-:-:S02]  /*173d0*/  IMAD.WIDE R4, R252, 0x4, R122 ;  /* 0x00000004fc047825 */ /* 0x002fc400078e027a */
[----:B------:R-:W5:Y:S04]  /*173e0*/  LDL.LU R252, [R1+0x403c] ;  /* 0x00403c0001fc7983 */ /* 0x000f680000300800 */
[----:B------:R1:W-:Y:S02]  /*173f0*/  STL.64 [R1+0x658], R2 ;  /* 0x0006580201007387 */ /* 0x0003e40000100a00 */
[--C-:B-1----:R-:W-:Y:S02]  /*17400*/  IMAD.WIDE R2, R246, 0x4, R122.reuse ;  /* 0x00000004f6027825 */ /* 0x102fe400078e027a */
[----:B------:R-:W2:Y:S04]  /*17410*/  LDL.LU R246, [R1+0x4038] ;  /* 0x0040380001f67983 */ /* 0x000ea80000300800 */
[----:B------:R1:W-:Y:S04]  /*17420*/  STL.64 [R1+0x650], R4 ;  /* 0x0006500401007387 */ /* 0x0003e80000100a00 */
[----:B------:R1:W-:Y:S04]  /*17430*/  STL.64 [R1+0x638], R2 ;  /* 0x0006380201007387 */ /* 0x0003e80000100a00 */
[----:B------:R1:W-:Y:S02]  /*17440*/  STL.64 [R1+0x630], R6 ;  /* 0x0006300601007387 */ /* 0x0003e40000100a00 */
[----:B-1----:R-:W-:-:S02]  /*17450*/  IMAD.WIDE R4, R250, 0x4, R122 ;  /* 0x00000004fa047825 */ /* 0x002fc400078e027a */
[----:B------:R-:W1:Y:S02]  /*17460*/  LDC R250, c[0x0][0x3a0] ;  /* 0x0000e800fffa7b82 */ /* 0x000e640000000800 */
        /* <DEDUP_REMOVED lines=70> */
[----:B------:R3:W-:Y:S01]  /*178d0*/  STL.64 [R1+0x490], R6 ;  /* 0x0004900601007387 */ /* 0x0007e20000100a00 */
[----:B-1----:R-:W-:-:S04]  /*178e0*/  IMAD.WIDE R4, R198, 0x4, R122 ;  /* 0x00000004c6047825 */ /* 0x002fc800078e027a */
[--C-:B------:R-:W-:Y:S01]  /*178f0*/  IMAD.WIDE R2, R197, 0x4, R122.reuse ;  /* 0x00000004c5027825 */ /* 0x100fe200078e027a */
[----:B------:R1:W-:Y:S03]  /*17900*/  STL.64 [R1+0x488], R4 ;  /* 0x0004880401007387 */ /* 0x0003e60000100a00 */
[--C-:B---3--:R-:W-:Y:S01]  /*17910*/  IMAD.WIDE R6, R196, 0x4, R122.reuse ;  /* 0x00000004c4067825 */ /* 0x108fe200078e027a */
        /* <DEDUP_REMOVED lines=204> */
[----:B------:R3:W-:Y:S03]  /*185e0*/  STL.64 [R1+0x68], R2 ;  /* 0x0000680201007387 */ /* 0x0007e60000100a00 */
[----:B------:R-:W-:Y:S01]  /*185f0*/  VIADD R147, R147, 0xffffffff ;  /* 0xffffffff93937836 */ /* 0x000fe20000000000 */
[----:B------:R4:W-:Y:S01]  /*18600*/  STL.64 [R1+0x60], R6 ;  /* 0x0000600601007387 */ /* 0x0009e20000100a00 */
[----:B-1----:R-:W-:-:S04]  /*18610*/  IMAD.WIDE R4, R139, 0x4, R122 ;  /* 0x000000048b047825 */ /* 0x002fc800078e027a */
[----:B---3--:R-:W-:Y:S01]  /*18620*/  IMAD.WIDE R2, R140, 0x4, R122 ;  /* 0x000000048c027825 */ /* 0x008fe200078e027a */
[----:B------:R1:W-:Y:S01]  /*18630*/  STL.64 [R1+0x50], R4 ;  /* 0x0000500401007387 */ /* 0x0003e20000100a00 */
[----:B------:R-:W-:Y:S02]  /*18640*/  ISETP.GE.U32.AND P3, PT, R147, 0x7fffff80, PT ;  /* 0x7fffff809300780c */ /* 0x000fe40003f66070 */
[----:B--2---:R-:W-:Y:S01]  /*18650*/  IMAD.SHL.U32 R0, R188, 0x4, RZ ;  /* 0x00000004bc007824 */ /* 0x004fe200078e00ff */
[----:B------:R2:W-:Y:S01]  /*18660*/  STL.64 [R1+0x48], R2 ;  /* 0x0000480201007387 */ /* 0x0005e20000100a00 */
[----:B----4-:R-:W3:Y:S08]  /*18670*/  LDC R6, c[0x0][0x3a0] ;  /* 0x0000e800ff067b82 */ /* 0x010ef00000000800 */
[----:B-1----:R-:W1:Y:S01]  /*18680*/  LDC R5, c[0x0][0x3a0] ;  /* 0x0000e800ff057b82 */ /* 0x002e620000000800 */
[----:B--2---:R-:W-:Y:S01]  /*18690*/  VIADD R2, R143, 0xfffffffb ;  /* 0xfffffffb8f027836 */ /* 0x004fe20000000000 */
[----:B------:R-:W-:Y:S01]  /*186a0*/  IADD3 R3, PT, PT, R144, -0x9, RZ ;  /* 0xfffffff790037810 */ /* 0x000fe20007ffe0ff */
[----:B------:R-:W-:-:S03]  /*186b0*/  VIADD R4, R156, 0xfffffff3 ;  /* 0xfffffff39c047836 */ /* 0x000fc60000000000 */
[----:B------:R-:W-:Y:S01]  /*186c0*/  ISETP.GE.U32.AND P2, PT, R2, 0x7fffff7c, PT ;  /* 0x7fffff7c0200780c */ /* 0x000fe20003f46070 */
[----:B------:R-:W-:Y:S01]  /*186d0*/  VIADD R2, R0, UR12 ;  /* 0x0000000c00027c36 */ /* 0x000fe20008000000 */
[----:B------:R-:W-:Y:S01]  /*186e0*/  ISETP.GE.U32.AND P1, PT, R3, 0x7fffff78, PT ;  /* 0x7fffff780300780c */ /* 0x000fe20003f26070 */
[C---:B------:R-:W-:Y:S01]  /*186f0*/  IMAD.SHL.U32 R240, R246.reuse, 0x8, RZ ;  /* 0x00000008f6f07824 */ /* 0x040fe200078e00ff */
[----:B------:R-:W-:Y:S01]  /*18700*/  SHF.L.U32 R3, R246, 0x2, RZ ;  /* 0x00000002f6037819 */ /* 0x000fe200000006ff */
[----:B------:R-:W2:Y:S01]  /*18710*/  LDC R7, c[0x0][0x3a0] ;  /* 0x0000e800ff077b82 */ /* 0x000ea20000000800 */
[----:B------:R-:W-:Y:S01]  /*18720*/  @!PT LDS RZ, [RZ] ;  /* 0x00000000fffff984 */ /* 0x000fe20000000800 */
[----:B------:R-:W-:Y:S01]  /*18730*/  @!PT LDS RZ, [RZ] ;  /* 0x00000000fffff984 */ /* 0x000fe20000000800 */
[----:B------:R-:W-:Y:S01]  /*18740*/  @!PT LDS RZ, [RZ] ;  /* 0x00000000fffff984 */ /* 0x000fe20000000800 */
[----:B------:R-:W-:Y:S04]  /*18750*/  LDGSTS.E [R2+0x40000], desc[UR28][R244.64], !P3 ;  /* 0x40000000f4027fae */ /* 0x000fe8000d9a101c */
[----:B------:R-:W-:Y:S01]  /*18760*/  LDGSTS.E [R2+0x40080], desc[UR28][R242.64], !P3 ;  /* 0x40080000f2027fae */ /* 0x000fe2000d9a101c */
[----:B------:R-:W-:-:S02]  /*18770*/  ISETP.GE.U32.AND P3, PT, R4, 0x7fffff74, PT ;  /* 0x7fffff740400780c */ /* 0x000fc40003f66070 */
[----:B------:R-:W4:Y:S01]  /*18780*/  LDC R4, c[0x0][0x3a0] ;  /* 0x0000e800ff047b82 */ /* 0x000f220000000800 */
[----:B------:R-:W-:-:S04]  /*18790*/  IMAD.WIDE R10, R3, 0x4, R244 ;  /* 0x00000004030a7825 */ /* 0x000fc800078e02f4 */
[----:B------:R-:W-:Y:S01]  /*187a0*/  IMAD.WIDE R8, R3, 0x4, R242 ;  /* 0x0000000403087825 */ /* 0x000fe200078e02f2 */
[----:B------:R-:W-:Y:S01]  /*187b0*/  IADD3 R3, PT, PT, R157, -0x11, RZ ;  /* 0xffffffef9d037810 */ /* 0x000fe20007ffe0ff */
[----:B------:R-:W-:Y:S04]  /*187c0*/  STL.64 [R1+0x20], R10 ;  /* 0x0000200a01007387 */ /* 0x000fe80000100a00 */
[----:B------:R-:W-:Y:S01]  /*187d0*/  LDGSTS.E [R2+0x40400], desc[UR28][R10.64], !P2 ;  /* 0x404000000a027fae */ /* 0x000fe2000d1a101c */
[----:B------:R-:W-:-:S03]  /*187e0*/  IMAD R236, R246, 0xc, RZ ;  /* 0x0000000cf6ec7824 */ /* 0x000fc600078e02ff */
[----:B------:R1:W-:Y:S04]  /*187f0*/  STL.64 [R1+0x18], R8 ;  /* 0x0000180801007387 */ /* 0x0003e80000100a00 */
[----:B------:R3:W-:Y:S01]  /*18800*/  LDGSTS.E [R2+0x40480], desc[UR28][R8.64], !P2 ;  /* 0x4048000008027fae */ /* 0x0007e2000d1a101c */
[----:B------:R-:W-:Y:S01]  /*18810*/  ISETP.GE.U32.AND P2, PT, R3, 0x7fffff70, PT ;  /* 0x7fffff700300780c */ /* 0x000fe20003f46070 */
[----:B-1----:R-:W-:Y:S02]  /*18820*/  VIADD R3, R5, 0xffffffeb ;  /* 0xffffffeb05037836 */ /* 0x002fe40000000000 */
[----:B------:R-:W1:Y:S01]  /*18830*/  LDC R5, c[0x0][0x3a0] ;  /* 0x0000e800ff057b82 */ /* 0x000e620000000800 */
[----:B------:R-:W-:-:S04]  /*18840*/  IMAD.WIDE R238, R236, 0x4, R244 ;  /* 0x00000004ecee7825 */ /* 0x000fc800078e02f4 */
[----:B---3--:R-:W-:-:S04]  /*18850*/  IMAD.WIDE R8, R240, 0x4, R244 ;  /* 0x00000004f0087825 */ /* 0x008fc800078e02f4 */
[--C-:B------:R-:W-:Y:S01]  /*18860*/  IMAD.WIDE R240, R240, 0x4, R242.reuse ;  /* 0x00000004f0f07825 */ /* 0x100fe200078e02f2 */
[----:B------:R3:W-:Y:S01]  /*18870*/  LDGSTS.E [R2+0x40800], desc[UR28][R8.64], !P1 ;  /* 0x4080000008027fae */ /* 0x0007e2000c9a101c */
[----:B------:R-:W-:Y:S02]  /*18880*/  SHF.L.U32 R232, R246, 0x4, RZ ;  /* 0x00000004f6e87819 */ /* 0x000fe400000006ff */
[----:B------:R-:W-:Y:S01]  /*18890*/  IMAD.WIDE R236, R236, 0x4, R242 ;  /* 0x00000004ecec7825 */ /* 0x000fe200078e02f2 */
[----:B------:R-:W-:Y:S01]  /*188a0*/  LDGSTS.E [R2+0x40880], desc[UR28][R240.64], !P1 ;  /* 0x40880000f0027fae */ /* 0x000fe2000c9a101c */
[----:B------:R-:W-:Y:S02]  /*188b0*/  ISETP.GE.U32.AND P1, PT, R3, 0x7fffff6c, PT ;  /* 0x7fffff6c0300780c */ /* 0x000fe40003f26070 */
[----:B------:R-:W-:Y:S01]  /*188c0*/  VIADD R3, R6, 0xffffffe7 ;  /* 0xffffffe706037836 */ /* 0x000fe20000000000 */
[----:B------:R3:W-:Y:S01]  /*188d0*/  STL.64 [R1], R8 ;  /* 0x0000000801007387 */ /* 0x0007e20000100a00 */
[C---:B------:R-:W-:Y:S01]  /*188e0*/  IMAD.WIDE R234, R232.reuse, 0x4, R244 ;  /* 0x00000004e8ea7825 */ /* 0x040fe200078e02f4 */
[----:B------:R-:W1:Y:S02]  /*188f0*/  LDC R6, c[0x0][0x3a0] ;  /* 0x0000e800ff067b82 */ /* 0x000e640000000800 */
[----:B------:R-:W-:Y:S01]  /*18900*/  LDGSTS.E [R2+0x40c00], desc[UR28][R238.64], !P3 ;  /* 0x40c00000ee027fae */ /* 0x000fe2000d9a101c */
[----:B------:R-:W-:-:S03]  /*18910*/  IMAD.WIDE R232, R232, 0x4, R242 ;  /* 0x00000004e8e87825 */ /* 0x000fc600078e02f2 */
[----:B------:R-:W-:Y:S01]  /*18920*/  LDGSTS.E [R2+0x40c80], desc[UR28][R236.64], !P3 ;  /* 0x40c80000ec027fae */ /* 0x000fe2000d9a101c */
[----:B------:R-:W-:Y:S01]  /*18930*/  ISETP.GE.U32.AND P3, PT, R3, 0x7fffff68, PT ;  /* 0x7fffff680300780c */ /* 0x000fe20003f66070 */
[----:B---3--:R-:W3:Y:S01]  /*18940*/  LDC R8, c[0x0][0x3a0] ;  /* 0x0000e800ff087b82 */ /* 0x008ee20000000800 */
[----:B----4-:R-:W-:Y:S01]  /*18950*/  VIADD R3, R4, 0xffffffe3 ;  /* 0xffffffe304037836 */ /* 0x010fe20000000000 */
[----:B------:R4:W-:Y:S01]  /*18960*/  LDGSTS.E [R2+0x41000], desc[UR28][R234.64], !P2 ;  /* 0x41000000ea027fae */ /* 0x0009e2000d1a101c */
[----:B------:R-:W-:-:S03]  /*18970*/  IMAD R228, R246, 0x14, RZ ;  /* 0x00000014f6e47824 */ /* 0x000fc600078e02ff */
[----:B------:R-:W-:Y:S01]  /*18980*/  LDGSTS.E [R2+0x41080], desc[UR28][R232.64], !P2 ;  /* 0x41080000e8027fae */ /* 0x000fe2000d1a101c */
[----:B------:R-:W-:Y:S01]  /*18990*/  ISETP.GE.U32.AND P2, PT, R3, 0x7fffff64, PT ;  /* 0x7fffff640300780c */ /* 0x000fe20003f46070 */
[----:B--2---:R-:W-:Y:S01]  /*189a0*/  VIADD R3, R7, 0xffffffdf ;  /* 0xffffffdf07037836 */ /* 0x004fe20000000000 */
[----:B------:R-:W2:Y:S01]  /*189b0*/  LDC R9, c[0x0][0x3a0] ;  /* 0x0000e800ff097b82 */ /* 0x000ea20000000800 */
[----:B------:R-:W-:Y:S02]  /*189c0*/  IMAD R224, R246, 0x18, RZ ;  /* 0x00000018f6e07824 */ /* 0x000fe400078e02ff */
[----:B------:R-:W-:-:S05]  /*189d0*/  IMAD.WIDE R230, R228, 0x4, R244 ;  /* 0x00000004e4e67825 */ /* 0x000fca00078e02f4 */
[----:B------:R-:W2:Y:S01]  /*189e0*/  LDC R7, c[0x0][0x3a0] ;  /* 0x0000e800ff077b82 */ /* 0x000ea20000000800 */
[----:B------:R-:W-:Y:S01]  /*189f0*/  IMAD.WIDE R228, R228, 0x4, R242 ;  /* 0x00000004e4e47825 */ /* 0x000fe200078e02f2 */
[----:B------:R-:W-:Y:S03]  /*18a00*/  LDGSTS.E [R2+0x41400], desc[UR28][R230.64], !P1 ;  /* 0x41400000e6027fae */ /* 0x000fe6000c9a101c */
[C---:B------:R-:W-:Y:S01]  /*18a10*/  IMAD.WIDE R226, R224.reuse, 0x4, R244 ;  /* 0x00000004e0e27825 */ /* 0x040fe200078e02f4 */
[----:B------:R-:W-:Y:S03]  /*18a20*/  LDGSTS.E [R2+0x41480], desc[UR28][R228.64], !P1 ;  /* 0x41480000e4027fae */ /* 0x000fe6000c9a101c */
[----:B------:R-:W-:Y:S01]  /*18a30*/  IMAD.WIDE R224, R224, 0x4, R242 ;  /* 0x00000004e0e07825 */ /* 0x000fe200078e02f2 */
[----:B------:R-:W-:Y:S01]  /*18a40*/  ISETP.GE.U32.AND P1, PT, R3, 0x7fffff60, PT ;  /* 0x7fffff600300780c */ /* 0x000fe20003f26070 */
[----:B------:R-:W-:Y:S02]  /*18a50*/  LDGSTS.E [R2+0x41800], desc[UR28][R226.64], !P3 ;  /* 0x41800000e2027fae */ /* 0x000fe4000d9a101c */
[----:B-1----:R-:W-:-:S02]  /*18a60*/  VIADD R4, R5, 0xffffffdb ;  /* 0xffffffdb05047836 */ /* 0x002fc40000000000 */
[C---:B------:R-:W-:Y:S01]  /*18a70*/  IMAD R220, R246.reuse, 0x1c, RZ ;  /* 0x0000001cf6dc7824 */ /* 0x040fe200078e02ff */
[----:B------:R-:W-:Y:S01]  /*18a80*/  LDGSTS.E [R2+0x41880], desc[UR28][R224.64], !P3 ;  /* 0x41880000e0027fae */ /* 0x000fe2000d9a101c */
[----:B------:R-:W-:Y:S01]  /*18a90*/  SHF.L.U32 R216, R246, 0x5, RZ ;  /* 0x00000005f6d87819 */ /* 0x000fe200000006ff */
[----:B---3--:R-:W-:Y:S01]  /*18aa0*/  VIADD R3, R8, 0xffffffd7 ;  /* 0xffffffd708037836 */ /* 0x008fe20000000000 */
[----:B------:R-:W-:Y:S01]  /*18ab0*/  ISETP.GE.U32.AND P3, PT, R4, 0x7fffff5c, PT ;  /* 0x7fffff5c0400780c */ /* 0x000fe20003f66070 */
[C---:B------:R-:W-:Y:S01]  /*18ac0*/  IMAD.WIDE R222, R220.reuse, 0x4, R244 ;  /* 0x00000004dcde7825 */ /* 0x040fe200078e02f4 */
[----:B------:R-:W1:Y:S03]  /*18ad0*/  LDC R4, c[0x0][0x3a0] ;  /* 0x0000e800ff047b82 */ /* 0x000e660000000800 */
[----:B------:R-:W-:Y:S01]  /*18ae0*/  IMAD.WIDE R220, R220, 0x4, R242 ;  /* 0x00000004dcdc7825 */ /* 0x000fe200078e02f2 */
[----:B------:R-:W-:Y:S03]  /*18af0*/  LDGSTS.E [R2+0x41c00], desc[UR28][R222.64], !P2 ;  /* 0x41c00000de027fae */ /* 0x000fe6000d1a101c */
[C---:B------:R-:W-:Y:S01]  /*18b00*/  IMAD.WIDE R218, R216.reuse, 0x4, R244 ;  /* 0x00000004d8da7825 */ /* 0x040fe200078e02f4 */
[----:B------:R-:W-:Y:S01]  /*18b10*/  LDGSTS.E [R2+0x41c80], desc[UR28][R220.64], !P2 ;  /* 0x41c80000dc027fae */ /* 0x000fe2000d1a101c */
[----:B------:R-:W3:Y:S01]  /*18b20*/  LDC R5, c[0x0][0x3a0] ;  /* 0x0000e800ff057b82 */ /* 0x000ee20000000800 */
[----:B------:R-:W-:Y:S01]  /*18b30*/  ISETP.GE.U32.AND P2, PT, R3, 0x7fffff58, PT ;  /* 0x7fffff580300780c */ /* 0x000fe20003f46070 */
[----:B------:R-:W-:Y:S01]  /*18b40*/  IMAD.WIDE R216, R216, 0x4, R242 ;  /* 0x00000004d8d87825 */ /* 0x000fe200078e02f2 */
[----:B------:R-:W-:Y:S01]  /*18b50*/  IADD3 R3, PT, PT, R6, -0x2d, RZ ;  /* 0xffffffd306037810 */ /* 0x000fe20007ffe0ff */
[----:B------:R-:W-:Y:S02]  /*18b60*/  LDGSTS.E [R2+0x42000], desc[UR28][R218.64], !P1 ;  /* 0x42000000da027fae */ /* 0x000fe4000c9a101c */
[----:B------:R-:W-:-:S02]  /*18b70*/  IMAD R212, R246, 0x24, RZ ;  /* 0x00000024f6d47824 */ /* 0x000fc400078e02ff */
[----:B------:R-:W-:Y:S01]  /*18b80*/  LDGSTS.E [R2+0x42080], desc[UR28][R216.64], !P1 ;  /* 0x42080000d8027fae */ /* 0x000fe2000c9a101c */
[----:B------:R-:W-:Y:S01]  /*18b90*/  ISETP.GE.U32.AND P1, PT, R3, 0x7fffff54, PT ;  /* 0x7fffff540300780c */ /* 0x000fe20003f26070 */
[C---:B------:R-:W-:Y:S01]  /*18ba0*/  IMAD.WIDE R214, R212.reuse, 0x4, R244 ;  /* 0x00000004d4d67825 */ /* 0x040fe200078e02f4 */
[----:B------:R-:W4:Y:S03]  /*18bb0*/  LDC R6, c[0x0][0x3a0] ;  /* 0x0000e800ff067b82 */ /* 0x000f260000000800 */
[----:B------:R-:W-:Y:S01]  /*18bc0*/  IMAD.WIDE R212, R212, 0x4, R242 ;  /* 0x00000004d4d47825 */ /* 0x000fe200078e02f2 */
[----:B------:R-:W-:Y:S03]  /*18bd0*/  LDGSTS.E [R2+0x42400], desc[UR28][R214.64], !P3 ;  /* 0x42400000d6027fae */ /* 0x000fe6000d9a101c */
[----:B--2---:R-:W-:Y:S01]  /*18be0*/  VIADD R3, R7, 0xffffffcf ;  /* 0xffffffcf07037836 */ /* 0x004fe20000000000 */
[----:B------:R-:W-:Y:S01]  /*18bf0*/  LDGSTS.E [R2+0x42480], desc[UR28][R212.64], !P3 ;  /* 0x42480000d4027fae */ /* 0x000fe2000d9a101c */
[C---:B------:R-:W-:Y:S01]  /*18c00*/  IMAD R208, R246.reuse, 0x28, RZ ;  /* 0x00000028f6d07824 */ /* 0x040fe200078e02ff */
[----:B------:R-:W2:Y:S01]  /*18c10*/  LDC R7, c[0x0][0x3a0] ;  /* 0x0000e800ff077b82 */ /* 0x000ea20000000800 */
[----:B------:R-:W-:Y:S01]  /*18c20*/  IMAD R204, R246, 0x2c, RZ ;  /* 0x0000002cf6cc7824 */ /* 0x000fe200078e02ff */
[----:B------:R-:W-:Y:S01]  /*18c30*/  ISETP.GE.U32.AND P3, PT, R3, 0x7fffff50, PT ;  /* 0x7fffff500300780c */ /* 0x000fe20003f66070 */
[----:B------:R-:W-:-:S04]  /*18c40*/  IMAD.WIDE R210, R208, 0x4, R244 ;  /* 0x00000004d0d27825 */ /* 0x000fc800078e02f4 */
[----:B------:R-:W-:Y:S01]  /*18c50*/  IMAD.WIDE R208, R208, 0x4, R242 ;  /* 0x00000004d0d07825 */ /* 0x000fe200078e02f2 */
[----:B------:R-:W-:Y:S01]  /*18c60*/  LDGSTS.E [R2+0x42800], desc[UR28][R210.64], !P2 ;  /* 0x42800000d2027fae */ /* 0x000fe2000d1a101c */
[----:B------:R-:W2:Y:S02]  /*18c70*/  LDC R8, c[0x0][0x3a0] ;  /* 0x0000e800ff087b82 */ /* 0x000ea40000000800 */
[----:B------:R-:W-:Y:S01]  /*18c80*/  VIADD R3, R9, 0xffffffcb ;  /* 0xffffffcb09037836 */ /* 0x000fe20000000000 */
[----:B------:R-:W-:Y:S01]  /*18c90*/  LDGSTS.E [R2+0x42880], desc[UR28][R208.64], !P2 ;  /* 0x42880000d0027fae */ /* 0x000fe2000d1a101c */
[----:B------:R-:W-:-:S03]  /*18ca0*/  IMAD.WIDE R206, R204, 0x4, R244 ;  /* 0x00000004ccce7825 */ /* 0x000fc600078e02f4 */
[----:B------:R-:W-:Y:S01]  /*18cb0*/  ISETP.GE.U32.AND P2, PT, R3, 0x7fffff4c, PT ;  /* 0x7fffff4c0300780c */ /* 0x000fe20003f46070 */
[----:B------:R-:W-:Y:S01]  /*18cc0*/  IMAD.WIDE R204, R204, 0x4, R242 ;  /* 0x00000004cccc7825 */ /* 0x000fe200078e02f2 */
[----:B-1----:R-:W-:Y:S01]  /*18cd0*/  IADD3 R3, PT, PT, R4, -0x39, RZ ;  /* 0xffffffc704037810 */ /* 0x002fe20007ffe0ff */
[----:B------:R-:W-:Y:S01]  /*18ce0*/  LDGSTS.E [R2+0x42c00], desc[UR28][R206.64], !P1 ;  /* 0x42c00000ce027fae */ /* 0x000fe2000c9a101c */
[----:B------:R-:W1:Y:S01]  /*18cf0*/  LDC R9, c[0x0][0x3a0] ;  /* 0x0000e800ff097b82 */ /* 0x000e620000000800 */
[----:B------:R-:W-:Y:S02]  /*18d00*/  IMAD R200, R246, 0x30, RZ ;  /* 0x00000030f6c87824 */ /* 0x000fe400078e02ff */
[----:B------:R-:W-:Y:S01]  /*18d10*/  LDGSTS.E [R2+0x42c80], desc[UR28][R204.64], !P1 ;  /* 0x42c80000cc027fae */ /* 0x000fe2000c9a101c */
[----:B------:R-:W-:Y:S01]  /*18d20*/  ISETP.GE.U32.AND P1, PT, R3, 0x7fffff48, PT ;  /* 0x7fffff480300780c */ /* 0x000fe20003f26070 */
[----:B------:R-:W-:-:S04]  /*18d30*/  IMAD.WIDE R202, R200, 0x4, R244 ;  /* 0x00000004c8ca7825 */ /* 0x000fc800078e02f4 */
[----:B------:R-:W-:Y:S01]  /*18d40*/  IMAD.WIDE R200, R200, 0x4, R242 ;  /* 0x00000004c8c87825 */ /* 0x000fe200078e02f2 */
[----:B------:R-:W-:Y:S03]  /*18d50*/  LDGSTS.E [R2+0x43000], desc[UR28][R202.64], !P3 ;  /* 0x43000000ca027fae */ /* 0x000fe6000d9a101c */
[----:B---3--:R-:W-:Y:S01]  /*18d60*/  VIADD R3, R5, 0xffffffc3 ;  /* 0xffffffc305037836 */ /* 0x008fe20000000000 */
[----:B------:R-:W-:Y:S01]  /*18d70*/  LDGSTS.E [R2+0x43080], desc[UR28][R200.64], !P3 ;  /* 0x43080000c8027fae */ /* 0x000fe2000d9a101c */
[----:B------:R-:W3:Y:S01]  /*18d80*/  LDC R5, c[0x0][0x3a0] ;  /* 0x0000e800ff057b82 */ /* 0x000ee20000000800 */
[----:B------:R-:W-:Y:S02]  /*18d90*/  IMAD R196, R246, 0x34, RZ ;  /* 0x00000034f6c47824 */ /* 0x000fe400078e02ff */
[----:B------:R-:W-:Y:S01]  /*18da0*/  ISETP.GE.U32.AND P3, PT, R3, 0x7fffff44, PT ;  /* 0x7fffff440300780c */ /* 0x000fe20003f66070 */
[----:B----4-:R-:W-:-:S02]  /*18db0*/  VIADD R3, R6, 0xffffffbf ;  /* 0xffffffbf06037836 */ /* 0x010fc40000000000 */
[----:B------:R-:W-:Y:S02]  /*18dc0*/  IMAD.WIDE R198, R196, 0x4, R244 ;  /* 0x00000004c4c67825 */ /* 0x000fe400078e02f4 */
[----:B------:R-:W4:Y:S02]  /*18dd0*/  LDC R6, c[0x0][0x3a0] ;  /* 0x0000e800ff067b82 */ /* 0x000f240000000800 */
[----:B------:R-:W-:Y:S01]  /*18de0*/  IMAD R192, R246, 0x38, RZ ;  /* 0x00000038f6c07824 */ /* 0x000fe200078e02ff */
[----:B------:R-:W-:Y:S01]  /*18df0*/  LDGSTS.E [R2+0x43400], desc[UR28][R198.64], !P2 ;  /* 0x43400000c6027fae */ /* 0x000fe2000d1a101c */
[----:B------:R-:W-:-:S04]  /*18e00*/  IMAD.WIDE R196, R196, 0x4, R242 ;  /* 0x00000004c4c47825 */ /* 0x000fc800078e02f2 */
[----:B------:R-:W-:Y:S01]  /*18e10*/  IMAD.WIDE R194, R192, 0x4, R244 ;  /* 0x00000004c0c27825 */ /* 0x000fe200078e02f4 */
[----:B------:R-:W-:Y:S01]  /*18e20*/  LDGSTS.E [R2+0x43480], desc[UR28][R196.64], !P2 ;  /* 0x43480000c4027fae */ /* 0x000fe2000d1a101c */
[----:B------:R-:W-:Y:S02]  /*18e30*/  ISETP.GE.U32.AND P2, PT, R3, 0x7fffff40, PT ;  /* 0x7fffff400300780c */ /* 0x000fe40003f46070 */
[----:B------:R-:W-:Y:S01]  /*18e40*/  IMAD R188, R246, 0x3c, RZ ;  /* 0x0000003cf6bc7824 */ /* 0x000fe200078e02ff */
[----:B------:R-:W-:Y:S01]  /*18e50*/  LDGSTS.E [R2+0x43800], desc[UR28][R194.64], !P1 ;  /* 0x43800000c2027fae */ /* 0x000fe2000c9a101c */
[----:B------:R-:W-:-:S04]  /*18e60*/  IMAD.WIDE R192, R192, 0x4, R242 ;  /* 0x00000004c0c07825 */ /* 0x000fc800078e02f2 */
[----:B--2---:R-:W-:Y:S01]  /*18e70*/  VIADD R4, R7, 0xffffffbb ;  /* 0xffffffbb07047836 */ /* 0x004fe20000000000 */
[----:B------:R-:W-:Y:S01]  /*18e80*/  SHF.L.U32 R184, R246, 0x6, RZ ;  /* 0x00000006f6b87819 */ /* 0x000fe200000006ff */
[----:B------:R-:W-:Y:S01]  /*18e90*/  IMAD.WIDE R190, R188, 0x4, R244 ;  /* 0x00000004bcbe7825 */ /* 0x000fe200078e02f4 */
[----:B------:R-:W-:Y:S01]  /*18ea0*/  LDGSTS.E [R2+0x43880], desc[UR28][R192.64], !P1 ;  /* 0x43880000c0027fae */ /* 0x000fe2000c9a101c */
[----:B------:R-:W2:Y:S01]  /*18eb0*/  LDC R7, c[0x0][0x3a0] ;  /* 0x0000e800ff077b82 */ /* 0x000ea20000000800 */
[----:B------:R-:W-:Y:S01]  /*18ec0*/  ISETP.GE.U32.AND P1, PT, R4, 0x7fffff3c, PT ;  /* 0x7fffff3c0400780c */ /* 0x000fe20003f26070 */
[----:B------:R-:W-:Y:S01]  /*18ed0*/  IMAD.WIDE R188, R188, 0x4, R242 ;  /* 0x00000004bcbc7825 */ /* 0x000fe200078e02f2 */
[----:B------:R-:W-:Y:S03]  /*18ee0*/  LDGSTS.E [R2+0x43c00], desc[UR28][R190.64], !P3 ;  /* 0x43c00000be027fae */ /* 0x000fe6000d9a101c */
[----:B------:R-:W-:Y:S01]  /*18ef0*/  VIADD R3, R8, 0xffffffb7 ;  /* 0xffffffb708037836 */ /* 0x000fe20000000000 */
[----:B------:R-:W-:Y:S01]  /*18f00*/  LDGSTS.E [R2+0x43c80], desc[UR28][R188.64], !P3 ;  /* 0x43c80000bc027fae */ /* 0x000fe2000d9a101c */
[----:B------:R-:W2:Y:S01]  /*18f10*/  LDC R4, c[0x0][0x3a0] ;  /* 0x0000e800ff047b82 */ /* 0x000ea20000000800 */
[----:B------:R-:W-:-:S02]  /*18f20*/  IMAD.WIDE R186, R184, 0x4, R244 ;  /* 0x00000004b8ba7825 */ /* 0x000fc400078e02f4 */
[----:B------:R-:W-:Y:S02]  /*18f30*/  ISETP.GE.U32.AND P3, PT, R3, 0x7fffff38, PT ;  /* 0x7fffff380300780c */ /* 0x000fe40003f66070 */
[----:B------:R-:W-:Y:S01]  /*18f40*/  IMAD.WIDE R184, R184, 0x4, R242 ;  /* 0x00000004b8b87825 */ /* 0x000fe200078e02f2 */
[----:B---3--:R-:W-:Y:S01]  /*18f50*/  IADD3 R3, PT, PT, R5, -0x4d, RZ ;  /* 0xffffffb305037810 */ /* 0x008fe20007ffe0ff */
[----:B------:R-:W-:Y:S01]  /*18f60*/  LDGSTS.E [R2+0x44000], desc[UR28][R186.64], !P2 ;  /* 0x44000000ba027fae */ /* 0x000fe2000d1a101c */
[----:B------:R-:W3:Y:S01]  /*18f70*/  LDC R5, c[0x0][0x3a0] ;  /* 0x0000e800ff057b82 */ /* 0x000ee20000000800 */
[----:B------:R-:W-:Y:S02]  /*18f80*/  IMAD R180, R246, 0x44, RZ ;  /* 0x00000044f6b47824 */ /* 0x000fe400078e02ff */
[----:B------:R-:W-:Y:S01]  /*18f90*/  LDGSTS.E [R2+0x44080], desc[UR28][R184.64], !P2 ;  /* 0x44080000b8027fae */ /* 0x000fe2000d1a101c */
[----:B------:R-:W-:Y:S01]  /*18fa0*/  ISETP.GE.U32.AND P2, PT, R3, 0x7fffff34, PT ;  /* 0x7fffff340300780c */ /* 0x000fe20003f46070 */
[----:B------:R-:W-:-:S03]  /*18fb0*/  IMAD.WIDE R182, R180, 0x4, R244 ;  /* 0x00000004b4b67825 */ /* 0x000fc600078e02f4 */
[----:B------:R-:W3:Y:S01]  /*18fc0*/  LDC R8, c[0x0][0x3a0] ;  /* 0x0000e800ff087b82 */ /* 0x000ee20000000800 */
[----:B------:R-:W-:Y:S01]  /*18fd0*/  IMAD.WIDE R180, R180, 0x4, R242 ;  /* 0x00000004b4b47825 */ /* 0x000fe200078e02f2 */
[----:B------:R-:W-:Y:S03]  /*18fe0*/  LDGSTS.E [R2+0x44400], desc[UR28][R182.64], !P1 ;  /* 0x44400000b6027fae */ /* 0x000fe6000c9a101c */
[----:B----4-:R-:W-:Y:S01]  /*18ff0*/  VIADD R3, R6, 0xffffffaf ;  /* 0xffffffaf06037836 */ /* 0x010fe20000000000 */
[----:B------:R-:W-:Y:S01]  /*19000*/  LDGSTS.E [R2+0x44480], desc[UR28][R180.64], !P1 ;  /* 0x44480000b4027fae */ /* 0x000fe2000c9a101c */
[C---:B------:R-:W-:Y:S01]  /*19010*/  IMAD R176, R246.reuse, 0x48, RZ ;  /* 0x00000048f6b07824 */ /* 0x040fe200078e02ff */
[----:B------:R-:W4:Y:S01]  /*19020*/  LDC R6, c[0x0][0x3a0] ;  /* 0x0000e800ff067b82 */ /* 0x000f220000000800 */
[----:B------:R-:W-:Y:S01]  /*19030*/  IMAD R172, R246, 0x4c, RZ ;  /* 0x0000004cf6ac7824 */ /* 0x000fe200078e02ff */
[----:B------:R-:W-:Y:S01]  /*19040*/  ISETP.GE.U32.AND P1, PT, R3, 0x7fffff30, PT ;  /* 0x7fffff300300780c */ /* 0x000fe20003f26070 */
[----:B------:R-:W-:-:S04]  /*19050*/  IMAD.WIDE R178, R176, 0x4, R244 ;  /* 0x00000004b0b27825 */ /* 0x000fc800078e02f4 */
[----:B------:R-:W-:Y:S01]  /*19060*/  IMAD.WIDE R176, R176, 0x4, R242 ;  /* 0x00000004b0b07825 */ /* 0x000fe200078e02f2 */
[----:B------:R-:W-:Y:S03]  /*19070*/  LDGSTS.E [R2+0x44800], desc[UR28][R178.64], !P3 ;  /* 0x44800000b2027fae */ /* 0x000fe6000d9a101c */
[----:B-1----:R-:W-:Y:S01]  /*19080*/  VIADD R3, R9, 0xffffffab ;  /* 0xffffffab09037836 */ /* 0x002fe20000000000 */
[----:B------:R-:W-:Y:S01]  /*19090*/  LDGSTS.E [R2+0x44880], desc[UR28][R176.64], !P3 ;  /* 0x44880000b0027fae */ /* 0x000fe2000d9a101c */
[----:B------:R-:W-:-:S03]  /*190a0*/  IMAD.WIDE R174, R172, 0x4, R244 ;  /* 0x00000004acae7825 */ /* 0x000fc600078e02f4 */
[----:B------:R-:W-:Y:S01]  /*190b0*/  ISETP.GE.U32.AND P3, PT, R3, 0x7fffff2c, PT ;  /* 0x7fffff2c0300780c */ /* 0x000fe20003f66070 */
[----:B------:R-:W-:Y:S01]  /*190c0*/  IMAD.WIDE R172, R172, 0x4, R242 ;  /* 0x00000004acac7825 */ /* 0x000fe200078e02f2 */
[----:B--2---:R-:W-:Y:S01]  /*190d0*/  IADD3 R3, PT, PT, R4, -0x59, RZ ;  /* 0xffffffa704037810 */ /* 0x004fe20007ffe0ff */
        /* <DEDUP_REMOVED lines=10> */
[----:B------:R-:W-:Y:S01]  /*19180*/  IMAD R164, R246, 0x54, RZ ;  /* 0x00000054f6a47824 */ /* 0x000fe200078e02ff */
[----:B------:R-:W2:Y:S02]  /*19190*/  LDC R5, c[0x0][0x3a0] ;  /* 0x0000e800ff057b82 */ /* 0x000ea40000000800 */
[----:B------:R-:W-:Y:S01]  /*191a0*/  ISETP.GE.U32.AND P1, PT, R3, 0x7fffff24, PT ;  /* 0x7fffff240300780c */ /* 0x000fe20003f26070 */
[----:B------:R-:W-:-:S04]  /*191b0*/  IMAD.WIDE R166, R164, 0x4, R244 ;  /* 0x00000004a4a67825 */ /* 0x000fc800078e02f4 */
[----:B------:R-:W-:Y:S01]  /*191c0*/  IMAD.WIDE R164, R164, 0x4, R242 ;  /* 0x00000004a4a47825 */ /* 0x000fe200078e02f2 */
[----:B------:R-:W-:Y:S03]  /*191d0*/  LDGSTS.E [R2+0x45400], desc[UR28][R166.64], !P3 ;  /* 0x45400000a6027fae */ /* 0x000fe6000d9a101c */
[----:B----4-:R-:W-:Y:S01]  /*191e0*/  VIADD R3, R6, 0xffffff9f ;  /* 0xffffff9f06037836 */ /* 0x010fe20000000000 */
[----:B------:R-:W-:Y:S01]  /*191f0*/  LDGSTS.E [R2+0x45480], desc[UR28][R164.64], !P3 ;  /* 0x45480000a4027fae */ /* 0x000fe2000d9a101c */
[----:B------:R-:W-:Y:S01]  /*19200*/  IMAD R160, R246, 0x58, RZ ;  /* 0x00000058f6a07824 */ /* 0x000fe200078e02ff */
[----:B------:R-:W3:Y:S02]  /*19210*/  LDC R6, c[0x0][0x3a0] ;  /* 0x0000e800ff067b82 */ /* 0x000ee40000000800 */
[----:B------:R-:W-:Y:S01]  /*19220*/  ISETP.GE.U32.AND P3, PT, R3, 0x7fffff20, PT ;  /* 0x7fffff200300780c */ /* 0x000fe20003f66070 */
[----:B------:R-:W-:Y:S01]  /*19230*/  IMAD.WIDE R162, R160, 0x4, R244 ;  /* 0x00000004a0a27825 */ /* 0x000fe200078e02f4 */
[----:B------:R-:W-:-:S03]  /*19240*/  IADD3 R3, PT, PT, R7, -0x65, RZ ;  /* 0xffffff9b07037810 */ /* 0x000fc60007ffe0ff */
[----:B------:R-:W-:Y:S01]  /*19250*/  IMAD.WIDE R160, R160, 0x4, R242 ;  /* 0x00000004a0a07825 */ /* 0x000fe200078e02f2 */
[----:B------:R-:W4:Y:S01]  /*19260*/  LDC R7, c[0x0][0x3a0] ;  /* 0x0000e800ff077b82 */ /* 0x000f220000000800 */
[----:B------:R-:W-:Y:S02]  /*19270*/  LDGSTS.E [R2+0x45800], desc[UR28][R162.64], !P2 ;  /* 0x45800000a2027fae */ /* 0x000fe4000d1a101c */
[----:B------:R-:W-:Y:S02]  /*19280*/  IMAD R156, R246, 0x5c, RZ ;  /* 0x0000005cf69c7824 */ /* 0x000fe400078e02ff */
[----:B------:R-:W-:Y:S01]  /*19290*/  LDGSTS.E [R2+0x45880], desc[UR28][R160.64], !P2 ;  /* 0x45880000a0027fae */ /* 0x000fe2000d1a101c */
[----:B------:R-:W-:Y:S01]  /*192a0*/  ISETP.GE.U32.AND P2, PT, R3, 0x7fffff1c, PT ;  /* 0x7fffff1c0300780c */ /* 0x000fe20003f46070 */
[----:B------:R-:W-:-:S04]  /*192b0*/  IMAD.WIDE R158, R156, 0x4, R244 ;  /* 0x000000049c9e7825 */ /* 0x000fc800078e02f4 */
[----:B------:R-:W-:Y:S01]  /*192c0*/  IMAD.WIDE R156, R156, 0x4, R242 ;  /* 0x000000049c9c7825 */ /* 0x000fe200078e02f2 */
[----:B------:R-:W-:Y:S03]  /*192d0*/  LDGSTS.E [R2+0x45c00], desc[UR28][R158.64], !P1 ;  /* 0x45c000009e027fae */ /* 0x000fe6000c9a101c */
[----:B-1----:R-:W-:Y:S01]  /*192e0*/  VIADD R3, R4, 0xffffff97 ;  /* 0xffffff9704037836 */ /* 0x002fe20000000000 */
[----:B------:R-:W-:Y:S01]  /*192f0*/  LDGSTS.E [R2+0x45c80], desc[UR28][R156.64], !P1 ;  /* 0x45c800009c027fae */ /* 0x000fe2000c9a101c */
[C---:B------:R-:W-:Y:S01]  /*19300*/  IMAD R152, R246.reuse, 0x60, RZ ;  /* 0x00000060f6987824 */ /* 0x040fe200078e02ff */
[----:B------:R-:W1:Y:S01]  /*19310*/  LDC R4, c[0x0][0x3a0] ;  /* 0x0000e800ff047b82 */ /* 0x000e620000000800 */
[----:B------:R-:W-:Y:S01]  /*19320*/  IMAD R148, R246, 0x64, RZ ;  /* 0x00000064f6947824 */ /* 0x000fe200078e02ff */
[----:B------:R-:W-:Y:S01]  /*19330*/  ISETP.GE.U32.AND P1, PT, R3, 0x7fffff18, PT ;  /* 0x7fffff180300780c */ /* 0x000fe20003f26070 */
[----:B------:R-:W-:-:S04]  /*19340*/  IMAD.WIDE R154, R152, 0x4, R244 ;  /* 0x00000004989a7825 */ /* 0x000fc800078e02f4 */
[----:B------:R-:W-:Y:S01]  /*19350*/  IMAD.WIDE R152, R152, 0x4, R242 ;  /* 0x0000000498987825 */ /* 0x000fe200078e02f2 */
[----:B------:R-:W-:Y:S03]  /*19360*/  LDGSTS.E [R2+0x46000], desc[UR28][R154.64], !P3 ;  /* 0x460000009a027fae */ /* 0x000fe6000d9a101c */
[----:B--2---:R-:W-:Y:S01]  /*19370*/  VIADD R3, R5, 0xffffff93 ;  /* 0xffffff9305037836 */ /* 0x004fe20000000000 */
[----:B------:R-:W-:Y:S01]  /*19380*/  LDGSTS.E [R2+0x46080], desc[UR28][R152.64], !P3 ;  /* 0x4608000098027fae */ /* 0x000fe2000d9a101c */
[----:B------:R-:W2:Y:S01]  /*19390*/  LDC R5, c[0x0][0x3a0] ;  /* 0x0000e800ff057b82 */ /* 0x000ea20000000800 */
[C---:B------:R-:W-:Y:S02]  /*193a0*/  IMAD.WIDE R150, R148.reuse, 0x4, R244 ;  /* 0x0000000494967825 */ /* 0x040fe400078e02f4 */
[----:B------:R-:W-:Y:S02]  /*193b0*/  ISETP.GE.U32.AND P3, PT, R3, 0x7fffff14, PT ;  /* 0x7fffff140300780c */ /* 0x000fe40003f66070 */
[----:B------:R-:W-:Y:S01]  /*193c0*/  IMAD.WIDE R148, R148, 0x4, R242 ;  /* 0x0000000494947825 */ /* 0x000fe200078e02f2 */
[----:B---3--:R-:W-:Y:S01]  /*193d0*/  IADD3 R3, PT, PT, R6, -0x71, RZ ;  /* 0xffffff8f06037810 */ /* 0x008fe20007ffe0ff */
[----:B------:R-:W-:Y:S01]  /*193e0*/  LDGSTS.E [R2+0x46400], desc[UR28][R150.64], !P2 ;  /* 0x4640000096027fae */ /* 0x000fe2000d1a101c */
[----:B------:R-:W3:Y:S01]  /*193f0*/  LDC R6, c[0x0][0x3a0] ;  /* 0x0000e800ff067b82 */ /* 0x000ee20000000800 */
[----:B------:R-:W-:-:S02]  /*19400*/  IMAD R144, R246, 0x68, RZ ;  /* 0x00000068f6907824 */ /* 0x000fc400078e02ff */
[----:B------:R-:W-:Y:S01]  /*19410*/  LDGSTS.E [R2+0x46480], desc[UR28][R148.64], !P2 ;  /* 0x4648000094027fae */ /* 0x000fe2000d1a101c */
[----:B------:R-:W-:Y:S01]  /*19420*/  ISETP.GE.U32.AND P2, PT, R3, 0x7fffff10, PT ;  /* 0x7fffff100300780c */ /* 0x000fe20003f46070 */
[----:B------:R-:W-:-:S04]  /*19430*/  IMAD.WIDE R146, R144, 0x4, R244 ;  /* 0x0000000490927825 */ /* 0x000fc800078e02f4 */
        /* <DEDUP_REMOVED lines=13> */
[C---:B------:R-:W-:Y:S01]  /*19510*/  IMAD.WIDE R138, R136.reuse, 0x4, R244 ;  /* 0x00000004888a7825 */ /* 0x040fe200078e02f4 */
[----:B------:R-:W1:Y:S02]  /*19520*/  LDC R4, c[0x0][0x3a0] ;  /* 0x0000e800ff047b82 */ /* 0x000e640000000800 */
[----:B------:R-:W-:Y:S01]  /*19530*/  ISETP.GE.U32.AND P3, PT, R3, 0x7fffff08, PT ;  /* 0x7fffff080300780c */ /* 0x000fe20003f66070 */
[----:B------:R-:W-:Y:S01]  /*19540*/  IMAD.WIDE R136, R136, 0x4, R242 ;  /* 0x0000000488887825 */ /* 0x000fe200078e02f2 */
[----:B--2---:R-:W-:Y:S01]  /*19550*/  IADD3 R3, PT, PT, R5, -0x7d, RZ ;  /* 0xffffff8305037810 */ /* 0x004fe20007ffe0ff */
[----:B------:R-:W-:Y:S02]  /*19560*/  LDGSTS.E [R2+0x47000], desc[UR28][R138.64], !P2 ;  /* 0x470000008a027fae */ /* 0x000fe4000d1a101c */
[----:B------:R-:W-:Y:S01]  /*19570*/  IMAD R132, R246, 0x74, RZ ;  /* 0x00000074f6847824 */ /* 0x000fe200078e02ff */
[----:B------:R-:W2:Y:S01]  /*19580*/  LDC R5, c[0x0][0x3a0] ;  /* 0x0000e800ff057b82 */ /* 0x000ea20000000800 */
        /* <DEDUP_REMOVED lines=8> */
[----:B------:R-:W3:Y:S02]  /*19610*/  LDC R6, c[0x0][0x3a0] ;  /* 0x0000e800ff067b82 */ /* 0x000ee40000000800 */
[----:B------:R-:W-:Y:S01]  /*19620*/  ISETP.GE.U32.AND P1, PT, R3, 0x7fffff7f, PT ;  /* 0x7fffff7f0300780c */ /* 0x000fe20003f26070 */
[----:B------:R-:W-:-:S04]  /*19630*/  IMAD.WIDE R130, R128, 0x4, R244 ;  /* 0x0000000480827825 */ /* 0x000fc800078e02f4 */
[----:B------:R-:W-:Y:S01]  /*19640*/  IMAD.WIDE R128, R128, 0x4, R242 ;  /* 0x0000000480807825 */ /* 0x000fe200078e02f2 */
[----:B------:R-:W-:Y:S03]  /*19650*/  LDGSTS.E [R2+0x47800], desc[UR28][R130.64], !P3 ;  /* 0x4780000082027fae */ /* 0x000fe6000d9a101c */
[----:B----4-:R-:W-:Y:S01]  /*19660*/  VIADD R3, R7, 0xfffffffa ;  /* 0xfffffffa07037836 */ /* 0x010fe20000000000 */
[----:B------:R-:W-:Y:S01]  /*19670*/  LDGSTS.E [R2+0x47880], desc[UR28][R128.64], !P3 ;  /* 0x4788000080027fae */ /* 0x000fe2000d9a101c */
[----:B------:R-:W-:Y:S01]  /*19680*/  IMAD R124, R246, 0x7c, RZ ;  /* 0x0000007cf67c7824 */ /* 0x000fe200078e02ff */
[----:B------:R-:W4:Y:S02]  /*19690*/  LDC R7, c[0x0][0x3a0] ;  /* 0x0000e800ff077b82 */ /* 0x000f240000000800 */
[----:B------:R-:W-:Y:S02]  /*196a0*/  ISETP.GE.U32.AND P3, PT, R3, 0x7fffff7b, PT ;  /* 0x7fffff7b0300780c */ /* 0x000fe40003f66070 */
[----:B------:R-:W-:Y:S01]  /*196b0*/  LOP3.LUT R3, R0, 0x20, RZ, 0x3c, !PT ;  /* 0x0000002000037812 */ /* 0x000fe200078e3cff */
[----:B------:R-:W-:Y:S01]  /*196c0*/  IMAD.WIDE R126, R124, 0x4, R244 ;  /* 0x000000047c7e7825 */ /* 0x000fe200078e02f4 */
[----:B-1----:R-:W-:-:S03]  /*196d0*/  IADD3 R4, PT, PT, R4, -0xa, RZ ;  /* 0xfffffff604047810 */ /* 0x002fc60007ffe0ff */
[----:B------:R-:W-:Y:S01]  /*196e0*/  IMAD.WIDE R124, R124, 0x4, R242 ;  /* 0x000000047c7c7825 */ /* 0x000fe200078e02f2 */
[----:B------:R-:W-:Y:S03]  /*196f0*/  LDGSTS.E [R2+0x47c00], desc[UR28][R126.64], !P2 ;  /* 0x47c000007e027fae */ /* 0x000fe6000d1a101c */
[----:B------:R-:W-:Y:S02]  /*19700*/  VIADD R3, R3, UR12 ;  /* 0x0000000c03037c36 */ /* 0x000fe40008000000 */
[C---:B------:R-:W-:Y:S01]  /*19710*/  IMAD.WIDE R12, R246.reuse, 0x4, R244 ;  /* 0x00000004f60c7825 */ /* 0x040fe200078e02f4 */
[----:B------:R-:W-:Y:S03]  /*19720*/  STL.64 [R1+0x4008], R240 ;  /* 0x004008f001007387 */ /* 0x000fe60000100a00 */
[----:B------:R-:W-:Y:S01]  /*19730*/  IMAD.WIDE R10, R246, 0x4, R242 ;  /* 0x00000004f60a7825 */ /* 0x000fe200078e02f2 */
[----:B------:R-:W-:Y:S03]  /*19740*/  LDGSTS.E [R2+0x47c80], desc[UR28][R124.64], !P2 ;  /* 0x47c800007c027fae */ /* 0x000fe6000d1a101c */
[----:B--2---:R-:W-:Y:S01]  /*19750*/  VIADD R5, R5, 0xfffffff2 ;  /* 0xfffffff205057836 */ /* 0x004fe20000000000 */
[----:B------:R-:W-:Y:S01]  /*19760*/  STL.64 [R1+0x4010], R238 ;  /* 0x004010ee01007387 */ /* 0x000fe20000100a00 */
[----:B------:R-:W-:Y:S01]  /*19770*/  ISETP.GE.U32.AND P2, PT, R4, 0x7fffff77, PT ;  /* 0x7fffff770400780c */ /* 0x000fe20003f46070 */
[----:B------:R-:W-:-:S02]  /*19780*/  IMAD R4, R246, 0x5, RZ ;  /* 0x00000005f6047824 */ /* 0x000fc400078e02ff */
[----:B------:R1:W-:Y:S04]  /*19790*/  LDGSTS.E [R3+0x40100], desc[UR28][R12.64], !P1 ;  /* 0x401000000c037fae */ /* 0x0003e8000c9a101c */
[----:B------:R-:W-:Y:S04]  /*197a0*/  STL.64 [R1+0x4018], R236 ;  /* 0x004018ec01007387 */ /* 0x000fe80000100a00 */
[----:B------:R2:W-:Y:S01]  /*197b0*/  LDGSTS.E [R3+0x40180], desc[UR28][R10.64], !P1 ;  /* 0x401800000a037fae */ /* 0x0005e2000c9a101c */
[----:B------:R-:W-:Y:S01]  /*197c0*/  ISETP.GE.U32.AND P1, PT, R5, 0x7fffff73, PT ;  /* 0x7fffff730500780c */ /* 0x000fe20003f26070 */
[C---:B------:R-:W-:Y:S01]  /*197d0*/  IMAD R120, R246.reuse, 0x9, RZ ;  /* 0x00000009f6787824 */ /* 0x040fe200078e02ff */
[----:B------:R-:W1:Y:S01]  /*197e0*/  LDC R5, c[0x0][0x3a0] ;  /* 0x0000e800ff057b82 */ /* 0x000e620000000800 */
[----:B------:R2:W-:Y:S04]  /*197f0*/  STL.64 [R1+0x4020], R234 ;  /* 0x004020ea01007387 */ /* 0x0005e80000100a00 */
[----:B------:R-:W-:Y:S01]  /*19800*/  STL.64 [R1+0x4028], R232 ;  /* 0x004028e801007387 */ /* 0x000fe20000100a00 */
[----:B------:R-:W-:-:S02]  /*19810*/  IMAD R116, R246, 0xd, RZ ;  /* 0x0000000df6747824 */ /* 0x000fc400078e02ff */
[C---:B------:R-:W-:Y:S01]  /*19820*/  IMAD R112, R246.reuse, 0x11, RZ ;  /* 0x00000011f6707824 */ /* 0x040fe200078e02ff */
[----:B------:R-:W-:Y:S01]  /*19830*/  STL.64 [R1+0x4030], R230 ;  /* 0x004030e601007387 */ /* 0x000fe20000100a00 */
[C---:B------:R-:W-:Y:S02]  /*19840*/  IMAD R108, R246.reuse, 0x15, RZ ;  /* 0x00000015f66c7824 */ /* 0x040fe400078e02ff */
[----:B------:R-:W-:Y:S01]  /*19850*/  IMAD R104, R246, 0x19, RZ ;  /* 0x00000019f6687824 */ /* 0x000fe200078e02ff */
[----:B------:R1:W-:Y:S01]  /*19860*/  STL.64 [R1+0x40], R12 ;  /* 0x0000400c01007387 */ /* 0x0003e20000100a00 */
[----:B------:R-:W-:Y:S01]  /*19870*/  IMAD.WIDE R122, R120, 0x4, R244 ;  /* 0x00000004787a7825 */ /* 0x000fe200078e02f4 */
[----:B--2---:R-:W2:Y:S02]  /*19880*/  LDC R235, c[0x0][0x3a0] ;  /* 0x0000e800ffeb7b82 */ /* 0x004ea40000000800 */
[----:B------:R1:W-:Y:S01]  /*19890*/  STL.64 [R1+0x38], R10 ;  /* 0x0000380a01007387 */ /* 0x0003e20000100a00 */
[----:B------:R-:W-:-:S02]  /*198a0*/  IMAD R100, R246, 0x1d, RZ ;  /* 0x0000001df6647824 */ /* 0x000fc400078e02ff */
[C---:B------:R-:W-:Y:S02]  /*198b0*/  IMAD R96, R246.reuse, 0x21, RZ ;  /* 0x00000021f6607824 */ /* 0x040fe400078e02ff */
[C---:B------:R-:W-:Y:S02]  /*198c0*/  IMAD R92, R246.reuse, 0x25, RZ ;  /* 0x00000025f65c7824 */ /* 0x040fe400078e02ff */
[C---:B------:R-:W-:Y:S02]  /*198d0*/  IMAD R88, R246.reuse, 0x29, RZ ;  /* 0x00000029f6587824 */ /* 0x040fe400078e02ff */
[C---:B------:R-:W-:Y:S02]  /*198e0*/  IMAD R84, R246.reuse, 0x2d, RZ ;  /* 0x0000002df6547824 */ /* 0x040fe400078e02ff */
[C---:B------:R-:W-:Y:S02]  /*198f0*/  IMAD R80, R246.reuse, 0x31, RZ ;  /* 0x00000031f6507824 */ /* 0x040fe400078e02ff */
        /* <DEDUP_REMOVED lines=15> */
[C---:B------:R-:W-:Y:S01]  /*199f0*/  IMAD R16, R246.reuse, 0x71, RZ ;  /* 0x00000071f6107824 */ /* 0x040fe200078e02ff */
[----:B------:R-:W-:Y:S01]  /*19a00*/  SHF.L.U32 R248, R246, 0x1, RZ ;  /* 0x00000001f6f87819 */ /* 0x000fe200000006ff */
[----:B-1----:R-:W-:Y:S01]  /*19a10*/  IMAD.WIDE R12, R4, 0x4, R244 ;  /* 0x00000004040c7825 */ /* 0x002fe200078e02f4 */
[----:B------:R-:W-:Y:S01]  /*19a20*/  LOP3.LUT R247, R0, 0x40, RZ, 0x3c, !PT ;  /* 0x0000004000f77812 */ /* 0x000fe200078e3cff */
[----:B------:R-:W1:Y:S02]  /*19a30*/  LDC R234, c[0x0][0x3a0] ;  /* 0x0000e800ffea7b82 */ /* 0x000e640000000800 */
[--C-:B------:R-:W-:Y:S01]  /*19a40*/  IMAD.WIDE R10, R4, 0x4, R242.reuse ;  /* 0x00000004040a7825 */ /* 0x100fe200078e02f2 */
[----:B---3--:R-:W-:Y:S01]  /*19a50*/  IADD3 R4, PT, PT, R6, -0x12, RZ ;  /* 0xffffffee06047810 */ /* 0x008fe20007ffe0ff */
[----:B------:R3:W-:Y:S04]  /*19a60*/  LDGSTS.E [R3+0x40500], desc[UR28][R12.64], !P3 ;  /* 0x405000000c037fae */ /* 0x0007e8000d9a101c */
[----:B------:R-:W1:Y:S01]  /*19a70*/  LDC R6, c[0x0][0x3a0] ;  /* 0x0000e800ff067b82 */ /* 0x000e620000000800 */
[----:B------:R1:W-:Y:S01]  /*19a80*/  LDGSTS.E [R3+0x40580], desc[UR28][R10.64], !P3 ;  /* 0x405800000a037fae */ /* 0x0003e2000d9a101c */
[----:B------:R-:W-:Y:S01]  /*19a90*/  ISETP.GE.U32.AND P3, PT, R4, 0x7fffff6f, PT ;  /* 0x7fffff6f0400780c */ /* 0x000fe20003f66070 */
[----:B------:R-:W-:-:S02]  /*19aa0*/  IMAD.WIDE R120, R120, 0x4, R242 ;  /* 0x0000000478787825 */ /* 0x000fc400078e02f2 */
[----:B------:R-:W-:Y:S02]  /*19ab0*/  LDGSTS.E [R3+0x40900], desc[UR28][R122.64], !P2 ;  /* 0x409000007a037fae */ /* 0x000fe4000d1a101c */
[----:B----4-:R-:W-:Y:S01]  /*19ac0*/  VIADD R4, R7, 0xffffffea ;  /* 0xffffffea07047836 */ /* 0x010fe20000000000 */
[----:B------:R-:W4:Y:S01]  /*19ad0*/  LDC R236, c[0x0][0x3a0] ;  /* 0x0000e800ffec7b82 */ /* 0x000f220000000800 */
[----:B------:R-:W-:Y:S01]  /*19ae0*/  LDGSTS.E [R3+0x40980], desc[UR28][R120.64], !P2 ;  /* 0x4098000078037fae */ /* 0x000fe2000d1a101c */
[----:B------:R-:W-:-:S06]  /*19af0*/  IMAD.WIDE R118, R116, 0x4, R244 ;  /* 0x0000000474767825 */ /* 0x000fcc00078e02f4 */
[----:B------:R-:W2:Y:S01]  /*19b00*/  LDC R7, c[0x0][0x3a0] ;  /* 0x0000e800ff077b82 */ /* 0x000ea20000000800 */
[----:B------:R-:W-:Y:S01]  /*19b10*/  ISETP.GE.U32.AND P2, PT, R4, 0x7fffff6b, PT ;  /* 0x7fffff6b0400780c */ /* 0x000fe20003f46070 */
[----:B------:R-:W-:Y:S01]  /*19b20*/  IMAD.WIDE R116, R116, 0x4, R242 ;  /* 0x0000000474747825 */ /* 0x000fe200078e02f2 */
[----:B------:R-:W-:Y:S03]  /*19b30*/  LDGSTS.E [R3+0x40d00], desc[UR28][R118.64], !P1 ;  /* 0x40d0000076037fae */ /* 0x000fe6000c9a101c */
[----:B------:R-:W-:Y:S01]  /*19b40*/  VIADD R4, R8, 0xffffffe6 ;  /* 0xffffffe608047836 */ /* 0x000fe20000000000 */
[----:B------:R-:W-:Y:S01]  /*19b50*/  LDGSTS.E [R3+0x40d80], desc[UR28][R116.64], !P1 ;  /* 0x40d8000074037fae */ /* 0x000fe2000c9a101c */
[----:B------:R-:W3:Y:S01]  /*19b60*/  LDC R8, c[0x0][0x3a0] ;  /* 0x0000e800ff087b82 */ /* 0x000ee20000000800 */
[----:B------:R-:W-:Y:S02]  /*19b70*/  IMAD.WIDE R114, R112, 0x4, R244 ;  /* 0x0000000470727825 */ /* 0x000fe400078e02f4 */
[----:B------:R-:W-:-:S02]  /*19b80*/  ISETP.GE.U32.AND P1, PT, R4, 0x7fffff67, PT ;  /* 0x7fffff670400780c */ /* 0x000fc40003f26070 */
[----:B------:R-:W-:Y:S01]  /*19b90*/  IMAD.WIDE R112, R112, 0x4, R242 ;  /* 0x0000000470707825 */ /* 0x000fe200078e02f2 */
[----:B------:R-:W-:Y:S01]  /*19ba0*/  IADD3 R4, PT, PT, R5, -0x1e, RZ ;  /* 0xffffffe205047810 */ /* 0x000fe20007ffe0ff */
[----:B------:R-:W-:Y:S01]  /*19bb0*/  LDGSTS.E [R3+0x41100], desc[UR28][R114.64], !P3 ;  /* 0x4110000072037fae */ /* 0x000fe2000d9a101c */
[----:B------:R-:W4:Y:S01]  /*19bc0*/  LDC R5, c[0x0][0x3a0] ;  /* 0x0000e800ff057b82 */ /* 0x000f220000000800 */
[----:B------:R-:W-:Y:S02]  /*19bd0*/  IMAD.WIDE R110, R108, 0x4, R244 ;  /* 0x000000046c6e7825 */ /* 0x000fe400078e02f4 */
[----:B------:R-:W-:Y:S01]  /*19be0*/  LDGSTS.E [R3+0x41180], desc[UR28][R112.64], !P3 ;  /* 0x4118000070037fae */ /* 0x000fe2000d9a101c */
[----:B------:R-:W-:Y:S01]  /*19bf0*/  ISETP.GE.U32.AND P3, PT, R4, 0x7fffff63, PT ;  /* 0x7fffff630400780c */ /* 0x000fe20003f66070 */
[----:B------:R-:W-:Y:S02]  /*19c00*/  IMAD.WIDE R108, R108, 0x4, R242 ;  /* 0x000000046c6c7825 */ /* 0x000fe400078e02f2 */
[----:B------:R-:W-:Y:S01]  /*19c10*/  LDGSTS.E [R3+0x41500], desc[UR28][R110.64], !P2 ;  /* 0x415000006e037fae */ /* 0x000fe2000d1a101c */
[----:B------:R-:W4:Y:S01]  /*19c20*/  LDC R238, c[0x0][0x3a0] ;  /* 0x0000e800ffee7b82 */ /* 0x000f220000000800 */
[----:B-1----:R-:W-:-:S02]  /*19c30*/  VIADD R4, R6, 0xffffffde ;  /* 0xffffffde06047836 */ /* 0x002fc40000000000 */
[----:B------:R-:W-:Y:S01]  /*19c40*/  LDGSTS.E [R3+0x41580], desc[UR28][R108.64], !P2 ;  /* 0x415800006c037fae */ /* 0x000fe2000d1a101c */
[----:B------:R-:W-:-:S04]  /*19c50*/  IMAD.WIDE R106, R104, 0x4, R244 ;  /* 0x00000004686a7825 */ /* 0x000fc800078e02f4 */
[----:B------:R-:W1:Y:S01]  /*19c60*/  LDC R6, c[0x0][0x3a0] ;  /* 0x0000e800ff067b82 */ /* 0x000e620000000800 */
[----:B------:R-:W-:Y:S01]  /*19c70*/  ISETP.GE.U32.AND P2, PT, R4, 0x7fffff5f, PT ;  /* 0x7fffff5f0400780c */ /* 0x000fe20003f46070 */
[----:B------:R-:W-:Y:S01]  /*19c80*/  IMAD.WIDE R104, R104, 0x4, R242 ;  /* 0x0000000468687825 */ /* 0x000fe200078e02f2 */
[----:B------:R-:W-:Y:S03]  /*19c90*/  LDGSTS.E [R3+0x41900], desc[UR28][R106.64], !P1 ;  /* 0x419000006a037fae */ /* 0x000fe6000c9a101c */
[----:B--2---:R-:W-:Y:S01]  /*19ca0*/  VIADD R4, R7, 0xffffffda ;  /* 0xffffffda07047836 */ /* 0x004fe20000000000 */
[----:B------:R-:W-:Y:S01]  /*19cb0*/  LDGSTS.E [R3+0x41980], desc[UR28][R104.64], !P1 ;  /* 0x4198000068037fae */ /* 0x000fe2000c9a101c */
[----:B------:R-:W2:Y:S01]  /*19cc0*/  LDC R7, c[0x0][0x3a0] ;  /* 0x0000e800ff077b82 */ /* 0x000ea20000000800 */
[----:B------:R-:W-:Y:S02]  /*19cd0*/  IMAD.WIDE R102, R100, 0x4, R244 ;  /* 0x0000000464667825 */ /* 0x000fe400078e02f4 */
[----:B------:R-:W-:-:S02]  /*19ce0*/  ISETP.GE.U32.AND P1, PT, R4, 0x7fffff5b, PT ;  /* 0x7fffff5b0400780c */ /* 0x000fc40003f26070 */
[----:B------:R-:W-:Y:S01]  /*19cf0*/  IMAD.WIDE R100, R100, 0x4, R242 ;  /* 0x0000000464647825 */ /* 0x000fe200078e02f2 */
[----:B---3--:R-:W-:Y:S01]  /*19d00*/  IADD3 R4, PT, PT, R8, -0x2a, RZ ;  /* 0xffffffd608047810 */ /* 0x008fe20007ffe0ff */
[----:B------:R-:W-:Y:S01]  /*19d10*/  LDGSTS.E [R3+0x41d00], desc[UR28][R102.64], !P3 ;  /* 0x41d0000066037fae */ /* 0x000fe2000d9a101c */
[----:B------:R-:W3:Y:S01]  /*19d20*/  LDC R8, c[0x0][0x3a0] ;  /* 0x0000e800ff087b82 */ /* 0x000ee20000000800 */
[----:B------:R-:W-:Y:S02]  /*19d30*/  IMAD.WIDE R98, R96, 0x4, R244 ;  /* 0x0000000460627825 */ /* 0x000fe400078e02f4 */
[----:B------:R-:W-:Y:S01]  /*19d40*/  LDGSTS.E [R3+0x41d80], desc[UR28][R100.64], !P3 ;  /* 0x41d8000064037fae */ /* 0x000fe2000d9a101c */
[----:B------:R-:W-:Y:S01]  /*19d50*/  ISETP.GE.U32.AND P3, PT, R4, 0x7fffff57, PT ;  /* 0x7fffff570400780c */ /* 0x000fe20003f66070 */
[----:B------:R-:W-:Y:S02]  /*19d60*/  IMAD.WIDE R96, R96, 0x4, R242 ;  /* 0x0000000460607825 */ /* 0x000fe400078e02f2 */
[----:B------:R-:W-:Y:S02]  /*19d70*/  LDGSTS.E [R3+0x42100], desc[UR28][R98.64], !P2 ;  /* 0x4210000062037fae */ /* 0x000fe4000d1a101c */
[----:B----4-:R-:W-:-:S02]  /*19d80*/  VIADD R4, R5, 0xffffffd2 ;  /* 0xffffffd205047836 */ /* 0x010fc40000000000 */
[----:B------:R-:W4:Y:S01]  /*19d90*/  LDC R5, c[0x0][0x3a0] ;  /* 0x0000e800ff057b82 */ /* 0x000f220000000800 */
[----:B------:R-:W-:Y:S01]  /*19da0*/  LDGSTS.E [R3+0x42180], desc[UR28][R96.64], !P2 ;  /* 0x4218000060037fae */ /* 0x000fe2000d1a101c */
[----:B------:R-:W-:Y:S01]  /*19db0*/  IMAD.WIDE R94, R92, 0x4, R244 ;  /* 0x000000045c5e7825 */ /* 0x000fe200078e02f4 */
[----:B------:R-:W-:-:S03]  /*19dc0*/  ISETP.GE.U32.AND P2, PT, R4, 0x7fffff53, PT ;  /* 0x7fffff530400780c */ /* 0x000fc60003f46070 */
[----:B------:R-:W-:Y:S01]  /*19dd0*/  IMAD.WIDE R92, R92, 0x4, R242 ;  /* 0x000000045c5c7825 */ /* 0x000fe200078e02f2 */
[----:B------:R-:W-:Y:S03]  /*19de0*/  LDGSTS.E [R3+0x42500], desc[UR28][R94.64], !P1 ;  /* 0x425000005e037fae */ /* 0x000fe6000c9a101c */
[----:B-1----:R-:W-:Y:S01]  /*19df0*/  VIADD R4, R6, 0xffffffce ;  /* 0xffffffce06047836 */ /* 0x002fe20000000000 */
[----:B------:R-:W-:Y:S01]  /*19e00*/  LDGSTS.E [R3+0x42580], desc[UR28][R92.64], !P1 ;  /* 0x425800005c037fae */ /* 0x000fe2000c9a101c */
[----:B------:R-:W1:Y:S01]  /*19e10*/  LDC R6, c[0x0][0x3a0] ;  /* 0x0000e800ff067b82 */ /* 0x000e620000000800 */
[----:B------:R-:W-:Y:S02]  /*19e20*/  IMAD.WIDE R90, R88, 0x4, R244 ;  /* 0x00000004585a7825 */ /* 0x000fe400078e02f4 */
[----:B------:R-:W-:Y:S02]  /*19e30*/  ISETP.GE.U32.AND P1, PT, R4, 0x7fffff4f, PT ;  /* 0x7fffff4f0400780c */ /* 0x000fe40003f26070 */
[----:B------:R-:W-:Y:S01]  /*19e40*/  IMAD.WIDE R88, R88, 0x4, R242 ;  /* 0x0000000458587825 */ /* 0x000fe200078e02f2 */
[----:B--2---:R-:W-:Y:S01]  /*19e50*/  IADD3 R4, PT, PT, R7, -0x36, RZ ;  /* 0xffffffca07047810 */ /* 0x004fe20007ffe0ff */
[----:B------:R-:W-:Y:S01]  /*19e60*/  LDGSTS.E [R3+0x42900], desc[UR28][R90.64], !P3 ;  /* 0x429000005a037fae */ /* 0x000fe2000d9a101c */
[----:B------:R-:W2:Y:S01]  /*19e70*/  LDC R7, c[0x0][0x3a0] ;  /* 0x0000e800ff077b82 */ /* 0x000ea20000000800 */
[----:B------:R-:W-:-:S02]  /*19e80*/  IMAD.WIDE R86, R84, 0x4, R244 ;  /* 0x0000000454567825 */ /* 0x000fc400078e02f4 */
[----:B------:R-:W-:Y:S01]  /*19e90*/  LDGSTS.E [R3+0x42980], desc[UR28][R88.64], !P3 ;  /* 0x4298000058037fae */ /* 0x000fe2000d9a101c */
[----:B------:R-:W-:Y:S01]  /*19ea0*/  ISETP.GE.U32.AND P3, PT, R4, 0x7fffff4b, PT ;  /* 0x7fffff4b0400780c */ /* 0x000fe20003f66070 */
[----:B------:R-:W-:Y:S02]  /*19eb0*/  IMAD.WIDE R84, R84, 0x4, R242 ;  /* 0x0000000454547825 */ /* 0x000fe400078e02f2 */
[----:B------:R-:W-:Y:S02]  /*19ec0*/  LDGSTS.E [R3+0x42d00], desc[UR28][R86.64], !P2 ;  /* 0x42d0000056037fae */ /* 0x000fe4000d1a101c */
[----:B---3--:R-:W-:Y:S02]  /*19ed0*/  VIADD R4, R8, 0xffffffc6 ;  /* 0xffffffc608047836 */ /* 0x008fe40000000000 */
[----:B------:R-:W3:Y:S01]  /*19ee0*/  LDC R8, c[0x0][0x3a0] ;  /* 0x0000e800ff087b82 */ /* 0x000ee20000000800 */
[----:B------:R-:W-:Y:S01]  /*19ef0*/  LDGSTS.E [R3+0x42d80], desc[UR28][R84.64], !P2 ;  /* 0x42d8000054037fae */ /* 0x000fe2000d1a101c */
[----:B------:R-:W-:Y:S01]  /*19f00*/  IMAD.WIDE R82, R80, 0x4, R244 ;  /* 0x0000000450527825 */ /* 0x000fe200078e02f4 */
[----:B------:R-:W-:-:S03]  /*19f10*/  ISETP.GE.U32.AND P2, PT, R4, 0x7fffff47, PT ;  /* 0x7fffff470400780c */ /* 0x000fc60003f46070 */
[----:B------:R-:W-:Y:S01]  /*19f20*/  IMAD.WIDE R80, R80, 0x4, R242 ;  /* 0x0000000450507825 */ /* 0x000fe200078e02f2 */
[----:B------:R-:W-:Y:S03]  /*19f30*/  LDGSTS.E [R3+0x43100], desc[UR28][R82.64], !P1 ;  /* 0x4310000052037fae */ /* 0x000fe6000c9a101c */
[----:B----4-:R-:W-:Y:S01]  /*19f40*/  VIADD R4, R5, 0xffffffc2 ;  /* 0xffffffc205047836 */ /* 0x010fe20000000000 */
[----:B------:R-:W-:Y:S01]  /*19f50*/  LDGSTS.E [R3+0x43180], desc[UR28][R80.64], !P1 ;  /* 0x4318000050037fae */ /* 0x000fe2000c9a101c */
[----:B------:R-:W4:Y:S01]  /*19f60*/  LDC R5, c[0x0][0x3a0] ;  /* 0x0000e800ff057b82 */ /* 0x000f220000000800 */
[----:B------:R-:W-:Y:S02]  /*19f70*/  IMAD.WIDE R78, R76, 0x4, R244 ;  /* 0x000000044c4e7825 */ /* 0x000fe400078e02f4 */
[----:B------:R-:W-:Y:S02]  /*19f80*/  ISETP.GE.U32.AND P1, PT, R4, 0x7fffff43, PT ;  /* 0x7fffff430400780c */ /* 0x000fe40003f26070 */
[----:B------:R-:W-:Y:S01]  /*19f90*/  IMAD.WIDE R76, R76, 0x4, R242 ;  /* 0x000000044c4c7825 */ /* 0x000fe200078e02f2 */
[----:B-1----:R-:W-:Y:S01]  /*19fa0*/  IADD3 R4, PT, PT, R6, -0x42, RZ ;  /* 0xffffffbe06047810 */ /* 0x002fe20007ffe0ff */
[----:B------:R-:W-:Y:S01]  /*19fb0*/  LDGSTS.E [R3+0x43500], desc[UR28][R78.64], !P3 ;  /* 0x435000004e037fae */ /* 0x000fe2000d9a101c */
[----:B------:R-:W1:Y:S01]  /*19fc0*/  LDC R6, c[0x0][0x3a0] ;  /* 0x0000e800ff067b82 */ /* 0x000e620000000800 */
[----:B------:R-:W-:-:S02]  /*19fd0*/  IMAD.WIDE R74, R72, 0x4, R244 ;  /* 0x00000004484a7825 */ /* 0x000fc400078e02f4 */
[----:B------:R-:W-:Y:S01]  /*19fe0*/  LDGSTS.E [R3+0x43580], desc[UR28][R76.64], !P3 ;  /* 0x435800004c037fae */ /* 0x000fe2000d9a101c */
[----:B------:R-:W-:Y:S01]  /*19ff0*/  ISETP.GE.U32.AND P3, PT, R4, 0x7fffff3f, PT ;  /* 0x7fffff3f0400780c */ /* 0x000fe20003f66070 */
[----:B------:R-:W-:Y:S02]  /*1a000*/  IMAD.WIDE R72, R72, 0x4, R242 ;  /* 0x0000000448487825 */ /* 0x000fe400078e02f2 */
[----:B------:R-:W-:Y:S02]  /*1a010*/  LDGSTS.E [R3+0x43900], desc[UR28][R74.64], !P2 ;  /* 0x439000004a037fae */ /* 0x000fe4000d1a101c */
[----:B--2---:R-:W-:Y:S02]  /*1a020*/  VIADD R4, R7, 0xffffffba ;  /* 0xffffffba07047836 */ /* 0x004fe40000000000 */
[----:B------:R-:W2:Y:S01]  /*1a030*/  LDC R7, c[0x0][0x3a0] ;  /* 0x0000e800ff077b82 */ /* 0x000ea20000000800 */
[----:B------:R-:W-:Y:S01]  /*1a040*/  LDGSTS.E [R3+0x43980], desc[UR28][R72.64], !P2 ;  /* 0x4398000048037fae */ /* 0x000fe2000d1a101c */
[----:B------:R-:W-:Y:S01]  /*1a050*/  IMAD.WIDE R70, R68, 0x4, R244 ;  /* 0x0000000444467825 */ /* 0x000fe200078e02f4 */
[----:B------:R-:W-:-:S03]  /*1a060*/  ISETP.GE.U32.AND P2, PT, R4, 0x7fffff3b, PT ;  /* 0x7fffff3b0400780c */ /* 0x000fc60003f46070 */
[----:B------:R-:W-:Y:S01]  /*1a070*/  IMAD.WIDE R68, R68, 0x4, R242 ;  /* 0x0000000444447825 */ /* 0x000fe200078e02f2 */
[----:B------:R-:W-:Y:S03]  /*1a080*/  LDGSTS.E [R3+0x43d00], desc[UR28][R70.64], !P1 ;  /* 0x43d0000046037fae */ /* 0x000fe6000c9a101c */
[----:B---3--:R-:W-:Y:S01]  /*1a090*/  VIADD R4, R8, 0xffffffb6 ;  /* 0xffffffb608047836 */ /* 0x008fe20000000000 */
[----:B------:R-:W-:Y:S01]  /*1a0a0*/  LDGSTS.E [R3+0x43d80], desc[UR28][R68.64], !P1 ;  /* 0x43d8000044037fae */ /* 0x000fe2000c9a101c */
[----:B------:R-:W3:Y:S01]  /*1a0b0*/  LDC R8, c[0x0][0x3a0] ;  /* 0x0000e800ff087b82 */ /* 0x000ee20000000800 */
[----:B------:R-:W-:Y:S02]  /*1a0c0*/  IMAD.WIDE R66, R64, 0x4, R244 ;  /* 0x0000000440427825 */ /* 0x000fe400078e02f4 */
[----:B------:R-:W-:Y:S02]  /*1a0d0*/  ISETP.GE.U32.AND P1, PT, R4, 0x7fffff37, PT ;  /* 0x7fffff370400780c */ /* 0x000fe40003f26070 */
[----:B------:R-:W-:Y:S01]  /*1a0e0*/  IMAD.WIDE R64, R64, 0x4, R242 ;  /* 0x0000000440407825 */ /* 0x000fe200078e02f2 */
[----:B----4-:R-:W-:Y:S01]  /*1a0f0*/  IADD3 R4, PT, PT, R5, -0x4e, RZ ;  /* 0xffffffb205047810 */ /* 0x010fe20007ffe0ff */
[----:B------:R-:W-:Y:S01]  /*1a100*/  LDGSTS.E [R3+0x44100], desc[UR28][R66.64], !P3 ;  /* 0x4410000042037fae */ /* 0x000fe2000d9a101c */
[----:B------:R-:W4:Y:S01]  /*1a110*/  LDC R5, c[0x0][0x3a0] ;  /* 0x0000e800ff057b82 */ /* 0x000f220000000800 */
[----:B------:R-:W-:-:S02]  /*1a120*/  IMAD.WIDE R62, R60, 0x4, R244 ;  /* 0x000000043c3e7825 */ /* 0x000fc400078e02f4 */
[----:B------:R-:W-:Y:S01]  /*1a130*/  LDGSTS.E [R3+0x44180], desc[UR28][R64.64], !P3 ;  /* 0x4418000040037fae */ /* 0x000fe2000d9a101c */
[----:B------:R-:W-:Y:S01]  /*1a140*/  ISETP.GE.U32.AND P3, PT, R4, 0x7fffff33, PT ;  /* 0x7fffff330400780c */ /* 0x000fe20003f66070 */
[----:B------:R-:W-:Y:S02]  /*1a150*/  IMAD.WIDE R60, R60, 0x4, R242 ;  /* 0x000000043c3c7825 */ /* 0x000fe400078e02f2 */
[----:B------:R-:W-:Y:S02]  /*1a160*/  LDGSTS.E [R3+0x44500], desc[UR28][R62.64], !P2 ;  /* 0x445000003e037fae */ /* 0x000fe4000d1a101c */
[----:B-1----:R-:W-:Y:S02]  /*1a170*/  VIADD R4, R6, 0xffffffae ;  /* 0xffffffae06047836 */ /* 0x002fe40000000000 */
[----:B------:R-:W1:Y:S01]  /*1a180*/  LDC R6, c[0x0][0x3a0] ;  /* 0x0000e800ff067b82 */ /* 0x000e620000000800 */
[----:B------:R-:W-:Y:S01]  /*1a190*/  LDGSTS.E [R3+0x44580], desc[UR28][R60.64], !P2 ;  /* 0x445800003c037fae */ /* 0x000fe2000d1a101c */
[----:B------:R-:W-:Y:S01]  /*1a1a0*/  IMAD.WIDE R58, R56, 0x4, R244 ;  /* 0x00000004383a7825 */ /* 0x000fe200078e02f4 */
[----:B------:R-:W-:-:S03]  /*1a1b0*/  ISETP.GE.U32.AND P2, PT, R4, 0x7fffff2f, PT ;  /* 0x7fffff2f0400780c */ /* 0x000fc60003f46070 */
[----:B--2---:R-:W-:Y:S01]  /*1a1c0*/  VIADD R4, R7, 0xffffffaa ;  /* 0xffffffaa07047836 */ /* 0x004fe20000000000 */
[----:B------:R-:W-:Y:S01]  /*1a1d0*/  LDGSTS.E [R3+0x44900], desc[UR28][R58.64], !P1 ;  /* 0x449000003a037fae */ /* 0x000fe2000c9a101c */
[----:B------:R-:W-:Y:S01]  /*1a1e0*/  IMAD.WIDE R56, R56, 0x4, R242 ;  /* 0x0000000438387825 */ /* 0x000fe200078e02f2 */
[----:B------:R-:W2:Y:S03]  /*1a1f0*/  LDC R7, c[0x0][0x3a0] ;  /* 0x0000e800ff077b82 */ /* 0x000ea60000000800 */
[----:B------:R-:W-:Y:S01]  /*1a200*/  IMAD.WIDE R54, R52, 0x4, R244 ;  /* 0x0000000434367825 */ /* 0x000fe200078e02f4 */
[----:B------:R-:W-:Y:S01]  /*1a210*/  LDGSTS.E [R3+0x44980], desc[UR28][R56.64], !P1 ;  /* 0x4498000038037fae */ /* 0x000fe2000c9a101c */
[----:B------:R-:W-:Y:S02]  /*1a220*/  ISETP.GE.U32.AND P1, PT, R4, 0x7fffff2b, PT ;  /* 0x7fffff2b0400780c */ /* 0x000fe40003f26070 */
[----:B------:R-:W-:Y:S01]  /*1a230*/  IMAD.WIDE R52, R52, 0x4, R242 ;  /* 0x0000000434347825 */ /* 0x000fe200078e02f2 */
[----:B---3--:R-:W-:Y:S01]  /*1a240*/  IADD3 R4, PT, PT, R8, -0x5a, RZ ;  /* 0xffffffa608047810 */ /* 0x008fe20007ffe0ff */
[----:B------:R-:W-:Y:S01]  /*1a250*/  LDGSTS.E [R3+0x44d00], desc[UR28][R54.64], !P3 ;  /* 0x44d0000036037fae */ /* 0x000fe2000d9a101c */
[----:B------:R-:W3:Y:S01]  /*1a260*/  LDC R8, c[0x0][0x3a0] ;  /* 0x0000e800ff087b82 */ /* 0x000ee20000000800 */
[----:B------:R-:W-:-:S02]  /*1a270*/  IMAD.WIDE R50, R48, 0x4, R244 ;  /* 0x0000000430327825 */ /* 0x000fc400078e02f4 */
[----:B------:R-:W-:Y:S01]  /*1a280*/  LDGSTS.E [R3+0x44d80], desc[UR28][R52.64], !P3 ;  /* 0x44d8000034037fae */ /* 0x000fe2000d9a101c */
[----:B------:R-:W-:Y:S01]  /*1a290*/  ISETP.GE.U32.AND P3, PT, R4, 0x7fffff27, PT ;  /* 0x7fffff270400780c */ /* 0x000fe20003f66070 */
[----:B------:R-:W-:Y:S02]  /*1a2a0*/  IMAD.WIDE R48, R48, 0x4, R242 ;  /* 0x0000000430307825 */ /* 0x000fe400078e02f2 */
[----:B------:R-:W-:Y:S02]  /*1a2b0*/  LDGSTS.E [R3+0x45100], desc[UR28][R50.64], !P2 ;  /* 0x4510000032037fae */ /* 0x000fe4000d1a101c */
[----:B----4-:R-:W-:Y:S02]  /*1a2c0*/  VIADD R4, R5, 0xffffffa2 ;  /* 0xffffffa205047836 */ /* 0x010fe40000000000 */
        /* <DEDUP_REMOVED lines=11> */
[----:B--2---:R-:W-:Y:S01]  /*1a380*/  IADD3 R4, PT, PT, R7, -0x66, RZ ;  /* 0xffffff9a07047810 */ /* 0x004fe20007ffe0ff */
[----:B------:R-:W-:Y:S01]  /*1a390*/  IMAD.WIDE R40, R40, 0x4, R242 ;  /* 0x0000000428287825 */ /* 0x000fe200078e02f2 */
[----:B------:R-:W-:Y:S01]  /*1a3a0*/  LDGSTS.E [R3+0x45900], desc[UR28][R42.64], !P3 ;  /* 0x459000002a037fae */ /* 0x000fe2000d9a101c */
[----:B------:R-:W2:Y:S02]  /*1a3b0*/  LDC R7, c[0x0][0x3a0] ;  /* 0x0000e800ff077b82 */ /* 0x000ea40000000800 */
[----:B------:R-:W-:Y:S01]  /*1a3c0*/  IMAD.WIDE R38, R36, 0x4, R244 ;  /* 0x0000000424267825 */ /* 0x000fe200078e02f4 */
[----:B------:R-:W-:Y:S01]  /*1a3d0*/  LDGSTS.E [R3+0x45980], desc[UR28][R40.64], !P3 ;  /* 0x4598000028037fae */ /* 0x000fe2000d9a101c */
[----:B------:R-:W-:-:S02]  /*1a3e0*/  ISETP.GE.U32.AND P3, PT, R4, 0x7fffff1b, PT ;  /* 0x7fffff1b0400780c */ /* 0x000fc40003f66070 */
        /* <DEDUP_REMOVED lines=8> */
[----:B------:R-:W-:Y:S03]  /*1a470*/  LDGSTS.E [R3+0x46100], desc[UR28][R34.64], !P1 ;  /* 0x4610000022037fae */ /* 0x000fe6000c9a101c */
[----:B----4-:R-:W-:Y:S01]  /*1a480*/  VIADD R4, R5, 0xffffff92 ;  /* 0xffffff9205047836 */ /* 0x010fe20000000000 */
[----:B------:R-:W-:Y:S01]  /*1a490*/  LDGSTS.E [R3+0x46180], desc[UR28][R32.64], !P1 ;  /* 0x4618000020037fae */ /* 0x000fe2000c9a101c */
[----:B------:R-:W4:Y:S01]  /*1a4a0*/  LDC R5, c[0x0][0x3a0] ;  /* 0x0000e800ff057b82 */ /* 0x000f220000000800 */
[----:B------:R-:W-:-:S02]  /*1a4b0*/  IMAD.WIDE R30, R28, 0x4, R244 ;  /* 0x000000041c1e7825 */ /* 0x000fc400078e02f4 */
[----:B------:R-:W-:Y:S02]  /*1a4c0*/  ISETP.GE.U32.AND P1, PT, R4, 0x7fffff13, PT ;  /* 0x7fffff130400780c */ /* 0x000fe40003f26070 */
[----:B------:R-:W-:Y:S01]  /*1a4d0*/  IMAD.WIDE R28, R28, 0x4, R242 ;  /* 0x000000041c1c7825 */ /* 0x000fe200078e02f2 */
[----:B-1----:R-:W-:Y:S01]  /*1a4e0*/  IADD3 R4, PT, PT, R6, -0x72, RZ ;  /* 0xffffff8e06047810 */ /* 0x002fe20007ffe0ff */
[----:B------:R-:W-:Y:S01]  /*1a4f0*/  LDGSTS.E [R3+0x46500], desc[UR28][R30.64], !P3 ;  /* 0x465000001e037fae */ /* 0x000fe2000d9a101c */
[----:B------:R-:W1:Y:S03]  /*1a500*/  LDC R6, c[0x0][0x3a0] ;  /* 0x0000e800ff067b82 */ /* 0x000e660000000800 */
[----:B------:R-:W-:Y:S01]  /*1a510*/  LDGSTS.E [R3+0x46580], desc[UR28][R28.64], !P3 ;  /* 0x465800001c037fae */ /* 0x000fe2000d9a101c */
[----:B------:R-:W-:Y:S01]  /*1a520*/  ISETP.GE.U32.AND P3, PT, R4, 0x7fffff0f, PT ;  /* 0x7fffff0f0400780c */ /* 0x000fe20003f66070 */
[----:B--2---:R-:W-:-:S02]  /*1a530*/  VIADD R4, R7, 0xffffff8a ;  /* 0xffffff8a07047836 */ /* 0x004fc40000000000 */
[C---:B------:R-:W-:Y:S01]  /*1a540*/  IMAD.WIDE R26, R24.reuse, 0x4, R244 ;  /* 0x00000004181a7825 */ /* 0x040fe200078e02f4 */
[----:B------:R-:W2:Y:S03]  /*1a550*/  LDC R7, c[0x0][0x3a0] ;  /* 0x0000e800ff077b82 */ /* 0x000ea60000000800 */
[----:B------:R-:W-:Y:S01]  /*1a560*/  IMAD.WIDE R24, R24, 0x4, R242 ;  /* 0x0000000418187825 */ /* 0x000fe200078e02f2 */
[----:B------:R-:W-:Y:S03]  /*1a570*/  LDGSTS.E [R3+0x46900], desc[UR28][R26.64], !P2 ;  /* 0x469000001a037fae */ /* 0x000fe6000d1a101c */
[----:B------:R-:W-:Y:S01]  /*1a580*/  IMAD.WIDE R22, R20, 0x4, R244 ;  /* 0x0000000414167825 */ /* 0x000fe200078e02f4 */
[----:B------:R-:W-:Y:S01]  /*1a590*/  LDGSTS.E [R3+0x46980], desc[UR28][R24.64], !P2 ;  /* 0x4698000018037fae */ /* 0x000fe2000d1a101c */
[----:B------:R-:W-:-:S02]  /*1a5a0*/  ISETP.GE.U32.AND P2, PT, R4, 0x7fffff0b, PT ;  /* 0x7fffff0b0400780c */ /* 0x000fc40003f46070 */
[----:B------:R-:W-:Y:S01]  /*1a5b0*/  IMAD.WIDE R20, R20, 0x4, R242 ;  /* 0x0000000414147825 */ /* 0x000fe200078e02f2 */
[----:B------:R-:W-:Y:S03]  /*1a5c0*/  LDGSTS.E [R3+0x46d00], desc[UR28][R22.64], !P1 ;  /* 0x46d0000016037fae */ /* 0x000fe6000c9a101c */
[----:B---3--:R-:W-:Y:S01]  /*1a5d0*/  VIADD R4, R8, 0xffffff86 ;  /* 0xffffff8608047836 */ /* 0x008fe20000000000 */
[----:B------:R3:W-:Y:S01]  /*1a5e0*/  STL.64 [R1+0x10], R12 ;  /* 0x0000100c01007387 */ /* 0x0007e20000100a00 */
[----:B------:R-:W-:-:S03]  /*1a5f0*/  IMAD.WIDE R18, R16, 0x4, R244 ;  /* 0x0000000410127825 */ /* 0x000fc600078e02f4 */
[----:B------:R-:W-:Y:S01]  /*1a600*/  LDGSTS.E [R3+0x46d80], desc[UR28][R20.64], !P1 ;  /* 0x46d8000014037fae */ /* 0x000fe2000c9a101c */
[----:B------:R-:W-:Y:S01]  /*1a610*/  IMAD.WIDE R16, R16, 0x4, R242 ;  /* 0x0000000410107825 */ /* 0x000fe200078e02f2 */
[----:B------:R-:W-:Y:S02]  /*1a620*/  ISETP.GE.U32.AND P1, PT, R4, 0x7fffff07, PT ;  /* 0x7fffff070400780c */ /* 0x000fe40003f26070 */
[----:B----4-:R-:W-:Y:S01]  /*1a630*/  IADD3 R4, PT, PT, R5, -0x7e, RZ ;  /* 0xffffff8205047810 */ /* 0x010fe20007ffe0ff */
[----:B------:R-:W-:Y:S01]  /*1a640*/  LDGSTS.E [R3+0x47100], desc[UR28][R18.64], !P3 ;  /* 0x4710000012037fae */ /* 0x000fe2000d9a101c */
[----:B---3--:R-:W-:-:S03]  /*1a650*/  IMAD R12, R246, 0x75, RZ ;  /* 0x00000075f60c7824 */ /* 0x008fc600078e02ff */
[----:B------:R-:W-:Y:S01]  /*1a660*/  LDGSTS.E [R3+0x47180], desc[UR28][R16.64], !P3 ;  /* 0x4718000010037fae */ /* 0x000fe2000d9a101c */
[----:B------:R-:W-:Y:S01]  /*1a670*/  ISETP.GE.U32.AND P3, PT, R4, 0x7fffff03, PT ;  /* 0x7fffff030400780c */ /* 0x000fe20003f66070 */
[----:B------:R-:W-:Y:S02]  /*1a680*/  IMAD R8, R246, 0x79, RZ ;  /* 0x00000079f6087824 */ /* 0x000fe400078e02ff */
[C---:B------:R-:W-:Y:S01]  /*1a690*/  IMAD.WIDE R14, R12.reuse, 0x4, R244 ;  /* 0x000000040c0e7825 */ /* 0x040fe200078e02f4 */
[----:B------:R3:W-:Y:S03]  /*1a6a0*/  STL.64 [R1+0x8], R10 ;  /* 0x0000080a01007387 */ /* 0x0007e60000100a00 */
[----:B------:R-:W-:Y:S01]  /*1a6b0*/  IMAD.WIDE R12, R12, 0x4, R242 ;  /* 0x000000040c0c7825 */ /* 0x000fe200078e02f2 */
[----:B------:R-:W-:Y:S03]  /*1a6c0*/  LDGSTS.E [R3+0x47500], desc[UR28][R14.64], !P2 ;  /* 0x475000000e037fae */ /* 0x000fe6000d1a101c */
[----:B-1----:R-:W-:Y:S01]  /*1a6d0*/  VIADD R4, R6, 0xfffffffd ;  /* 0xfffffffd06047836 */ /* 0x002fe20000000000 */
[----:B------:R-:W-:Y:S01]  /*1a6e0*/  LDGSTS.E [R3+0x47580], desc[UR28][R12.64], !P2 ;  /* 0x475800000c037fae */ /* 0x000fe2000d1a101c */
[----:B--2---:R-:W-:-:S02]  /*1a6f0*/  VIADD R5, R7, 0xfffffff9 ;  /* 0xfffffff907057836 */ /* 0x004fc40000000000 */
[----:B---3--:R-:W-:Y:S01]  /*1a700*/  IMAD.WIDE R10, R8, 0x4, R244 ;  /* 0x00000004080a7825 */ /* 0x008fe200078e02f4 */
[----:B------:R-:W-:-:S03]  /*1a710*/  ISETP.GE.U32.AND P2, PT, R4, 0x7fffff7e, PT ;  /* 0x7fffff7e0400780c */ /* 0x000fc60003f46070 */
[----:B------:R-:W-:Y:S01]  /*1a720*/  IMAD.WIDE R8, R8, 0x4, R242 ;  /* 0x0000000408087825 */ /* 0x000fe200078e02f2 */
[----:B------:R-:W-:Y:S03]  /*1a730*/  LDGSTS.E [R3+0x47900], desc[UR28][R10.64], !P1 ;  /* 0x479000000a037fae */ /* 0x000fe6000c9a101c */
[----:B------:R-:W-:Y:S01]  /*1a740*/  IMAD R4, R246, 0x7d, RZ ;  /* 0x0000007df6047824 */ /* 0x000fe200078e02ff */
[----:B------:R-:W-:Y:S01]  /*1a750*/  LDGSTS.E [R3+0x47980], desc[UR28][R8.64], !P1 ;  /* 0x4798000008037fae */ /* 0x000fe2000c9a101c */
[----:B------:R-:W-:Y:S02]  /*1a760*/  ISETP.GE.U32.AND P1, PT, R5, 0x7fffff7a, PT ;  /* 0x7fffff7a0500780c */ /* 0x000fe40003f26070 */
[----:B------:R-:W-:-:S04]  /*1a770*/  IMAD.WIDE R6, R4, 0x4, R244 ;  /* 0x0000000404067825 */ /* 0x000fc800078e02f4 */
[----:B------:R-:W-:Y:S01]  /*1a780*/  IMAD.WIDE R4, R4, 0x4, R242 ;  /* 0x0000000404047825 */ /* 0x000fe200078e02f2 */
[----:B------:R-:W-:Y:S03]  /*1a790*/  LDGSTS.E [R3+0x47d00], desc[UR28][R6.64], !P3 ;  /* 0x47d0000006037fae */ /* 0x000fe6000d9a101c */
[----:B------:R-:W-:Y:S01]  /*1a7a0*/  VIADD R249, R249, 0xfffffff5 ;  /* 0xfffffff5f9f97836 */ /* 0x000fe20000000000 */
[----:B------:R-:W-:Y:S01]  /*1a7b0*/  LDGSTS.E [R3+0x47d80], desc[UR28][R4.64], !P3 ;  /* 0x47d8000004037fae */ /* 0x000fe2000d9a101c */
[----:B------:R-:W-:Y:S02]  /*1a7c0*/  VIADD R247, R247, UR12 ;  /* 0x0000000cf7f77c36 */ /* 0x000fe40008000000 */
[----:B------:R-:W-:Y:S01]  /*1a7d0*/  IMAD.WIDE R232, R248, 0x4, R244 ;  /* 0x00000004f8e87825 */ /* 0x000fe200078e02f4 */
[----:B------:R-:W-:Y:S02]  /*1a7e0*/  ISETP.GE.U32.AND P3, PT, R249, 0x7fffff76, PT ;  /* 0x7fffff76f900780c */ /* 0x000fe40003f66070 */
[----:B------:R-:W-:Y:S01]  /*1a7f0*/  IADD3 R249, PT, PT, R250, -0xf, RZ ;  /* 0xfffffff1faf97810 */ /* 0x000fe20007ffe0ff */
[----:B------:R-:W-:Y:S01]  /*1a800*/  IMAD.WIDE R230, R248, 0x4, R242 ;  /* 0x00000004f8e67825 */ /* 0x000fe200078e02f2 */
[----:B------:R-:W1:Y:S01]  /*1a810*/  LDC R250, c[0x0][0x3a0] ;  /* 0x0000e800fffa7b82 */ /* 0x000e620000000800 */
[----:B------:R2:W-:Y:S02]  /*1a820*/  LDGSTS.E [R247+0x40200], desc[UR28][R232.64], !P2 ;  /* 0x40200000e8f77fae */ /* 0x0005e4000d1a101c */
[----:B------:R-:W-:-:S02]  /*1a830*/  IMAD R248, R246, 0x6, RZ ;  /* 0x00000006f6f87824 */ /* 0x000fc400078e02ff */
[----:B------:R2:W-:Y:S04]  /*1a840*/  STL.64 [R1+0x30], R232 ;  /* 0x000030e801007387 */ /* 0x0005e80000100a00 */
[----:B------:R3:W-:Y:S04]  /*1a850*/  STL.64 [R1+0x28], R230 ;  /* 0x000028e601007387 */ /* 0x0007e80000100a00 */
[----:B------:R3:W-:Y:S01]  /*1a860*/  LDGSTS.E [R247+0x40280], desc[UR28][R230.64], !P2 ;  /* 0x40280000e6f77fae */ /* 0x0007e2000d1a101c */
[----:B------:R-:W-:Y:S01]  /*1a870*/  ISETP.GE.U32.AND P2, PT, R249, 0x7fffff72, PT ;  /* 0x7fffff72f900780c */ /* 0x000fe20003f46070 */
[----:B------:R-:W-:-:S02]  /*1a880*/  VIADD R249, R251, 0xffffffed ;  /* 0xffffffedfbf97836 */ /* 0x000fc40000000000 */
[C---:B--2---:R-:W-:Y:S01]  /*1a890*/  IMAD.WIDE R232, R248.reuse, 0x4, R244 ;  /* 0x00000004f8e87825 */ /* 0x044fe200078e02f4 */
[----:B------:R-:W2:Y:S04]  /*1a8a0*/  LDC R251, c[0x0][0x3a0] ;  /* 0x0000e800fffb7b82 */ /* 0x000ea80000000800 */
[----:B------:R4:W-:Y:S01]  /*1a8b0*/  LDGSTS.E [R247+0x40600], desc[UR28][R232.64], !P1 ;  /* 0x40600000e8f77fae */ /* 0x0009e2000c9a101c */
[----:B---3--:R-:W-:-:S03]  /*1a8c0*/  IMAD.WIDE R230, R248, 0x4, R242 ;  /* 0x00000004f8e67825 */ /* 0x008fc600078e02f2 */
[----:B------:R4:W-:Y:S01]  /*1a8d0*/  STL.64 [R1+0x700], R232 ;  /* 0x000700e801007387 */ /* 0x0009e20000100a00 */
[----:B------:R-:W-:-:S03]  /*1a8e0*/  IMAD R248, R246, 0xa, RZ ;  /* 0x0000000af6f87824 */ /* 0x000fc600078e02ff */
[----:B------:R3:W-:Y:S01]  /*1a8f0*/  LDGSTS.E [R247+0x40680], desc[UR28][R230.64], !P1 ;  /* 0x40680000e6f77fae */ /* 0x0007e2000c9a101c */
[----:B------:R-:W-:Y:S01]  /*1a900*/  ISETP.GE.U32.AND P1, PT, R249, 0x7fffff6e, PT ;  /* 0x7fffff6ef900780c */ /* 0x000fe20003f26070 */
[----:B------:R-:W-:Y:S02]  /*1a910*/  VIADD R249, R235, 0xffffffe9 ;  /* 0xffffffe9ebf97836 */ /* 0x000fe40000000000 */
[----:B------:R3:W-:Y:S01]  /*1a920*/  STL.64 [R1+0x710], R230 ;  /* 0x000710e601007387 */ /* 0x0007e20000100a00 */
[----:B------:R-:W1:Y:S01]  /*1a930*/  LDC R235, c[0x0][0x3a0] ;  /* 0x0000e800ffeb7b82 */ /* 0x000e620000000800 */
[----:B----4-:R-:W-:-:S04]  /*1a940*/  IMAD.WIDE R232, R248, 0x4, R244 ;  /* 0x00000004f8e87825 */ /* 0x010fc800078e02f4 */
[----:B---3--:R-:W-:Y:S01]  /*1a950*/  IMAD.WIDE R230, R248, 0x4, R242 ;  /* 0x00000004f8e67825 */ /* 0x008fe200078e02f2 */
[----:B------:R3:W-:Y:S03]  /*1a960*/  STL.64 [R1+0x730], R232 ;  /* 0x000730e801007387 */ /* 0x0007e60000100a00 */
[----:B------:R-:W-:Y:S01]  /*1a970*/  IMAD R248, R246, 0xe, RZ ;  /* 0x0000000ef6f87824 */ /* 0x000fe200078e02ff */
[----:B------:R3:W-:Y:S04]  /*1a980*/  LDGSTS.E [R247+0x40a00], desc[UR28][R232.64], !P3 ;  /* 0x40a00000e8f77fae */ /* 0x0007e8000d9a101c */
[----:B------:R4:W-:Y:S04]  /*1a990*/  STL.64 [R1+0x738], R230 ;  /* 0x000738e601007387 */ /* 0x0009e80000100a00 */
[----:B------:R4:W-:Y:S01]  /*1a9a0*/  LDGSTS.E [R247+0x40a80], desc[UR28][R230.64], !P3 ;  /* 0x40a80000e6f77fae */ /* 0x0009e2000d9a101c */
[----:B------:R-:W-:Y:S01]  /*1a9b0*/  ISETP.GE.U32.AND P3, PT, R249, 0x7fffff6a, PT ;  /* 0x7fffff6af900780c */ /* 0x000fe20003f66070 */
[----:B---3--:R-:W-:Y:S01]  /*1a9c0*/  IMAD.WIDE R232, R248, 0x4, R244 ;  /* 0x00000004f8e87825 */ /* 0x008fe200078e02f4 */
[----:B------:R-:W-:-:S02]  /*1a9d0*/  IADD3 R249, PT, PT, R234, -0x1b, RZ ;  /* 0xffffffe5eaf97810 */ /* 0x000fc40007ffe0ff */
[----:B------:R-:W3:Y:S01]  /*1a9e0*/  LDC R234, c[0x0][0x3a0] ;  /* 0x0000e800ffea7b82 */ /* 0x000ee20000000800 */
[----:B----4-:R-:W-:Y:S01]  /*1a9f0*/  IMAD.WIDE R230, R248, 0x4, R242 ;  /* 0x00000004f8e67825 */ /* 0x010fe200078e02f2 */
[----:B------:R4:W-:Y:S03]  /*1aa00*/  STL.64 [R1+0x750], R232 ;  /* 0x000750e801007387 */ /* 0x0009e60000100a00 */
[----:B------:R-:W-:Y:S01]  /*1aa10*/  IMAD R248, R246, 0x12, RZ ;  /* 0x00000012f6f87824 */ /* 0x000fe200078e02ff */
[----:B------:R4:W-:Y:S04]  /*1aa20*/  LDGSTS.E [R247+0x40e00], desc[UR28][R232.64], !P2 ;  /* 0x40e00000e8f77fae */ /* 0x0009e8000d1a101c */
[----:B------:R2:W-:Y:S04]  /*1aa30*/  STL.64 [R1+0x768], R230 ;  /* 0x000768e601007387 */ /* 0x0005e80000100a00 */
[----:B------:R2:W-:Y:S01]  /*1aa40*/  LDGSTS.E [R247+0x40e80], desc[UR28][R230.64], !P2 ;  /* 0x40e80000e6f77fae */ /* 0x0005e2000d1a101c */
[----:B------:R-:W-:Y:S01]  /*1aa50*/  ISETP.GE.U32.AND P2, PT, R249, 0x7fffff66, PT ;  /* 0x7fffff66f900780c */ /* 0x000fe20003f46070 */
[----:B-1----:R-:W-:-:S02]  /*1aa60*/  VIADD R249, R250, 0xffffffe1 ;  /* 0xffffffe1faf97836 */ /* 0x002fc40000000000 */
[C---:B----4-:R-:W-:Y:S01]  /*1aa70*/  IMAD.WIDE R232, R248.reuse, 0x4, R244 ;  /* 0x00000004f8e87825 */ /* 0x050fe200078e02f4 */
[----:B------:R-:W1:Y:S03]  /*1aa80*/  LDC R250, c[0x0][0x3a0] ;  /* 0x0000e800fffa7b82 */ /* 0x000e660000000800 */
[----:B--2---:R-:W-:Y:S01]  /*1aa90*/  IMAD.WIDE R230, R248, 0x4, R242 ;  /* 0x00000004f8e67825 */ /* 0x004fe200078e02f2 */
[----:B------:R2:W-:Y:S03]  /*1aaa0*/  STL.64 [R1+0x780], R232 ;  /* 0x000780e801007387 */ /* 0x0005e60000100a00 */
[----:B------:R-:W-:Y:S01]  /*1aab0*/  IMAD R248, R246, 0x16, RZ ;  /* 0x00000016f6f87824 */ /* 0x000fe200078e02ff */
[----:B------:R2:W-:Y:S04]  /*1aac0*/  LDGSTS.E [R247+0x41200], desc[UR28][R232.64], !P1 ;  /* 0x41200000e8f77fae */ /* 0x0005e8000c9a101c */
[----:B------:R4:W-:Y:S04]  /*1aad0*/  STL.64 [R1+0x790], R230 ;  /* 0x000790e601007387 */ /* 0x0009e80000100a00 */
[----:B------:R4:W-:Y:S01]  /*1aae0*/  LDGSTS.E [R247+0x41280], desc[UR28][R230.64], !P1 ;  /* 0x41280000e6f77fae */ /* 0x0009e2000c9a101c */
[----:B------:R-:W-:Y:S01]  /*1aaf0*/  ISETP.GE.U32.AND P1, PT, R249, 0x7fffff62, PT ;  /* 0x7fffff62f900780c */ /* 0x000fe20003f26070 */
[----:B------:R-:W-:-:S02]  /*1ab00*/  VIADD R249, R251, 0xffffffdd ;  /* 0xffffffddfbf97836 */ /* 0x000fc40000000000 */
[C---:B--2---:R-:W-:Y:S01]  /*1ab10*/  IMAD.WIDE R232, R248.reuse, 0x4, R244 ;  /* 0x00000004f8e87825 */ /* 0x044fe200078e02f4 */
[----:B------:R-:W2:Y:S04]  /*1ab20*/  LDC R251, c[0x0][0x3a0] ;  /* 0x0000e800fffb7b82 */ /* 0x000ea80000000800 */
[----:B------:R3:W-:Y:S01]  /*1ab30*/  LDGSTS.E [R247+0x41600], desc[UR28][R232.64], !P3 ;  /* 0x41600000e8f77fae */ /* 0x0007e2000d9a101c */
[----:B----4-:R-:W-:-:S03]  /*1ab40*/  IMAD.WIDE R230, R248, 0x4, R242 ;  /* 0x00000004f8e67825 */ /* 0x010fc600078e02f2 */
[----:B------:R3:W-:Y:S01]  /*1ab50*/  STL.64 [R1+0x7b0], R232 ;  /* 0x0007b0e801007387 */ /* 0x0007e20000100a00 */
[----:B------:R-:W-:-:S03]  /*1ab60*/  IMAD R248, R246, 0x1a, RZ ;  /* 0x0000001af6f87824 */ /* 0x000fc600078e02ff */
[----:B------:R4:W-:Y:S01]  /*1ab70*/  LDGSTS.E [R247+0x41680], desc[UR28][R230.64], !P3 ;  /* 0x41680000e6f77fae */ /* 0x0009e2000d9a101c */
[----:B------:R-:W-:Y:S02]  /*1ab80*/  ISETP.GE.U32.AND P3, PT, R249, 0x7fffff5e, PT ;  /* 0x7fffff5ef900780c */ /* 0x000fe40003f66070 */
[----:B------:R-:W-:Y:S01]  /*1ab90*/  IADD3 R249, PT, PT, R235, -0x27, RZ ;  /* 0xffffffd9ebf97810 */ /* 0x000fe20007ffe0ff */
[----:B------:R4:W-:Y:S01]  /*1aba0*/  STL.64 [R1+0x7c0], R230 ;  /* 0x0007c0e601007387 */ /* 0x0009e20000100a00 */
[----:B------:R-:W1:Y:S01]  /*1abb0*/  LDC R235, c[0x0][0x3a0] ;  /* 0x0000e800ffeb7b82 */ /* 0x000e620000000800 */
[----:B---3--:R-:W-:-:S04]  /*1abc0*/  IMAD.WIDE R232, R248, 0x4, R244 ;  /* 0x00000004f8e87825 */ /* 0x008fc800078e02f4 */
[----:B----4-:R-:W-:Y:S01]  /*1abd0*/  IMAD.WIDE R230, R248, 0x4, R242 ;  /* 0x00000004f8e67825 */ /* 0x010fe200078e02f2 */
[----:B------:R3:W-:Y:S03]  /*1abe0*/  STL.64 [R1+0x7e0], R232 ;  /* 0x0007e0e801007387 */ /* 0x0007e60000100a00 */
[----:B------:R-:W-:Y:S01]  /*1abf0*/  IMAD R248, R246, 0x1e, RZ ;  /* 0x0000001ef6f87824 */ /* 0x000fe200078e02ff */
[----:B------:R3:W-:Y:S04]  /*1ac00*/  LDGSTS.E [R247+0x41a00], desc[UR28][R232.64], !P2 ;  /* 0x41a00000e8f77fae */ /* 0x0007e8000d1a101c */
[----:B------:R4:W-:Y:S04]  /*1ac10*/  STL.64 [R1+0x7e8], R230 ;  /* 0x0007e8e601007387 */ /* 0x0009e80000100a00 */
[----:B------:R4:W-:Y:S01]  /*1ac20*/  LDGSTS.E [R247+0x41a80], desc[UR28][R230.64], !P2 ;  /* 0x41a80000e6f77fae */ /* 0x0009e2000d1a101c */
[----:B------:R-:W-:Y:S01]  /*1ac30*/  ISETP.GE.U32.AND P2, PT, R249, 0x7fffff5a, PT ;  /* 0x7fffff5af900780c */ /* 0x000fe20003f46070 */
[----:B------:R-:W-:-:S02]  /*1ac40*/  VIADD R249, R234, 0xffffffd5 ;  /* 0xffffffd5eaf97836 */ /* 0x000fc40000000000 */
[C---:B---3--:R-:W-:Y:S01]  /*1ac50*/  IMAD.WIDE R232, R248.reuse, 0x4, R244 ;  /* 0x00000004f8e87825 */ /* 0x048fe200078e02f4 */
[----:B------:R-:W3:Y:S03]  /*1ac60*/  LDC R234, c[0x0][0x3a0] ;  /* 0x0000e800ffea7b82 */ /* 0x000ee60000000800 */
        /* <DEDUP_REMOVED lines=17> */
[----:B--2---:R-:W-:Y:S01]  /*1ad80*/  IMAD.WIDE R232, R248, 0x4, R244 ;  /* 0x00000004f8e87825 */ /* 0x004fe200078e02f4 */
[----:B------:R-:W-:-:S02]  /*1ad90*/  IADD3 R249, PT, PT, R251, -0x33, RZ ;  /* 0xffffffcdfbf97810 */ /* 0x000fc40007ffe0ff */
[----:B------:R-:W2:Y:S02]  /*1ada0*/  LDC R251, c[0x0][0x3a0] ;  /* 0x0000e800fffb7b82 */ /* 0x000ea40000000800 */
[----:B------:R3:W-:Y:S01]  /*1adb0*/  LDGSTS.E [R247+0x42600], desc[UR28][R232.64], !P2 ;  /* 0x42600000e8f77fae */ /* 0x0007e2000d1a101c */
[----:B----4-:R-:W-:-:S03]  /*1adc0*/  IMAD.WIDE R230, R248, 0x4, R242 ;  /* 0x00000004f8e67825 */ /* 0x010fc600078e02f2 */
[----:B------:R3:W-:Y:S01]  /*1add0*/  STL.64 [R1+0x860], R232 ;  /* 0x000860e801007387 */ /* 0x0007e20000100a00 */
[----:B------:R-:W-:-:S03]  /*1ade0*/  IMAD R248, R246, 0x2a, RZ ;  /* 0x0000002af6f87824 */ /* 0x000fc600078e02ff */
[----:B------:R4:W-:Y:S01]  /*1adf0*/  LDGSTS.E [R247+0x42680], desc[UR28][R230.64], !P2 ;  /* 0x42680000e6f77fae */ /* 0x0009e2000d1a101c */
[----:B------:R-:W-:Y:S01]  /*1ae00*/  ISETP.GE.U32.AND P2, PT, R249, 0x7fffff4e, PT ;  /* 0x7fffff4ef900780c */ /* 0x000fe20003f46070 */
[----:B------:R-:W-:Y:S02]  /*1ae10*/  VIADD R249, R235, 0xffffffc9 ;  /* 0xffffffc9ebf97836 */ /* 0x000fe40000000000 */
        /* <DEDUP_REMOVED lines=20> */
[----:B----4-:R-:W-:Y:S01]  /*1af60*/  IMAD.WIDE R232, R248, 0x4, R244 ;  /* 0x00000004f8e87825 */ /* 0x010fe200078e02f4 */
[----:B-1----:R-:W-:-:S02]  /*1af70*/  IADD3 R249, PT, PT, R250, -0x3f, RZ ;  /* 0xffffffc1faf97810 */ /* 0x002fc40007ffe0ff */
[----:B------:R-:W1:Y:S01]  /*1af80*/  LDC R250, c[0x0][0x3a0] ;  /* 0x0000e800fffa7b82 */ /* 0x000e620000000800 */
        /* <DEDUP_REMOVED lines=158> */
[----:B----4-:R-:W-:-:S04]  /*1b970*/  IMAD.WIDE R232, R248, 0x4, R244 ;  /* 0x00000004f8e87825 */ /* 0x010fc800078e02f4 */
        /* <DEDUP_REMOVED lines=8> */
[C---:B-1----:R-:W-:Y:S01]  /*1ba00*/  IMAD.WIDE R232, R248.reuse, 0x4, R244 ;  /* 0x00000004f8e87825 */ /* 0x042fe200078e02f4 */
        /* <DEDUP_REMOVED lines=10> */
[----:B------:R-:W2:Y:S01]  /*1bab0*/  LDC R235, c[0x0][0x3a0] ;  /* 0x0000e800ffeb7b82 */ /* 0x000ea20000000800 */
[----:B----4-:R-:W-:Y:S01]  /*1bac0*/  IMAD.WIDE R230, R248, 0x4, R242 ;  /* 0x00000004f8e67825 */ /* 0x010fe200078e02f2 */
[----:B------:R4:W-:Y:S03]  /*1bad0*/  STL.64 [R1+0xac0], R232 ;  /* 0x000ac0e801007387 */ /* 0x0009e60000100a00 */
[----:B------:R-:W-:Y:S01]  /*1bae0*/  IMAD R248, R246, 0x7e, RZ ;  /* 0x0000007ef6f87824 */ /* 0x000fe200078e02ff */
[----:B------:R4:W-:Y:S01]  /*1baf0*/  LDGSTS.E [R247+0x47a00], desc[UR28][R232.64], !P2 ;  /* 0x47a00000e8f77fae */ /* 0x0009e2000d1a101c */
[----:B---3--:R-:W-:Y:S02]  /*1bb00*/  VIADD R250, R234, 0xfffffff4 ;  /* 0xfffffff4eafa7836 */ /* 0x008fe40000000000 */
[----:B------:R-:W3:Y:S01]  /*1bb10*/  LDC R234, c[0x0][0x3a0] ;  /* 0x0000e800ffea7b82 */ /* 0x000ee20000000800 */
[----:B------:R1:W-:Y:S04]  /*1bb20*/  STL.64 [R1+0xad0], R230 ;  /* 0x000ad0e601007387 */ /* 0x0003e80000100a00 */
[----:B------:R1:W-:Y:S01]  /*1bb30*/  LDGSTS.E [R247+0x47a80], desc[UR28][R230.64], !P2 ;  /* 0x47a80000e6f77fae */ /* 0x0003e2000d1a101c */
[----:B------:R-:W-:Y:S01]  /*1bb40*/  ISETP.GE.U32.AND P2, PT, R249, 0x7fffff79, PT ;  /* 0x7fffff79f900780c */ /* 0x000fe20003f46070 */
[----:B------:R-:W-:-:S02]  /*1bb50*/  IMAD R249, R246, 0x3, RZ ;  /* 0x00000003f6f97824 */ /* 0x000fc400078e02ff */
[----:B----4-:R-:W-:-:S04]  /*1bb60*/  IMAD.WIDE R232, R248, 0x4, R244 ;  /* 0x00000004f8e87825 */ /* 0x010fc800078e02f4 */
[----:B-1----:R-:W-:Y:S01]  /*1bb70*/  IMAD.WIDE R230, R248, 0x4, R242 ;  /* 0x00000004f8e67825 */ /* 0x002fe200078e02f2 */
[----:B------:R-:W-:Y:S01]  /*1bb80*/  LOP3.LUT R248, R0, 0x60, RZ, 0x3c, !PT ;  /* 0x0000006000f87812 */ /* 0x000fe200078e3cff */
[----:B------:R1:W-:Y:S04]  /*1bb90*/  STL.64 [R1+0xae0], R232 ;  /* 0x000ae0e801007387 */ /* 0x0003e80000100a00 */
[----:B------:R1:W-:Y:S01]  /*1bba0*/  LDGSTS.E [R247+0x47e00], desc[UR28][R232.64], !P1 ;  /* 0x47e00000e8f77fae */ /* 0x0003e2000c9a101c */
[----:B------:R-:W-:-:S03]  /*1bbb0*/  VIADD R248, R248, UR12 ;  /* 0x0000000cf8f87c36 */ /* 0x000fc60008000000 */
[----:B------:R4:W-:Y:S04]  /*1bbc0*/  STL.64 [R1+0xae8], R230 ;  /* 0x000ae8e601007387 */ /* 0x0009e80000100a00 */
[----:B------:R4:W-:Y:S01]  /*1bbd0*/  LDGSTS.E [R247+0x47e80], desc[UR28][R230.64], !P1 ;  /* 0x47e80000e6f77fae */ /* 0x0009e2000c9a101c */
[----:B------:R-:W-:Y:S01]  /*1bbe0*/  ISETP.GE.U32.AND P1, PT, R250, 0x7fffff75, PT ;  /* 0x7fffff75fa00780c */ /* 0x000fe20003f26070 */
[C---:B-1----:R-:W-:Y:S01]  /*1bbf0*/  IMAD.WIDE R232, R249.reuse, 0x4, R244 ;  /* 0x00000004f9e87825 */ /* 0x042fe200078e02f4 */
[----:B------:R-:W-:Y:S02]  /*1bc00*/  IADD3 R250, PT, PT, R236, -0x10, RZ ;  /* 0xfffffff0ecfa7810 */ /* 0x000fe40007ffe0ff */
[----:B------:R-:W1:Y:S01]  /*1bc10*/  LDC R236, c[0x0][0x3a0] ;  /* 0x0000e800ffec7b82 */ /* 0x000e620000000800 */
        /* <DEDUP_REMOVED lines=8> */
[C---:B----4-:R-:W-:Y:S01]  /*1bca0*/  IMAD.WIDE R232, R249.reuse, 0x4, R244 ;  /* 0x00000004f9e87825 */ /* 0x050fe200078e02f4 */
[----:B------:R-:W4:Y:S04]  /*1bcb0*/  LDC R251, c[0x0][0x3a0] ;  /* 0x0000e800fffb7b82 */ /* 0x000f280000000800 */
[----:B------:R3:W-:Y:S01]  /*1bcc0*/  LDGSTS.E [R248+0x40700], desc[UR28][R232.64], !P2 ;  /* 0x40700000e8f87fae */ /* 0x0007e2000d1a101c */
[----:B--2---:R-:W-:-:S03]  /*1bcd0*/  IMAD.WIDE R230, R249, 0x4, R242 ;  /* 0x00000004f9e67825 */ /* 0x004fc600078e02f2 */
        /* <DEDUP_REMOVED lines=18> */
[----:B---3--:R-:W-:Y:S01]  /*1be00*/  IMAD.WIDE R230, R249, 0x4, R242 ;  /* 0x00000004f9e67825 */ /* 0x008fe200078e02f2 */
[----:B------:R3:W-:Y:S03]  /*1be10*/  STL.64 [R1+0xb48], R232 ;  /* 0x000b48e801007387 */ /* 0x0007e60000100a00 */
[----:B------:R-:W-:Y:S01]  /*1be20*/  IMAD R249, R246, 0x13, RZ ;  /* 0x00000013f6f97824 */ /* 0x000fe200078e02ff */
[----:B------:R3:W-:Y:S04]  /*1be30*/  LDGSTS.E [R248+0x40f00], desc[UR28][R232.64], !P3 ;  /* 0x40f00000e8f87fae */ /* 0x0007e8000d9a101c */
[----:B------:R4:W-:Y:S04]  /*1be40*/  STL.64 [R1+0xc10], R230 ;  /* 0x000c10e601007387 */ /* 0x0009e80000100a00 */
[----:B------:R4:W-:Y:S01]  /*1be50*/  LDGSTS.E [R248+0x40f80], desc[UR28][R230.64], !P3 ;  /* 0x40f80000e6f87fae */ /* 0x0009e2000d9a101c */
[----:B------:R-:W-:Y:S01]  /*1be60*/  ISETP.GE.U32.AND P3, PT, R250, 0x7fffff65, PT ;  /* 0x7fffff65fa00780c */ /* 0x000fe20003f66070 */
[----:B-1----:R-:W-:-:S02]  /*1be70*/  VIADD R250, R236, 0xffffffe0 ;  /* 0xffffffe0ecfa7836 */ /* 0x002fc40000000000 */
[C---:B---3--:R-:W-:Y:S01]  /*1be80*/  IMAD.WIDE R232, R249.reuse, 0x4, R244 ;  /* 0x00000004f9e87825 */ /* 0x048fe200078e02f4 */
[----:B------:R-:W1:Y:S03]  /*1be90*/  LDC R236, c[0x0][0x3a0] ;  /* 0x0000e800ffec7b82 */ /* 0x000e660000000800 */
        /* <DEDUP_REMOVED lines=9> */
[----:B------:R-:W3:Y:S04]  /*1bf30*/  LDC R251, c[0x0][0x3a0] ;  /* 0x0000e800fffb7b82 */ /* 0x000ee80000000800 */
        /* <DEDUP_REMOVED lines=9> */
[----:B--2---:R-:W-:-:S04]  /*1bfd0*/  IMAD.WIDE R232, R249, 0x4, R244 ;  /* 0x00000004f9e87825 */ /* 0x004fc800078e02f4 */
        /* <DEDUP_REMOVED lines=9> */
[----:B------:R-:W2:Y:S03]  /*1c070*/  LDC R234, c[0x0][0x3a0] ;  /* 0x0000e800ffea7b82 */ /* 0x000ea60000000800 */
        /* <DEDUP_REMOVED lines=19> */
[----:B------:R-:W3:Y:S02]  /*1c1b0*/  LDC R251, c[0x0][0x3a0] ;  /* 0x0000e800fffb7b82 */ /* 0x000ee40000000800 */
        /* <DEDUP_REMOVED lines=30> */
[----:B---3--:R-:W-:Y:S01]  /*1c3a0*/  IMAD.WIDE R230, R249, 0x4, R242 ;  /* 0x00000004f9e67825 */ /* 0x008fe200078e02f2 */
        /* <DEDUP_REMOVED lines=77> */
[----:B----4-:R-:W-:-:S05]  /*1c880*/  IMAD.WIDE R232, R249, 0x4, R244 ;  /* 0x00000004f9e87825 */ /* 0x010fca00078e02f4 */
[----:B------:R1:W-:Y:S01]  /*1c890*/  LDGSTS.E [R248+0x45300], desc[UR28][R232.64], !P1 ;  /* 0x45300000e8f87fae */ /* 0x0003e2000c9a101c */
[----:B---3--:R-:W-:-:S04]  /*1c8a0*/  IMAD.WIDE R230, R249, 0x4, R242 ;  /* 0x00000004f9e67825 */ /* 0x008fc800078e02f2 */
[----:B------:R-:W-:Y:S01]  /*1c8b0*/  IMAD R249, R246, 0x57, RZ ;  /* 0x00000057f6f97824 */ /* 0x000fe200078e02ff */
[----:B------:R3:W-:Y:S01]  /*1c8c0*/  LDGSTS.E [R248+0x45380], desc[UR28][R230.64], !P1 ;  /* 0x45380000e6f87fae */ /* 0x0007e2000c9a101c */
[----:B------:R-:W-:Y:S02]  /*1c8d0*/  ISETP.GE.U32.AND P1, PT, R250, 0x7fffff21, PT ;  /* 0x7fffff21fa00780c */ /* 0x000fe40003f26070 */
[----:B------:R-:W-:-:S04]  /*1c8e0*/  IMAD.WIDE R240, R249, 0x4, R244 ;  /* 0x00000004f9f07825 */ /* 0x000fc800078e02f4 */
[----:B------:R-:W-:Y:S01]  /*1c8f0*/  IMAD.WIDE R236, R249, 0x4, R242 ;  /* 0x00000004f9ec7825 */ /* 0x000fe200078e02f2 */
[----:B------:R-:W-:Y:S01]  /*1c900*/  IADD3 R249, PT, PT, R251, -0x64, RZ ;  /* 0xffffff9cfbf97810 */ /* 0x000fe20007ffe0ff */
[----:B------:R1:W-:Y:S01]  /*1c910*/  STL.64 [R1+0xd20], R232 ;  /* 0x000d20e801007387 */ /* 0x0003e20000100a00 */
[----:B------:R-:W4:Y:S01]  /*1c920*/  LDC R251, c[0x0][0x3a0] ;  /* 0x0000e800fffb7b82 */ /* 0x000f220000000800 */
[----:B------:R-:W-:Y:S02]  /*1c930*/  IMAD R250, R246, 0x5b, RZ ;  /* 0x0000005bf6fa7824 */ /* 0x000fe400078e02ff */
[----:B------:R2:W-:Y:S04]  /*1c940*/  LDGSTS.E [R248+0x45700], desc[UR28][R240.64], !P3 ;  /* 0x45700000f0f87fae */ /* 0x0005e8000d9a101c */
[----:B------:R3:W-:Y:S01]  /*1c950*/  STL.64 [R1+0xd28], R230 ;  /* 0x000d28e601007387 */ /* 0x0007e20000100a00 */
[----:B-1----:R-:W-:-:S03]  /*1c960*/  IMAD.WIDE R232, R250, 0x4, R244 ;  /* 0x00000004fae87825 */ /* 0x002fc600078e02f4 */
[----:B------:R-:W-:Y:S01]  /*1c970*/  LDGSTS.E [R248+0x45780], desc[UR28][R236.64], !P3 ;  /* 0x45780000ecf87fae */ /* 0x000fe2000d9a101c */
[----:B------:R-:W-:Y:S01]  /*1c980*/  ISETP.GE.U32.AND P3, PT, R249, 0x7fffff1d, PT ;  /* 0x7fffff1df900780c */ /* 0x000fe20003f66070 */
[----:B------:R-:W-:Y:S02]  /*1c990*/  VIADD R249, R235, 0xffffff98 ;  /* 0xffffff98ebf97836 */ /* 0x000fe40000000000 */
[----:B------:R1:W-:Y:S01]  /*1c9a0*/  LDGSTS.E [R248+0x45b00], desc[UR28][R232.64], !P2 ;  /* 0x45b00000e8f87fae */ /* 0x0003e2000d1a101c */
[----:B---3--:R-:W-:-:S03]  /*1c9b0*/  IMAD.WIDE R230, R250, 0x4, R242 ;  /* 0x00000004fae67825 */ /* 0x008fc600078e02f2 */
[----:B------:R2:W-:Y:S04]  /*1c9c0*/  STL.64 [R1+0xd30], R240 ;  /* 0x000d30f001007387 */ /* 0x0005e80000100a00 */
[----:B------:R3:W-:Y:S01]  /*1c9d0*/  LDGSTS.E [R248+0x45b80], desc[UR28][R230.64], !P2 ;  /* 0x45b80000e6f87fae */ /* 0x0007e2000d1a101c */
[----:B------:R-:W-:Y:S01]  /*1c9e0*/  ISETP.GE.U32.AND P2, PT, R249, 0x7fffff19, PT ;  /* 0x7fffff19f900780c */ /* 0x000fe20003f46070 */
[----:B------:R-:W-:Y:S02]  /*1c9f0*/  IMAD R249, R246, 0x5f, RZ ;  /* 0x0000005ff6f97824 */ /* 0x000fe400078e02ff */
[----:B------:R-:W-:Y:S04]  /*1ca00*/  STL.64 [R1+0xd38], R236 ;  /* 0x000d38ec01007387 */ /* 0x000fe80000100a00 */
[----:B------:R1:W-:Y:S01]  /*1ca10*/  STL.64 [R1+0xd40], R232 ;  /* 0x000d40e801007387 */ /* 0x0003e20000100a00 */
[----:B--2---:R-:W-:-:S03]  /*1ca20*/  IMAD.WIDE R240, R249, 0x4, R242 ;  /* 0x00000004f9f07825 */ /* 0x004fc600078e02f2 */
[----:B------:R3:W-:Y:S01]  /*1ca30*/  STL.64 [R1+0xd48], R230 ;  /* 0x000d48e601007387 */ /* 0x0007e20000100a00 */
[----:B------:R-:W-:Y:S01]  /*1ca40*/  IMAD R250, R246, 0x63, RZ ;  /* 0x00000063f6fa7824 */ /* 0x000fe200078e02ff */
[----:B-1----:R-:W1:Y:S01]  /*1ca50*/  LDC R233, c[0x0][0x3a0] ;  /* 0x0000e800ffe97b82 */ /* 0x002e620000000800 */
[----:B---3--:R-:W-:-:S07]  /*1ca60*/  IMAD.WIDE R230, R249, 0x4, R244 ;  /* 0x00000004f9e67825 */ /* 0x008fce00078e02f4 */
[----:B------:R-:W2:Y:S01]  /*1ca70*/  LDC R232, c[0x0][0x3a0] ;  /* 0x0000e800ffe87b82 */ /* 0x000ea20000000800 */
[----:B------:R-:W-:Y:S01]  /*1ca80*/  VIADD R249, R234, 0xffffff94 ;  /* 0xffffff94eaf97836 */ /* 0x000fe20000000000 */
[----:B------:R-:W-:Y:S01]  /*1ca90*/  LDGSTS.E [R248+0x45f00], desc[UR28][R230.64], !P1 ;  /* 0x45f00000e6f87fae */ /* 0x000fe2000c9a101c */
[----:B------:R-:W-:-:S03]  /*1caa0*/  IMAD.WIDE R236, R250, 0x4, R244 ;  /* 0x00000004faec7825 */ /* 0x000fc600078e02f4 */
[----:B------:R3:W-:Y:S01]  /*1cab0*/  LDGSTS.E [R248+0x45f80], desc[UR28][R240.64], !P1 ;  /* 0x45f80000f0f87fae */ /* 0x0007e2000c9a101c */
[----:B------:R-:W-:Y:S01]  /*1cac0*/  IMAD.WIDE R234, R250, 0x4, R242 ;  /* 0x00000004faea7825 */ /* 0x000fe200078e02f2 */
[----:B------:R-:W-:Y:S02]  /*1cad0*/  ISETP.GE.U32.AND P1, PT, R249, 0x7fffff15, PT ;  /* 0x7fffff15f900780c */ /* 0x000fe40003f26070 */
[----:B------:R3:W-:Y:S01]  /*1cae0*/  STL.64 [R1+0xd50], R230 ;  /* 0x000d50e601007387 */ /* 0x0007e20000100a00 */
[----:B------:R-:W-:Y:S01]  /*1caf0*/  IMAD R249, R246, 0x67, RZ ;  /* 0x00000067f6f97824 */ /* 0x000fe200078e02ff */
[----:B------:R-:W-:Y:S02]  /*1cb00*/  IADD3 R250, PT, PT, R238, -0x70, RZ ;  /* 0xffffff90eefa7810 */ /* 0x000fe40007ffe0ff */
[----:B------:R4:W-:Y:S04]  /*1cb10*/  STL.64 [R1+0xd58], R240 ;  /* 0x000d58f001007387 */ /* 0x0009e80000100a00 */
[----:B------:R1:W-:Y:S04]  /*1cb20*/  LDGSTS.E [R248+0x46300], desc[UR28][R236.64], !P3 ;  /* 0x46300000ecf87fae */ /* 0x0003e8000d9a101c */
[----:B---3--:R-:W3:Y:S04]  /*1cb30*/  LDL.LU.64 R230, [R1+0x4030] ;  /* 0x0040300001e67983 */ /* 0x008ee80000300a00 */
[----:B------:R1:W-:Y:S01]  /*1cb40*/  STL.64 [R1+0xd60], R236 ;  /* 0x000d60ec01007387 */ /* 0x0003e20000100a00 */
[----:B----4-:R-:W4:Y:S03]  /*1cb50*/  LDC R240, c[0x0][0x3a0] ;  /* 0x0000e800fff07b82 */ /* 0x010f260000000800 */
[----:B------:R2:W-:Y:S04]  /*1cb60*/  STL.64 [R1+0xd68], R234 ;  /* 0x000d68ea01007387 */ /* 0x0005e80000100a00 */
[----:B------:R2:W-:Y:S01]  /*1cb70*/  LDGSTS.E [R248+0x46380], desc[UR28][R234.64], !P3 ;  /* 0x46380000eaf87fae */ /* 0x0005e2000d9a101c */
[----:B------:R-:W-:Y:S01]  /*1cb80*/  ISETP.GE.U32.AND P3, PT, R250, 0x7fffff11, PT ;  /* 0x7fffff11fa00780c */ /* 0x000fe20003f66070 */
[----:B------:R-:W-:-:S02]  /*1cb90*/  VIADD R250, R251, 0xffffff8c ;  /* 0xffffff8cfbfa7836 */ /* 0x000fc40000000000 */
[----:B-1----:R-:W-:-:S05]  /*1cba0*/  IMAD.WIDE R236, R249, 0x4, R244 ;  /* 0x00000004f9ec7825 */ /* 0x002fca00078e02f4 */
[----:B------:R1:W-:Y:S01]  /*1cbb0*/  LDGSTS.E [R248+0x46700], desc[UR28][R236.64], !P2 ;  /* 0x46700000ecf87fae */ /* 0x0003e2000d1a101c */
[----:B--2---:R-:W-:-:S04]  /*1cbc0*/  IMAD.WIDE R234, R249, 0x4, R242 ;  /* 0x00000004f9ea7825 */ /* 0x004fc800078e02f2 */
[----:B------:R-:W-:Y:S01]  /*1cbd0*/  IMAD R249, R246, 0x6b, RZ ;  /* 0x0000006bf6f97824 */ /* 0x000fe200078e02ff */
[----:B------:R2:W-:Y:S01]  /*1cbe0*/  LDGSTS.E [R248+0x46780], desc[UR28][R234.64], !P2 ;  /* 0x46780000eaf87fae */ /* 0x0005e2000d1a101c */
[----:B------:R-:W-:Y:S01]  /*1cbf0*/  ISETP.GE.U32.AND P2, PT, R250, 0x7fffff0d, PT ;  /* 0x7fffff0dfa00780c */ /* 0x000fe20003f46070 */
[----:B------:R-:W-:Y:S02]  /*1cc00*/  IMAD R250, R246, 0x6f, RZ ;  /* 0x0000006ff6fa7824 */ /* 0x000fe400078e02ff */
[----:B------:R1:W-:Y:S01]  /*1cc10*/  STL.64 [R1+0xd70], R236 ;  /* 0x000d70ec01007387 */ /* 0x0003e20000100a00 */
[----:B------:R-:W-:-:S03]  /*1cc20*/  IMAD.WIDE R238, R249, 0x4, R244 ;  /* 0x00000004f9ee7825 */ /* 0x000fc600078e02f4 */
[----:B------:R2:W-:Y:S01]  /*1cc30*/  STL.64 [R1+0xd80], R234 ;  /* 0x000d80ea01007387 */ /* 0x0005e20000100a00 */
[----:B------:R-:W-:-:S03]  /*1cc40*/  VIADD R251, R233, 0xffffff88 ;  /* 0xffffff88e9fb7836 */ /* 0x000fc60000000000 */
[----:B------:R4:W-:Y:S01]  /*1cc50*/  LDGSTS.E [R248+0x46b00], desc[UR28][R238.64], !P1 ;  /* 0x46b00000eef87fae */ /* 0x0009e2000c9a101c */
[----:B-1----:R-:W-:Y:S01]  /*1cc60*/  IMAD.WIDE R236, R249, 0x4, R242 ;  /* 0x00000004f9ec7825 */ /* 0x002fe200078e02f2 */
[----:B------:R-:W-:-:S03]  /*1cc70*/  IADD3 R249, PT, PT, R232, -0x7c, RZ ;  /* 0xffffff84e8f97810 */ /* 0x000fc60007ffe0ff */
[C---:B--2---:R-:W-:Y:S01]  /*1cc80*/  IMAD.WIDE R234, R250.reuse, 0x4, R244 ;  /* 0x00000004faea7825 */ /* 0x044fe200078e02f4 */
[----:B------:R-:W-:Y:S03]  /*1cc90*/  LDGSTS.E [R248+0x46b80], desc[UR28][R236.64], !P1 ;  /* 0x46b80000ecf87fae */ /* 0x000fe6000c9a101c */
[--C-:B------:R-:W-:Y:S01]  /*1cca0*/  IMAD.WIDE R232, R250, 0x4, R242.reuse ;  /* 0x00000004fae87825 */ /* 0x100fe200078e02f2 */
[----:B------:R-:W-:Y:S04]  /*1ccb0*/  LDGSTS.E [R248+0x46f00], desc[UR28][R234.64], !P3 ;  /* 0x46f00000eaf87fae */ /* 0x000fe8000d9a101c */
[----:B------:R1:W-:Y:S01]  /*1ccc0*/  LDGSTS.E [R248+0x46f80], desc[UR28][R232.64], !P3 ;  /* 0x46f80000e8f87fae */ /* 0x0003e2000d9a101c */
[----:B------:R-:W-:Y:S01]  /*1ccd0*/  ISETP.GE.U32.AND P3, PT, R249, 0x7fffff05, PT ;  /* 0x7fffff05f900780c */ /* 0x000fe20003f66070 */
[----:B------:R-:W-:Y:S01]  /*1cce0*/  IMAD R249, R246, 0x73, RZ ;  /* 0x00000073f6f97824 */ /* 0x000fe200078e02ff */
[----:B------:R-:W2:Y:S01]  /*1ccf0*/  S2R R241, SR_TID.X ;  /* 0x0000000000f17919 */ /* 0x000ea20000002100 */
[----:B------:R4:W-:Y:S04]  /*1cd00*/  STL.64 [R1+0xd90], R238 ;  /* 0x000d90ee01007387 */ /* 0x0009e80000100a00 */
[----:B------:R-:W-:Y:S04]  /*1cd10*/  STL.64 [R1+0xd98], R236 ;  /* 0x000d98ec01007387 */ /* 0x000fe80000100a00 */
[----:B------:R-:W-:Y:S04]  /*1cd20*/  STL.64 [R1+0xda8], R234 ;  /* 0x000da8ea01007387 */ /* 0x000fe80000100a00 */
[----:B------:R1:W-:Y:S01]  /*1cd30*/  STL.64 [R1+0xdb8], R232 ;  /* 0x000db8e801007387 */ /* 0x0003e20000100a00 */
[----:B----4-:R-:W-:-:S04]  /*1cd40*/  IMAD.WIDE R238, R249, 0x4, R242 ;  /* 0x00000004f9ee7825 */ /* 0x010fc800078e02f2 */
[--C-:B-1----:R-:W-:Y:S02]  /*1cd50*/  IMAD.WIDE R232, R249, 0x4, R244.reuse ;  /* 0x00000004f9e87825 */ /* 0x102fe400078e02f4 */
[----:B------:R-:W1:Y:S01]  /*1cd60*/  S2R R249, SR_TID.X ;  /* 0x0000000000f97919 */ /* 0x000e620000002100 */
[----:B------:R-:W-:Y:S01]  /*1cd70*/  ISETP.GE.U32.AND P1, PT, R251, 0x7fffff09, PT ;  /* 0x7fffff09fb00780c */ /* 0x000fe20003f26070 */
[C---:B------:R-:W-:Y:S01]  /*1cd80*/  IMAD R250, R246.reuse, 0x77, RZ ;  /* 0x00000077f6fa7824 */ /* 0x040fe200078e02ff */
[----:B--2---:R-:W-:Y:S01]  /*1cd90*/  LOP3.LUT R241, R241, 0x1f, RZ, 0xc0, !PT ;  /* 0x0000001ff1f17812 */ /* 0x004fe200078ec0ff */
[----:B------:R-:W-:Y:S01]  /*1cda0*/  IMAD R251, R246, 0x7b, RZ ;  /* 0x0000007bf6fb7824 */ /* 0x000fe200078e02ff */
[----:B------:R-:W-:Y:S01]  /*1cdb0*/  LDGSTS.E [R248+0x47300], desc[UR28][R232.64], !P2 ;  /* 0x47300000e8f87fae */ /* 0x000fe2000d1a101c */
[C---:B------:R-:W-:Y:S01]  /*1cdc0*/  IMAD.WIDE R234, R250.reuse, 0x4, R244 ;  /* 0x00000004faea7825 */ /* 0x040fe200078e02f4 */
[----:B------:R-:W-:Y:S02]  /*1cdd0*/  LOP3.LUT R241, R241, 0x20, RZ, 0xfc, !PT ;  /* 0x00000020f1f17812 */ /* 0x000fe400078efcff */
[----:B------:R-:W-:Y:S01]  /*1cde0*/  STL.64 [R1+0xdd8], R232 ;  /* 0x000dd8e801007387 */ /* 0x000fe20000100a00 */
[----:B------:R-:W-:-:S03]  /*1cdf0*/  IMAD.WIDE R236, R250, 0x4, R242 ;  /* 0x00000004faec7825 */ /* 0x000fc600078e02f2 */
[----:B------:R2:W-:Y:S01]  /*1ce00*/  LDGSTS.E [R248+0x47380], desc[UR28][R238.64], !P2 ;  /* 0x47380000eef87fae */ /* 0x0005e2000d1a101c */
[----:B------:R-:W-:-:S03]  /*1ce10*/  VIADD R250, R240, 0xffffff80 ;  /* 0xffffff80f0fa7836 */ /* 0x000fc60000000000 */
[----:B------:R2:W-:Y:S02]  /*1ce20*/  STL.64 [R1+0xde0], R238 ;  /* 0x000de0ee01007387 */ /* 0x0005e40000100a00 */
[----:B------:R-:W-:Y:S01]  /*1ce30*/  ISETP.GE.AND P2, PT, R241, R250, PT ;  /* 0x000000faf100720c */ /* 0x000fe20003f46270 */
[C---:B------:R-:W-:Y:S01]  /*1ce40*/  IMAD.WIDE R240, R251.reuse, 0x4, R242 ;  /* 0x00000004fbf07825 */ /* 0x040fe200078e02f2 */
[----:B------:R-:W-:Y:S04]  /*1ce50*/  LDGSTS.E [R248+0x47700], desc[UR28][R234.64], !P1 ;  /* 0x47700000eaf87fae */ /* 0x000fe8000c9a101c */
[----:B------:R-:W-:Y:S01]  /*1ce60*/  LDGSTS.E [R248+0x47780], desc[UR28][R236.64], !P1 ;  /* 0x47780000ecf87fae */ /* 0x000fe2000c9a101c */
[----:B--2---:R-:W-:-:S03]  /*1ce70*/  IMAD.WIDE R238, R251, 0x4, R244 ;  /* 0x00000004fbee7825 */ /* 0x004fc600078e02f4 */
[----:B------:R-:W2:Y:S01]  /*1ce80*/  LDL.LU.64 R232, [R1+0x4028] ;  /* 0x0040280001e87983 */ /* 0x000ea20000300a00 */
[----:B-1----:R-:W-:-:S03]  /*1ce90*/  LOP3.LUT R249, R249, 0x1f, RZ, 0xc0, !PT ;  /* 0x0000001ff9f97812 */ /* 0x002fc600078ec0ff */
[----:B------:R-:W-:Y:S01]  /*1cea0*/  LDGSTS.E [R248+0x47b00], desc[UR28][R238.64], !P3 ;  /* 0x47b00000eef87fae */ /* 0x000fe2000d9a101c */
[----:B------:R-:W-:-:S03]  /*1ceb0*/  LOP3.LUT R249, R249, 0x40, RZ, 0xfc, !PT ;  /* 0x00000040f9f97812 */ /* 0x000fc600078efcff */
[----:B------:R-:W-:Y:S01]  /*1cec0*/  LDGSTS.E [R248+0x47b80], desc[UR28][R240.64], !P3 ;  /* 0x47b80000f0f87fae */ /* 0x000fe2000d9a101c */
[----:B------:R-:W-:Y:S02]  /*1ced0*/  ISETP.GE.AND P3, PT, R249, R250, PT ;  /* 0x000000faf900720c */ /* 0x000fe40003f66270 */
[----:B------:R-:W1:Y:S01]  /*1cee0*/  LDC R249, c[0x0][0x3a0] ;  /* 0x0000e800fff97b82 */ /* 0x000e620000000800 */
[----:B------:R-:W-:Y:S01]  /*1cef0*/  IMAD R246, R246, 0x7f, RZ ;  /* 0x0000007ff6f67824 */ /* 0x000fe200078e02ff */
[----:B------:R4:W-:Y:S01]  /*1cf00*/  STL.64 [R1+0xdf0], R234 ;  /* 0x000df0ea01007387 */ /* 0x0009e20000100a00 */
[----:B------:R-:W-:-:S03]  /*1cf10*/  ISETP.GE.U32.AND P1, PT, R250, 0x7fffff01, PT ;  /* 0x7fffff01fa00780c */ /* 0x000fc60003f26070 */
[----:B------:R4:W-:Y:S01]  /*1cf20*/  STL.64 [R1+0xdf8], R236 ;  /* 0x000df8ec01007387 */ /* 0x0009e20000100a00 */
[----:B------:R-:W-:-:S03]  /*1cf30*/  IMAD.WIDE R250, R246, 0x4, R244 ;  /* 0x00000004f6fa7825 */ /* 0x000fc600078e02f4 */
[----:B----4-:R-:W4:Y:S04]  /*1cf40*/  LDL.LU.64 R234, [R1+0x4020] ;  /* 0x0040200001ea7983 */ /* 0x010f280000300a00 */
[----:B------:R-:W2:Y:S04]  /*1cf50*/  LDL.LU.64 R236, [R1+0x4018] ;  /* 0x0040180001ec7983 */ /* 0x000ea80000300a00 */
[----:B------:R1:W-:Y:S04]  /*1cf60*/  STL.64 [R1+0xe08], R238 ;  /* 0x000e08ee01007387 */ /* 0x0003e80000100a00 */
[----:B------:R1:W-:Y:S04]  /*1cf70*/  STL.64 [R1+0xe20], R240 ;  /* 0x000e20f001007387 */ /* 0x0003e80000100a00 */
[----:B-1----:R-:W2:Y:S04]  /*1cf80*/  LDL.LU.64 R238, [R1+0x4010] ;  /* 0x0040100001ee7983 */ /* 0x002ea80000300a00 */
[----:B------:R-:W2:Y:S04]  /*1cf90*/  LDL.LU.64 R240, [R1+0x4008] ;  /* 0x0040080001f07983 */ /* 0x000ea80000300a00 */
[----:B------:R1:W-:Y:S01]  /*1cfa0*/  STL.64 [R1+0xe10], R250 ;  /* 0x000e10fa01007387 */ /* 0x0003e20000100a00 */
[----:B------:R-:W-:Y:S01]  /*1cfb0*/  USHF.L.U32 UR9, UR9, 0x7, URZ ;  /* 0x0000000709097899 */ /* 0x000fe200080006ff */
[----:B-1----:R-:W-:-:S05]  /*1cfc0*/  IMAD.WIDE R250, R246, 0x4, R242 ;  /* 0x00000004f6fa7825 */ /* 0x002fca00078e02f2 */
[----:B------:R1:W-:Y:S02]  /*1cfd0*/  STL.64 [R1+0xe30], R250 ;  /* 0x000e30fa01007387 */ /* 0x0003e40000100a00 */
[----:B-1----:R-:W-:Y:S02]  /*1cfe0*/  VIADD R251, R249, 0xffffff7f ;  /* 0xffffff7ff9fb7836 */ /* 0x002fe40000000000 */
[----:B------:R1:W-:Y:S01]  /*1cff0*/  STL.64 [R1+0x43c8], R244 ;  /* 0x0043c8f401007387 */ /* 0x0003e20000100a00 */
[----:B------:R-:W2:Y:S01]  /*1d000*/  LDC R250, c[0x0][0x3a0] ;  /* 0x0000e800fffa7b82 */ /* 0x000ea20000000800 */
[----:B------:R-:W2:Y:S01]  /*1d010*/  S2R R249, SR_TID.X ;  /* 0x0000000000f97919 */ /* 0x000ea20000002100 */
[----:B------:R-:W-:Y:S01]  /*1d020*/  LOP3.LUT R246, R0, 0x10, RZ, 0x3c, !PT ;  /* 0x0000001000f67812 */ /* 0x000fe200078e3cff */
[----:B------:R-:W-:Y:S02]  /*1d030*/  USHF.L.U32 UR8, UR8, 0x7, URZ ;  /* 0x0000000708087899 */ /* 0x000fe400080006ff */
[----:B------:R-:W-:Y:S01]  /*1d040*/  UISETP.GT.AND UP0, UPT, UR5, 0xff, UPT ;  /* 0x000000ff0500788c */ /* 0x000fe2000bf04270 */
[----:B------:R-:W2:Y:S01]  /*1d050*/  LDCU UR6, c[0x0][0x3a0] ;  /* 0x00007400ff0677ac */ /* 0x000ea20008000800 */
[----:B-1----:R-:W3:Y:S04]  /*1d060*/  LDL.64 R244, [R1+0xe30] ;  /* 0x000e300001f47983 */ /* 0x002ee80000100a00 */
[----:B------:R1:W-:Y:S04]  /*1d070*/  STL.64 [R1+0x43c0], R242 ;  /* 0x0043c0f201007387 */ /* 0x0003e80000100a00 */
[----:B-1----:R-:W3:Y:S04]  /*1d080*/  LDL.64 R242, [R1+0xe10] ;  /* 0x000e100001f27983 */ /* 0x002ee80000100a00 */
[----:B--2---:R-:W-:Y:S04]  /*1d090*/  STL.64 [R1+0x43b8], R240 ;  /* 0x0043b8f001007387 */ /* 0x004fe80000100a00 */
[----:B------:R-:W-:Y:S04]  /*1d0a0*/  STL.64 [R1+0x43b0], R238 ;  /* 0x0043b0ee01007387 */ /* 0x000fe80000100a00 */
[----:B------:R-:W-:Y:S04]  /*1d0b0*/  STL.64 [R1+0x43a8], R236 ;  /* 0x0043a8ec01007387 */ /* 0x000fe80000100a00 */
[----:B----4-:R-:W-:Y:S04]  /*1d0c0*/  STL.64 [R1+0x43a0], R234 ;  /* 0x0043a0ea01007387 */ /* 0x010fe80000100a00 */
[----:B------:R-:W-:Y:S04]  /*1d0d0*/  STL.64 [R1+0x4398], R232 ;  /* 0x004398e801007387 */ /* 0x000fe80000100a00 */
[----:B---3--:R-:W-:Y:S04]  /*1d0e0*/  STL.64 [R1+0x4390], R230 ;  /* 0x004390e601007387 */ /* 0x008fe80000100a00 */
[----:B------:R-:W-:Y:S04]  /*1d0f0*/  STL.64 [R1+0x4388], R228 ;  /* 0x004388e401007387 */ /* 0x000fe80000100a00 */
        /* <DEDUP_REMOVED lines=107> */
[----:B------:R1:W-:Y:S04]  /*1d7b0*/  STL.64 [R1+0x4028], R12 ;  /* 0x0040280c01007387 */ /* 0x0003e80000100a00 */
[----:B------:R-:W-:Y:S04]  /*1d7c0*/  STL.64 [R1+0x4020], R10 ;  /* 0x0040200a01007387 */ /* 0x000fe80000100a00 */
[----:B------:R-:W-:Y:S01]  /*1d7d0*/  STL.64 [R1+0x4018], R8 ;  /* 0x0040180801007387 */ /* 0x000fe20000100a00 */
[----:B-1----:R-:W-:-:S03]  /*1d7e0*/  IADD3 R12, PT, PT, R250, -0x80, RZ ;  /* 0xffffff80fa0c7810 */ /* 0x002fc60007ffe0ff */
[----:B------:R-:W-:Y:S01]  /*1d7f0*/  STL.64 [R1+0x4010], R6 ;  /* 0x0040100601007387 */ /* 0x000fe20000100a00 */
[----:B------:R-:W-:-:S03]  /*1d800*/  LOP3.LUT R13, R249, 0x1f, RZ, 0xc0, !PT ;  /* 0x0000001ff90d7812 */ /* 0x000fc600078ec0ff */
[----:B------:R1:W-:Y:S04]  /*1d810*/  STL.64 [R1+0x4008], R4 ;  /* 0x0040080401007387 */ /* 0x0003e80000100a00 */
[----:B------:R-:W-:Y:S04]  /*1d820*/  LDGSTS.E [R248+0x47f00], desc[UR28][R242.64], !P1 ;  /* 0x47f00000f2f87fae */ /* 0x000fe8000c9a101c */
[----:B------:R-:W-:Y:S01]  /*1d830*/  LDGSTS.E [R248+0x47f80], desc[UR28][R244.64], !P1 ;  /* 0x47f80000f4f87fae */ /* 0x000fe2000c9a101c */
[----:B------:R-:W-:-:S03]  /*1d840*/  ISETP.GE.AND P1, PT, R13, R12, PT ;  /* 0x0000000c0d00720c */ /* 0x000fc60003f26270 */
[----:B-1----:R-:W2:Y:S04]  /*1d850*/  LDL.64 R4, [R1+0x1df8] ;  /* 0x001df80001047983 */ /* 0x002ea80000100a00 */
[----:B------:R1:W-:Y:S04]  /*1d860*/  STL.64 [R1+0x4760], R12 ;  /* 0x0047600c01007387 */ /* 0x0003e80000100a00 */
[----:B------:R-:W0:Y:S04]  /*1d870*/  LDGDEPBAR ;  /* 0x00000000000079af */ /* 0x000e280000000000 */
[----:B-1----:R-:W3:Y:S04]  /*1d880*/  LDL.64 R12, [R1+0x7d8] ;  /* 0x0007d800010c7983 */ /* 0x002ee80000100a00 */
[----:B------:R-:W4:Y:S04]  /*1d890*/  LDL.LU.64 R244, [R1+0x2b0] ;  /* 0x0002b00001f47983 */ /* 0x000f280000300a00 */
[----:B----4-:R1:W-:Y:S04]  /*1d8a0*/  STL.64 [R1+0x4768], R244 ;  /* 0x004768f401007387 */ /* 0x0103e80000100a00 */
[----:B-1----:R-:W4:Y:S04]  /*1d8b0*/  LDL.64 R244, [R1+0x1378] ;  /* 0x0013780001f47983 */ /* 0x002f280000100a00 */
[----:B------:R-:W2:Y:S04]  /*1d8c0*/  LDL.LU.64 R242, [R1+0x2898] ;  /* 0x0028980001f27983 */ /* 0x000ea80000300a00 */
[----:B--2---:R1:W-:Y:S04]  /*1d8d0*/  STL.64 [R1+0x47c0], R242 ;  /* 0x0047c0f201007387 */ /* 0x0043e80000100a00 */
[----:B-1----:R-:W2:Y:S04]  /*1d8e0*/  LDL.64 R242, [R1+0x1940] ;  /* 0x0019400001f27983 */ /* 0x002ea80000100a00 */
        /* <DEDUP_REMOVED lines=39> */
[----:B------:R-:W3:Y:S04]  /*1db60*/  LDL.LU.64 R214, [R1+0xe00] ;  /* 0x000e000001d67983 */ /* 0x000ee80000300a00 */
[----:B--2---:R-:W-:Y:S04]  /*1db70*/  LDGSTS.E [R2], desc[UR28][R216.64], P4 ;  /* 0x00000000d8027fae */ /* 0x004fe8000a1a101c */
[----:B---3--:R-:W-:Y:S04]  /*1db80*/  STL.64 [R1+0x47f0], R214 ;  /* 0x0047f0d601007387 */ /* 0x008fe80000100a00 */
[----:B------:R-:W2:Y:S04]  /*1db90*/  LDL.LU.64 R212, [R1+0x240] ;  /* 0x0002400001d47983 */ /* 0x000ea80000300a00 */
[----:B------:R-:W-:Y:S04]  /*1dba0*/  LDGSTS.E [R2+0x80], desc[UR28][R218.64], P5 ;  /* 0x00080000da027fae */ /* 0x000fe8000a9a101c */
        /* <DEDUP_REMOVED lines=12> */
[----:B----4-:R-:W-:Y:S04]  /*1dc70*/  LDGSTS.E [R2+0x3100], desc[UR28][R244.64], P6 ;  /* 0x03100000f4027fae */ /* 0x010fe8000b1a101c */
[----:B------:R-:W-:Y:S04]  /*1dc80*/  LDGSTS.E [R2+0x3180], desc[UR28][R12.64], P0 ;  /* 0x031800000c027fae */ /* 0x000fe800081a101c */
[----:B------:R-:W-:Y:S04]  /*1dc90*/  LDGSTS.E [R2+0x4000], desc[UR28][R4.64], P4 ;  /* 0x0400000004027fae */ /* 0x000fe8000a1a101c */
[----:B--2---:R-:W-:Y:S04]  /*1dca0*/  STL.64 [R1+0x47f8], R212 ;  /* 0x0047f8d401007387 */ /* 0x004fe80000100a00 */
[----:B------:R-:W2:Y:S04]  /*1dcb0*/  LDL.LU.64 R210, [R1+0x2858] ;  /* 0x0028580001d27983 */ /* 0x000ea80000300a00 */
        /* <DEDUP_REMOVED lines=14> */
[----:B--2---:R1:W-:Y:S04]  /*1dda0*/  STL.64 [R1+0x4828], R196 ;  /* 0x004828c401007387 */ /* 0x0043e80000100a00 */
        /* <DEDUP_REMOVED lines=9> */
[----:B------:R-:W3:Y:S04]  /*1de40*/  LDL.LU.64 R184, [R1+0x2318] ;  /* 0x0023180001b87983 */ /* 0x000ee80000300a00 */
[----:B------:R-:W4:Y:S04]  /*1de50*/  LDL.LU.64 R182, [R1+0xbe0] ;  /* 0x000be00001b67983 */ /* 0x000f280000300a00 */
[----:B------:R-:W2:Y:S04]  /*1de60*/  LDL.LU.64 R180, [R1+0x1c0] ;  /* 0x0001c00001b47983 */ /* 0x000ea80000300a00 */
        /* <DEDUP_REMOVED lines=85> */
[----:B------:R-:W2:Y:S01]  /*1e3c0*/  LDL.LU.64 R18, [R1+0x928] ;  /* 0x0009280001127983 */ /* 0x000ea20000300a00 */
[----:B------:R-:W-:Y:S01]  /*1e3d0*/  VIADD R246, R246, UR12 ;  /* 0x0000000cf6f67c36 */ /* 0x000fe20008000000 */
[----:B------:R-:W-:-:S02]  /*1e3e0*/  LOP3.LUT R249, R0, 0x30, RZ, 0x3c, !PT ;  /* 0x0000003000f97812 */ /* 0x000fc400078e3cff */
[----:B------:R-:W2:Y:S01]  /*1e3f0*/  LDL.64 R238, [R1+0x1900] ;  /* 0x0019000001ee7983 */ /* 0x000ea20000100a00 */
[----:B------:R-:W-:Y:S02]  /*1e400*/  LOP3.LUT R250, R0, 0x50, RZ, 0x3c, !PT ;  /* 0x0000005000fa7812 */ /* 0x000fe400078e3cff */
[----:B------:R-:W-:Y:S01]  /*1e410*/  VIADD R249, R249, UR12 ;  /* 0x0000000cf9f97c36 */ /* 0x000fe20008000000 */
[----:B------:R-:W3:Y:S01]  /*1e420*/  LDL.64 R240, [R1+0x1338] ;  /* 0x0013380001f07983 */ /* 0x000ee20000100a00 */
[----:B------:R-:W-:Y:S02]  /*1e430*/  IADD3 R250, PT, PT, R250, UR12, RZ ;  /* 0x0000000cfafa7c10 */ /* 0x000fe4000fffe0ff */
[----:B------:R-:W-:Y:S01]  /*1e440*/  LOP3.LUT R0, R0, 0x70, RZ, 0x3c, !PT ;  /* 0x0000007000007812 */ /* 0x000fe200078e3cff */
[----:B-1----:R-:W4:Y:S04]  /*1e450*/  LDL.64 R196, [R1+0x778] ;  /* 0x0007780001c47983 */ /* 0x002f280000100a00 */
[----:B------:R-:W4:Y:S01]  /*1e460*/  LDL.64 R242, [R1+0x1db8] ;  /* 0x001db80001f27983 */ /* 0x000f220000100a00 */
[----:B------:R-:W-:-:S03]  /*1e470*/  VIADD R0, R0, UR12 ;  /* 0x0000000c00007c36 */ /* 0x000fc60008000000 */
[----:B------:R-:W4:Y:S04]  /*1e480*/  LDL.64 R244, [R1+0x18c0] ;  /* 0x0018c00001f47983 */ /* 0x000f280000100a00 */
        /* <DEDUP_REMOVED lines=22> */
[----:B--2---:R-:W-:Y:S04]  /*1e5f0*/  LDGSTS.E [R2+0x4080], desc[UR28][R238.64], P5 ;  /* 0x04080000ee027fae */ /* 0x004fe8000a9a101c */
[----:B---3--:R-:W-:Y:S04]  /*1e600*/  LDGSTS.E [R2+0x4100], desc[UR28][R240.64], P6 ;  /* 0x04100000f0027fae */ /* 0x008fe8000b1a101c */
[----:B----4-:R-:W-:Y:S04]  /*1e610*/  LDGSTS.E [R2+0x4180], desc[UR28][R196.64], P0 ;  /* 0x04180000c4027fae */ /* 0x010fe800081a101c */
[----:B------:R-:W2:Y:S04]  /*1e620*/  LDL.64 R238, [R1+0x1c08] ;  /* 0x001c080001ee7983 */ /* 0x000ea80000100a00 */
[----:B------:R-:W3:Y:S04]  /*1e630*/  LDL.64 R240, [R1+0x1710] ;  /* 0x0017100001f07983 */ /* 0x000ee80000100a00 */
[----:B------:R-:W-:Y:S04]  /*1e640*/  LDGSTS.E [R2+0x5000], desc[UR28][R242.64], P4 ;  /* 0x05000000f2027fae */ /* 0x000fe8000a1a101c */
[----:B------:R-:W-:Y:S04]  /*1e650*/  LDGSTS.E [R2+0x5080], desc[UR28][R244.64], P5 ;  /* 0x05080000f4027fae */ /* 0x000fe8000a9a101c */
[----:B------:R-:W-:Y:S04]  /*1e660*/  LDGSTS.E [R2+0x5100], desc[UR28][R198.64], P6 ;  /* 0x05100000c6027fae */ /* 0x000fe8000b1a101c */
[----:B------:R-:W4:Y:S04]  /*1e670*/  LDL.64 R242, [R1+0x1138] ;  /* 0x0011380001f27983 */ /* 0x000f280000100a00 */
[----:B------:R-:W4:Y:S04]  /*1e680*/  LDL.64 R244, [R1+0x568] ;  /* 0x0005680001f47983 */ /* 0x000f280000100a00 */
        /* <DEDUP_REMOVED lines=46> */
[----:B------:R-:W2:Y:S04]  /*1e970*/  LDL.64 R238, [R1+0x528] ;  /* 0x0005280001ee7983 */ /* 0x000ea80000100a00 */
[----:B------:R-:W3:Y:S04]  /*1e980*/  LDL.64 R240, [R1+0x1bc0] ;  /* 0x001bc00001f07983 */ /* 0x000ee80000100a00 */
[----:B----4-:R-:W-:Y:S04]  /*1e990*/  LDGSTS.E [R2+0xb100], desc[UR28][R242.64], P6 ;  /* 0x0b100000f2027fae */ /* 0x010fe8000b1a101c */
[----:B------:R-:W-:Y:S04]  /*1e9a0*/  LDGSTS.E [R2+0xb180], desc[UR28][R244.64], P0 ;  /* 0x0b180000f4027fae */ /* 0x000fe800081a101c */
[----:B------:R-:W4:Y:S04]  /*1e9b0*/  LDL.64 R242, [R1+0x1bf8] ;  /* 0x001bf80001f27983 */ /* 0x000f280000100a00 */
[----:B------:R-:W4:Y:S04]  /*1e9c0*/  LDL.64 R244, [R1+0x1570] ;  /* 0x0015700001f47983 */ /* 0x000f280000100a00 */
[----:B------:R-:W-:Y:S04]  /*1e9d0*/  LDGSTS.E [R2+0xc000], desc[UR28][R12.64], P4 ;  /* 0x0c0000000c027fae */ /* 0x000fe8000a1a101c */
[----:B------:R-:W-:Y:S04]  /*1e9e0*/  LDGSTS.E [R2+0xc080], desc[UR28][R4.64], P5 ;  /* 0x0c08000004027fae */ /* 0x000fe8000a9a101c */
[----:B------:R-:W-:Y:S04]  /*1e9f0*/  LDGSTS.E [R2+0xc100], desc[UR28][R196.64], P6 ;  /* 0x0c100000c4027fae */ /* 0x000fe8000b1a101c */
[----:B------:R-:W4:Y:S04]  /*1ea00*/  LDL.64 R12, [R1+0x3a8] ;  /* 0x0003a800010c7983 */ /* 0x000f280000100a00 */
[----:B------:R-:W4:Y:S04]  /*1ea10*/  LDL.64 R4, [R1+0x1a98] ;  /* 0x001a980001047983 */ /* 0x000f280000100a00 */
[----:B------:R-:W4:Y:S04]  /*1ea20*/  LDL.64 R196, [R1+0x1550] ;  /* 0x0015500001c47983 */ /* 0x000f280000100a00 */
[----:B--2---:R-:W-:Y:S04]  /*1ea30*/  LDGSTS.E [R2+0xc180], desc[UR28][R238.64], P0 ;  /* 0x0c180000ee027fae */ /* 0x004fe800081a101c */
[----:B---3--:R-:W-:Y:S04]  /*1ea40*/  LDGSTS.E [R2+0xd000], desc[UR28][R240.64], P4 ;  /* 0x0d000000f0027fae */ /* 0x008fe8000a1a101c */
[----:B------:R-:W-:Y:S04]  /*1ea50*/  LDGSTS.E [R2+0xd080], desc[UR28][R198.64], P5 ;  /* 0x0d080000c6027fae */ /* 0x000fe8000a9a101c */
[----:B------:R-:W2:Y:S04]  /*1ea60*/  LDL.64 R238, [R1+0x1560] ;  /* 0x0015600001ee7983 */ /* 0x000ea80000100a00 */
[----:B------:R-:W3:Y:S04]  /*1ea70*/  LDL.64 R240, [R1+0xf28] ;  /* 0x000f280001f07983 */ /* 0x000ee80000100a00 */
        /* <DEDUP_REMOVED lines=21> */
[----:B------:R-:W4:Y:S04]  /*1ebd0*/  LDL.64 R242, [R1+0x368] ;  /* 0x0003680001f27983 */ /* 0x000f280000100a00 */
[----:B------:R-:W4:Y:S04]  /*1ebe0*/  LDL.64 R244, [R1+0x1a88] ;  /* 0x001a880001f47983 */ /* 0x000f280000100a00 */
        /* <DEDUP_REMOVED lines=81> */
[----:B------:R-:W3:Y:S04]  /*1f100*/  LDL.64 R236, [R1+0x1e70] ;  /* 0x001e700001ec7983 */ /* 0x000ee80000100a00 */
[----:B----4-:R-:W-:Y:S04]  /*1f110*/  LDGSTS.E [R2+0x1a100], desc[UR28][R242.64], P6 ;  /* 0x1a100000f2027fae */ /* 0x010fe8000b1a101c */
[----:B------:R-:W-:Y:S04]  /*1f120*/  LDGSTS.E [R2+0x1a180], desc[UR28][R244.64], P0 ;  /* 0x1a180000f4027fae */ /* 0x000fe800081a101c */
[----:B------:R-:W4:Y:S04]  /*1f130*/  LDL.64 R242, [R1+0x14b0] ;  /* 0x0014b00001f27983 */ /* 0x000f280000100a00 */
[----:B------:R-:W4:Y:S04]  /*1f140*/  LDL.64 R244, [R1+0xbc0] ;  /* 0x000bc00001f47983 */ /* 0x000f280000100a00 */
[----:B------:R-:W-:Y:S04]  /*1f150*/  LDGSTS.E [R2+0x1b000], desc[UR28][R12.64], P4 ;  /* 0x1b0000000c027fae */ /* 0x000fe8000a1a101c */
[----:B------:R-:W-:Y:S04]  /*1f160*/  LDGSTS.E [R2+0x1b080], desc[UR28][R4.64], P5 ;  /* 0x1b08000004027fae */ /* 0x000fe8000a9a101c */
        /* <DEDUP_REMOVED lines=371> */
[----:B------:R-:W4:Y:S04]  /*208a0*/  LDL.64 R12, [R1+0x26a8] ;  /* 0x0026a800010c7983 */ /* 0x000f280000100a00 */
[----:B------:R-:W-:Y:S04]  /*208b0*/  LDGSTS.E [R3+0x9580], desc[UR28][R4.64], P0 ;  /* 0x0958000004037fae */ /* 0x000fe800081a101c */
        /* <DEDUP_REMOVED lines=89> */
[----:B------:R-:W2:Y:S04]  /*20e50*/  LDL.64 R238, [R1+0x2350] ;  /* 0x0023500001ee7983 */ /* 0x000ea80000100a00 */
[----:B------:R-:W-:Y:S04]  /*20e60*/  LDGSTS.E [R3+0x17500], desc[UR28][R234.64], P6 ;  /* 0x17500000ea037fae */ /* 0x000fe8000b1a101c */
[----:B------:R-:W3:Y:S04]  /*20e70*/  LDL.64 R240, [R1+0x14c8] ;  /* 0x0014c80001f07983 */ /* 0x000ee80000100a00 */
        /* <DEDUP_REMOVED lines=24> */
[----:B------:R-:W4:Y:S04]  /*21000*/  LDL.64 R234, [R1+0x1438] ;  /* 0x0014380001ea7983 */ /* 0x000f280000100a00 */
[----:B------:R-:W4:Y:S04]  /*21010*/  LDL.64 R236, [R1+0x980] ;  /* 0x0009800001ec7983 */ /* 0x000f280000100a00 */
[----:B------:R-:W4:Y:S04]  /*21020*/  LDL.64 R12, [R1+0x1488] ;  /* 0x00148800010c7983 */ /* 0x000f280000100a00 */
[----:B------:R-:W-:Y:S04]  /*21030*/  LDGSTS.E [R3+0x18580], desc[UR28][R4.64], P0 ;  /* 0x1858000004037fae */ /* 0x000fe800081a101c */
        /* <DEDUP_REMOVED lines=34> */
[----:B------:R1:W-:Y:S04]  /*21260*/  STL.64 [R1+0x43d0], R2 ;  /* 0x0043d00201007387 */ /* 0x0003e80000100a00 */
[----:B--2---:R-:W-:Y:S04]  /*21270*/  LDGSTS.E [R3+0x1f580], desc[UR28][R238.64], P0 ;  /* 0x1f580000ee037fae */ /* 0x004fe800081a101c */
[----:B---3--:R-:W-:Y:S04]  /*21280*/  LDGSTS.E [R249+0x600], desc[UR28][R240.64], P4 ;  /* 0x00600000f0f97fae */ /* 0x008fe8000a1a101c */
[----:B-1----:R-:W2:Y:S04]  /*21290*/  LDL.LU.64 R2, [R1+0xe80] ;  /* 0x000e800001027983 */ /* 0x002ea80000300a00 */
[----:B------:R-:W3:Y:S04]  /*212a0*/  LDL.64 R192, [R1+0x19a8] ;  /* 0x0019a80001c07983 */ /* 0x000ee80000100a00 */
[----:B------:R-:W2:Y:S04]  /*212b0*/  LDL.64 R194, [R1+0x1e60] ;  /* 0x001e600001c27983 */ /* 0x000ea80000100a00 */
[----:B----4-:R-:W-:Y:S04]  /*212c0*/  LDGSTS.E [R249+0x680], desc[UR28][R242.64], P5 ;  /* 0x00680000f2f97fae */ /* 0x010fe8000a9a101c */
[----:B------:R-:W-:Y:S04]  /*212d0*/  LDGSTS.E [R249+0x700], desc[UR28][R244.64], P6 ;  /* 0x00700000f4f97fae */ /* 0x000fe8000b1a101c */
[----:B------:R-:W4:Y:S04]  /*212e0*/  LDL.64 R196, [R1+0x1968] ;  /* 0x0019680001c47983 */ /* 0x000f280000100a00 */
[----:B------:R-:W2:Y:S04]  /*212f0*/  LDL.64 R242, [R1+0x13e0] ;  /* 0x0013e00001f27983 */ /* 0x000ea80000100a00 */
        /* <DEDUP_REMOVED lines=25> */
[----:B------:R-:W-:Y:S04]  /*21490*/  LDGSTS.E [R249+0x1600], desc[UR28][R4.64], P4 ;  /* 0x0160000004f97fae */ /* 0x000fe8000a1a101c */
[----:B------:R-:W4:Y:S04]  /*214a0*/  LDL.64 R4, [R1+0x17e8] ;  /* 0x0017e80001047983 */ /* 0x000f280000100a00 */
[----:B---3--:R-:W-:Y:S04]  /*214b0*/  LDGSTS.E [R249+0x1680], desc[UR28][R192.64], P5 ;  /* 0x01680000c0f97fae */ /* 0x008fe8000a9a101c */
[----:B------:R-:W3:Y:S04]  /*214c0*/  LDL.64 R192, [R1+0x1ca0] ;  /* 0x001ca00001c07983 */ /* 0x000ee80000100a00 */
[----:B--2---:R-:W-:Y:S04]  /*214d0*/  LDGSTS.E [R249+0x1700], desc[UR28][R242.64], P6 ;  /* 0x01700000f2f97fae */ /* 0x004fe8000b1a101c */
[----:B----4-:R-:W-:Y:S04]  /*214e0*/  LDGSTS.E [R249+0x1780], desc[UR28][R244.64], P0 ;  /* 0x01780000f4f97fae */ /* 0x010fe800081a101c */
[----:B------:R-:W-:Y:S04]  /*214f0*/  LDGSTS.E [R249+0x2600], desc[UR28][R194.64], P4 ;  /* 0x02600000c2f97fae */ /* 0x000fe8000a1a101c */
[----:B------:R-:W2:Y:S04]  /*21500*/  LDL.64 R242, [R1+0x1220] ;  /* 0x0012200001f27983 */ /* 0x000ea80000100a00 */
        /* <DEDUP_REMOVED lines=25> */
[----:B------:R-:W3:Y:S04]  /*216a0*/  LDL.64 R194, [R1+0x5f0] ;  /* 0x0005f00001c27983 */ /* 0x000ee80000100a00 */
[----:B------:R-:W3:Y:S04]  /*216b0*/  LDL.64 R196, [R1+0x1c30] ;  /* 0x001c300001c47983 */ /* 0x000ee80000100a00 */
[----:B------:R-:W3:Y:S04]  /*216c0*/  LDL.64 R12, [R1+0x17a8] ;  /* 0x0017a800010c7983 */ /* 0x000ee80000100a00 */
[----:B------:R-:W3:Y:S04]  /*216d0*/  LDL.64 R198, [R1+0x1738] ;  /* 0x0017380001c67983 */ /* 0x000ee80000100a00 */
[----:B------:R-:W-:Y:S04]  /*216e0*/  LDGSTS.E [R249+0x8680], desc[UR28][R4.64], P5 ;  /* 0x0868000004f97fae */ /* 0x000fe8000a9a101c */
        /* <DEDUP_REMOVED lines=22> */
[----:B--2---:R-:W-:Y:S04]  /*21850*/  LDGSTS.E [R249+0x8700], desc[UR28][R242.64], P6 ;  /* 0x08700000f2f97fae */ /* 0x004fe8000b1a101c */
[----:B----4-:R-:W-:Y:S04]  /*21860*/  LDGSTS.E [R249+0x8780], desc[UR28][R244.64], P0 ;  /* 0x08780000f4f97fae */ /* 0x010fe800081a101c */
[----:B---3--:R-:W-:Y:S04]  /*21870*/  LDGSTS.E [R249+0x9600], desc[UR28][R192.64], P4 ;  /* 0x09600000c0f97fae */ /* 0x008fe8000a1a101c */
[----:B------:R-:W2:Y:S04]  /*21880*/  LDL.64 R242, [R1+0x450] ;  /* 0x0004500001f27983 */ /* 0x000ea80000100a00 */
[----:B------:R-:W3:Y:S04]  /*21890*/  LDL.64 R244, [R1+0x2698] ;  /* 0x0026980001f47983 */ /* 0x000ee80000100a00 */
        /* <DEDUP_REMOVED lines=52> */
[----:B------:R-:W2:Y:S04]  /*21be0*/  LDL.64 R244, [R1+0x1598] ;  /* 0x0015980001f47983 */ /* 0x000ea80000100a00 */
[----:B------:R-:W2:Y:S04]  /*21bf0*/  LDL.64 R234, [R1+0xe68] ;  /* 0x000e680001ea7983 */ /* 0x000ea80000100a00 */
[----:B------:R-:W2:Y:S04]  /*21c00*/  LDL.64 R236, [R1+0x290] ;  /* 0x0002900001ec7983 */ /* 0x000ea80000100a00 */
[----:B------:R-:W2:Y:S04]  /*21c10*/  LDL.64 R238, [R1+0x2878] ;  /* 0x0028780001ee7983 */ /* 0x000ea80000100a00 */
[----:B------:R-:W2:Y:S04]  /*21c20*/  LDL.64 R240, [R1+0x23f8] ;  /* 0x0023f80001f07983 */ /* 0x000ea80000100a00 */
[----:B----4-:R-:W-:Y:S04]  /*21c30*/  LDGSTS.E [R249+0x10680], desc[UR28][R12.64], P5 ;  /* 0x106800000cf97fae */ /* 0x010fe8000a9a101c */
[----:B------:R-:W4:Y:S04]  /*21c40*/  LDL.64 R12, [R1+0xe28] ;  /* 0x000e2800010c7983 */ /* 0x000f280000100a00 */
[----:B------:R-:W-:Y:S04]  /*21c50*/  LDGSTS.E [R249+0x10700], desc[UR28][R4.64], P6 ;  /* 0x1070000004f97fae */ /* 0x000fe8000b1a101c */
[----:B------:R-:W-:Y:S04]  /*21c60*/  LDGSTS.E [R249+0x10780], desc[UR28][R192.64], P0 ;  /* 0x10780000c0f97fae */ /* 0x000fe800081a101c */
[----:B------:R-:W4:Y:S04]  /*21c70*/  LDL.64 R4, [R1+0x250] ;  /* 0x0002500001047983 */ /* 0x000f280000100a00 */
[----:B------:R-:W4:Y:S04]  /*21c80*/  LDL.64 R192, [R1+0xdb0] ;  /* 0x000db00001c07983 */ /* 0x000f280000100a00 */
[----:B---3--:R-:W-:Y:S04]  /*21c90*/  LDGSTS.E [R249+0x11600], desc[UR28][R242.64], P4 ;  /* 0x11600000f2f97fae */ /* 0x008fe8000a1a101c */
[----:B--2---:R-:W-:Y:S04]  /*21ca0*/  LDGSTS.E [R249+0x11680], desc[UR28][R244.64], P5 ;  /* 0x11680000f4f97fae */ /* 0x004fe8000a9a101c */
        /* <DEDUP_REMOVED lines=303> */
[----:B------:R-:W2:Y:S04]  /*22fa0*/  LDL.64 R242, [R1+0x2150] ;  /* 0x0021500001f27983 */ /* 0x000ea80000100a00 */
[----:B---3--:R-:W-:Y:S04]  /*22fb0*/  LDGSTS.E [R247+0x17880], desc[UR28][R244.64], P5 ;  /* 0x17880000f4f77fae */ /* 0x008fe8000a9a101c */
[----:B------:R-:W-:Y:S04]  /*22fc0*/  LDGSTS.E [R247+0x17900], desc[UR28][R192.64], P6 ;  /* 0x17900000c0f77fae */ /* 0x000fe8000b1a101c */
        /* <DEDUP_REMOVED lines=53> */
[----:B--2---:R-:W-:Y:S04]  /*23320*/  LDGSTS.E [R247+0x1e880], desc[UR28][R242.64], P5 ;  /* 0x1e880000f2f77fae */ /* 0x004fe8000a9a101c */
[----:B------:R-:W2:Y:S04]  /*23330*/  LDL.64 R240, [R1+0x1898] ;  /* 0x0018980001f07983 */ /* 0x000ea80000100a00 */
[----:B------:R-:W2:Y:S04]  /*23340*/  LDL.64 R242, [R1+0x12d0] ;  /* 0x0012d00001f27983 */ /* 0x000ea80000100a00 */
[----:B---3--:R-:W-:Y:S04]  /*23350*/  LDGSTS.E [R247+0x1e900], desc[UR28][R244.64], P6 ;  /* 0x1e900000f4f77fae */ /* 0x008fe8000b1a101c */
        /* <DEDUP_REMOVED lines=8> */
[----:B------:R1:W-:Y:S04]  /*233e0*/  STL.64 [R1+0x43d8], R246 ;  /* 0x0043d8f601007387 */ /* 0x0003e80000100a00 */
[----:B------:R-:W-:Y:S04]  /*233f0*/  LDGSTS.E [R250+0xa00], desc[UR28][R198.64], P4 ;  /* 0x00a00000c6fa7fae */ /* 0x000fe8000a1a101c */
[----:B------:R-:W-:Y:S04]  /*23400*/  LDGSTS.E [R250+0xa80], desc[UR28][R200.64], P5 ;  /* 0x00a80000c8fa7fae */ /* 0x000fe8000a9a101c */
[----:B-1----:R-:W4:Y:S04]  /*23410*/  LDL.LU.64 R246, [R1+0x2478] ;  /* 0x0024780001f67983 */ /* 0x002f280000300a00 */
        /* <DEDUP_REMOVED lines=46> */
[----:B------:R-:W-:Y:S04]  /*23700*/  LDGSTS.E [R250+0x5b00], desc[UR28][R242.64], P6 ;  /* 0x05b00000f2fa7fae */ /* 0x000fe8000b1a101c */
[----:B------:R-:W2:Y:S04]  /*23710*/  LDL.64 R240, [R1+0x1b38] ;  /* 0x001b380001f07983 */ /* 0x000ea80000100a00 */
[----:B------:R-:W2:Y:S04]  /*23720*/  LDL.64 R242, [R1+0x1668] ;  /* 0x0016680001f27983 */ /* 0x000ea80000100a00 */
[----:B---3--:R-:W-:Y:S04]  /*23730*/  LDGSTS.E [R250+0x5b80], desc[UR28][R244.64], P0 ;  /* 0x05b80000f4fa7fae */ /* 0x008fe800081a101c */
[----:B------:R-:W3:Y:S04]  /*23740*/  LDL.64 R244, [R1+0x1080] ;  /* 0x0010800001f47983 */ /* 0x000ee80000100a00 */
[----:B----4-:R-:W-:Y:S04]  /*23750*/  LDGSTS.E [R250+0x6a00], desc[UR28][R12.64], P4 ;  /* 0x06a000000cfa7fae */ /* 0x010fe8000a1a101c */
[----:B------:R-:W4:Y:S04]  /*23760*/  LDL.64 R12, [R1+0x4c0] ;  /* 0x0004c000010c7983 */ /* 0x000f280000100a00 */
        /* <DEDUP_REMOVED lines=51> */
[----:B------:R-:W-:Y:S04]  /*23aa0*/  LDGSTS.E [R250+0xda80], desc[UR28][R242.64], P5 ;  /* 0x0da80000f2fa7fae */ /* 0x000fe8000a9a101c */
[----:B------:R-:W2:Y:S04]  /*23ab0*/  LDL.64 R240, [R1+0x25b8] ;  /* 0x0025b80001f07983 */ /* 0x000ea80000100a00 */
[----:B------:R-:W2:Y:S04]  /*23ac0*/  LDL.64 R228, [R1+0x24f8] ;  /* 0x0024f80001e47983 */ /* 0x000ea80000100a00 */
[----:B------:R-:W2:Y:S04]  /*23ad0*/  LDL.64 R242, [R1+0xf40] ;  /* 0x000f400001f27983 */ /* 0x000ea80000100a00 */
[----:B------:R-:W2:Y:S04]  /*23ae0*/  LDL.64 R230, [R1+0xec8] ;  /* 0x000ec80001e67983 */ /* 0x000ea80000100a00 */
        /* <DEDUP_REMOVED lines=10> */
[----:B------:R-:W4:Y:S04]  /*23b90*/  LDL.LU.64 R188, [R1+0x4848] ;  /* 0x0048480001bc7983 */ /* 0x000f280000300a00 */
        /* <DEDUP_REMOVED lines=24> */
[----:B------:R-:W4:Y:S04]  /*23d20*/  LDL.LU.64 R218, [R1+0x47e0] ;  /* 0x0047e00001da7983 */ /* 0x000f280000300a00 */
[----:B--2---:R-:W-:Y:S04]  /*23d30*/  LDGSTS.E [R250+0x11b80], desc[UR28][R236.64], P0 ;  /* 0x11b80000ecfa7fae */ /* 0x004fe800081a101c */
[----:B------:R-:W-:Y:S04]  /*23d40*/  LDGSTS.E [R250+0x12a00], desc[UR28][R238.64], P4 ;  /* 0x12a00000eefa7fae */ /* 0x000fe8000a1a101c */
[----:B------:R-:W2:Y:S04]  /*23d50*/  LDL.LU.64 R236, [R1+0x47d8] ;  /* 0x0047d80001ec7983 */ /* 0x000ea80000300a00 */
[----:B------:R-:W-:Y:S04]  /*23d60*/  LDGSTS.E [R250+0x12a80], desc[UR28][R240.64], P5 ;  /* 0x12a80000f0fa7fae */ /* 0x000fe8000a9a101c */
[----:B------:R-:W2:Y:S04]  /*23d70*/  LDL.LU.64 R238, [R1+0x47d0] ;  /* 0x0047d00001ee7983 */ /* 0x000ea80000300a00 */
[----:B------:R-:W-:Y:S04]  /*23d80*/  LDGSTS.E [R250+0x12b00], desc[UR28][R242.64], P6 ;  /* 0x12b00000f2fa7fae */ /* 0x000fe8000b1a101c */
[----:B------:R-:W2:Y:S04]  /*23d90*/  LDL.LU.64 R240, [R1+0x47c8] ;  /* 0x0047c80001f07983 */ /* 0x000ea80000300a00 */
[----:B------:R-:W-:Y:S04]  /*23da0*/  LDGSTS.E [R250+0x12b80], desc[UR28][R208.64], P0 ;  /* 0x12b80000d0fa7fae */ /* 0x000fe800081a101c */
        /* <DEDUP_REMOVED lines=10> */
[----:B---3--:R-:W-:Y:S04]  /*23e50*/  LDGSTS.E [R250+0x15a80], desc[UR28][R244.64], P5 ;  /* 0x15a80000f4fa7fae */ /* 0x008fe8000a9a101c */
[----:B------:R-:W3:Y:S04]  /*23e60*/  LDL.64 R208, [R1+0x19d0] ;  /* 0x0019d00001d07983 */ /* 0x000ee80000100a00 */
[----:B------:R-:W3:Y:S04]  /*23e70*/  LDL.64 R234, [R1+0x1ec8] ;  /* 0x001ec80001ea7983 */ /* 0x000ee80000100a00 */
[----:B------:R-:W3:Y:S04]  /*23e80*/  LDL.64 R244, [R1+0x1408] ;  /* 0x0014080001f47983 */ /* 0x000ee80000100a00 */
[----:B------:R-:W3:Y:S04]  /*23e90*/  LDL.64 R210, [R1+0x13c8] ;  /* 0x0013c80001d27983 */ /* 0x000ee80000100a00 */
[----:B----4-:R-:W-:Y:S04]  /*23ea0*/  LDGSTS.E [R250+0x15b00], desc[UR28][R12.64], P6 ;  /* 0x15b000000cfa7fae */ /* 0x010fe8000b1a101c */
[----:B------:R-:W4:Y:S04]  /*23eb0*/  LDL.64 R220, [R1+0x1950] ;  /* 0x0019500001dc7983 */ /* 0x000f280000100a00 */
[----:B------:R-:W3:Y:S04]  /*23ec0*/  LDL.64 R222, [R1+0x1388] ;  /* 0x0013880001de7983 */ /* 0x000ee80000100a00 */
[----:B------:R-:W3:Y:S04]  /*23ed0*/  LDL.64 R12, [R1+0x8b8] ;  /* 0x0008b800010c7983 */ /* 0x000ee80000100a00 */
[----:B------:R-:W3:Y:S04]  /*23ee0*/  LDL.64 R224, [R1+0x7f8] ;  /* 0x0007f80001e07983 */ /* 0x000ee80000100a00 */
[----:B------:R-:W-:Y:S04]  /*23ef0*/  LDGSTS.E [R250+0x15b80], desc[UR28][R4.64], P0 ;  /* 0x15b8000004fa7fae */ /* 0x000fe800081a101c */
[----:B------:R-:W3:Y:S04]  /*23f00*/  LDL.64 R226, [R1+0x1910] ;  /* 0x0019100001e27983 */ /* 0x000ee80000100a00 */
[----:B------:R-:W3:Y:S04]  /*23f10*/  LDL.64 R228, [R1+0x1348] ;  /* 0x0013480001e47983 */ /* 0x000ee80000100a00 */
[----:B------:R-:W3:Y:S04]  /*23f20*/  LDL.64 R4, [R1+0x1e08] ;  /* 0x001e080001047983 */ /* 0x000ee80000100a00 */
[----:B--2---:R-:W-:Y:S04]  /*23f30*/  LDGSTS.E [R250+0x16a00], desc[UR28][R242.64], P4 ;  /* 0x16a00000f2fa7fae */ /* 0x004fe8000a1a101c */
[----:B------:R1:W-:Y:S04]  /*23f40*/  STL.64 [R1+0x43e0], R242 ;  /* 0x0043e0f201007387 */ /* 0x0003e80000100a00 */
[----:B------:R-:W-:Y:S04]  /*23f50*/  LDGSTS.E [R250+0x16a80], desc[UR28][R240.64], P5 ;  /* 0x16a80000f0fa7fae */ /* 0x000fe8000a9a101c */
[----:B------:R-:W-:Y:S04]  /*23f60*/  LDGSTS.E [R250+0x16b00], desc[UR28][R238.64], P6 ;  /* 0x16b00000eefa7fae */ /* 0x000fe8000b1a101c */
[----:B-1----:R-:W2:Y:S04]  /*23f70*/  LDL.LU.64 R242, [R1+0x28b8] ;  /* 0x0028b80001f27983 */ /* 0x002ea80000300a00 */
        /* <DEDUP_REMOVED lines=74> */
[----:B---3--:R-:W-:Y:S04]  /*24420*/  LDGSTS.E [R248+0xc00], desc[UR28][R234.64], P4 ;  /* 0x00c00000eaf87fae */ /* 0x008fe8000a1a101c */
[----:B-1----:R-:W3:Y:S04]  /*24430*/  LDL.64 R172, [R1+0x1e48] ;  /* 0x001e480001ac7983 */ /* 0x002ee80000100a00 */
[----:B------:R1:W-:Y:S04]  /*24440*/  STL.64 [R1+0x4480], R170 ;  /* 0x004480aa01007387 */ /* 0x0003e80000100a00 */
[----:B------:R-:W-:Y:S04]  /*24450*/  LDGSTS.E [R248+0xc80], desc[UR28][R208.64], P5 ;  /* 0x00c80000d0f87fae */ /* 0x000fe8000a9a101c */
[----:B------:R-:W-:Y:S04]  /*24460*/  LDGSTS.E [R248+0xd00], desc[UR28][R244.64], P6 ;  /* 0x00d00000f4f87fae */ /* 0x000fe8000b1a101c */
[----:B-1----:R-:W2:Y:S04]  /*24470*/  LDL.LU.64 R170, [R1+0x4f8] ;  /* 0x0004f80001aa7983 */ /* 0x002ea80000300a00 */
[----:B------:R1:W-:Y:S04]  /*24480*/  STL.64 [R1+0x4488], R168 ;  /* 0x004488a801007387 */ /* 0x0003e80000100a00 */
[----:B------:R-:W-:Y:S04]  /*24490*/  LDGSTS.E [R248+0xd80], desc[UR28][R12.64], P0 ;  /* 0x00d800000cf87fae */ /* 0x000fe800081a101c */
[----:B-1----:R-:W2:Y:S04]  /*244a0*/  LDL.64 R168, [R1+0x1990] ;  /* 0x0019900001a87983 */ /* 0x002ea80000100a00 */
[----:B------:R1:W-:Y:S04]  /*244b0*/  STL.64 [R1+0x4490], R166 ;  /* 0x004490a601007387 */ /* 0x0003e80000100a00 */
[----:B-1----:R-:W2:Y:S04]  /*244c0*/  LDL.LU.64 R166, [R1+0x2f0] ;  /* 0x0002f00001a67983 */ /* 0x002ea80000300a00 */
        /* <DEDUP_REMOVED lines=14> */
[----:B------:R-:W-:Y:S04]  /*245b0*/  STL.64 [R1+0x44d0], R150 ;  /* 0x0044d09601007387 */ /* 0x000fe80000100a00 */
        /* <DEDUP_REMOVED lines=12> */
[----:B-1----:R-:W2:Y:S04]  /*24680*/  LDL.64 R136, [R1+0x858] ;  /* 0x0008580001887983 */ /* 0x002ea80000100a00 */
[----:B------:R1:W-:Y:S04]  /*24690*/  STL.64 [R1+0x4510], R134 ;  /* 0x0045108601007387 */ /* 0x0003e80000100a00 */
[----:B-1----:R-:W2:Y:S04]  /*246a0*/  LDL.64 R134, [R1+0x1e88] ;  /* 0x001e880001867983 */ /* 0x002ea80000100a00 */
[----:B------:R1:W-:Y:S04]  /*246b0*/  STL.64 [R1+0x4518], R132 ;  /* 0x0045188401007387 */ /* 0x0003e80000100a00 */
[----:B-1----:R-:W3:Y:S04]  /*246c0*/  LDL.LU.64 R132, [R1+0x3f8] ;  /* 0x0003f80001847983 */ /* 0x002ee80000300a00 */
[----:B------:R-:W3:Y:S04]  /*246d0*/  LDL.64 R140, [R1+0x798] ;  /* 0x00079800018c7983 */ /* 0x000ee80000100a00 */
[----:B------:R-:W3:Y:S04]  /*246e0*/  LDL.64 R150, [R1+0x1dc8] ;  /* 0x001dc80001967983 */ /* 0x000ee80000100a00 */
[----:B------:R-:W4:Y:S04]  /*246f0*/  LDL.64 R230, [R1+0x18d0] ;  /* 0x0018d00001e67983 */ /* 0x000f280000100a00 */
[----:B------:R-:W4:Y:S04]  /*24700*/  LDL.64 R232, [R1+0x1308] ;  /* 0x0013080001e87983 */ /* 0x000f280000100a00 */
[----:B------:R-:W4:Y:S04]  /*24710*/  LDL.64 R234, [R1+0x728] ;  /* 0x0007280001ea7983 */ /* 0x000f280000100a00 */
[----:B------:R-:W4:Y:S04]  /*24720*/  LDL.64 R208, [R1+0x1d88] ;  /* 0x001d880001d07983 */ /* 0x000f280000100a00 */
[----:B------:R-:W4:Y:S04]  /*24730*/  LDL.64 R244, [R1+0x1890] ;  /* 0x0018900001f47983 */ /* 0x000f280000100a00 */
[----:B------:R-:W4:Y:S04]  /*24740*/  LDL.64 R12, [R1+0x12c8] ;  /* 0x0012c800010c7983 */ /* 0x000f280000100a00 */
[----:B--2---:R-:W-:Y:S04]  /*24750*/  LDGSTS.E [R248+0x1c00], desc[UR28][R134.64], P4 ;  /* 0x01c0000086f87fae */ /* 0x004fe8000a1a101c */
[----:B------:R-:W-:Y:S04]  /*24760*/  LDGSTS.E [R248+0x1c80], desc[UR28][R168.64], P5 ;  /* 0x01c80000a8f87fae */ /* 0x000fe8000a9a101c */
[----:B------:R-:W-:Y:S04]  /*24770*/  LDGSTS.E [R248+0x1d00], desc[UR28][R210.64], P6 ;  /* 0x01d00000d2f87fae */ /* 0x000fe8000b1a101c */
[----:B------:R-:W-:Y:S04]  /*24780*/  LDGSTS.E [R248+0x1d80], desc[UR28][R136.64], P0 ;  /* 0x01d8000088f87fae */ /* 0x000fe800081a101c */
[----:B------:R-:W2:Y:S04]  /*24790*/  LDL.64 R168, [R1+0x6d8] ;  /* 0x0006d80001a87983 */ /* 0x000ea80000100a00 */
[----:B------:R-:W2:Y:S04]  /*247a0*/  LDL.64 R210, [R1+0x1d48] ;  /* 0x001d480001d27983 */ /* 0x000ea80000100a00 */
[----:B---3--:R-:W-:Y:S04]  /*247b0*/  LDGSTS.E [R248+0x2c00], desc[UR28][R172.64], P4 ;  /* 0x02c00000acf87fae */ /* 0x008fe8000a1a101c */
[----:B----4-:R-:W-:Y:S04]  /*247c0*/  LDGSTS.E [R248+0x2c80], desc[UR28][R220.64], P5 ;  /* 0x02c80000dcf87fae */ /* 0x010fe8000a9a101c */
[----:B------:R-:W-:Y:S04]  /*247d0*/  LDGSTS.E [R248+0x2d00], desc[UR28][R222.64], P6 ;  /* 0x02d00000def87fae */ /* 0x000fe8000b1a101c */
[----:B------:R-:W-:Y:S04]  /*247e0*/  LDGSTS.E [R248+0x2d80], desc[UR28][R224.64], P0 ;  /* 0x02d80000e0f87fae */ /* 0x000fe800081a101c */
[----:B------:R-:W3:Y:S04]  /*247f0*/  LDL.64 R172, [R1+0x1850] ;  /* 0x0018500001ac7983 */ /* 0x000ee80000100a00 */
[----:B------:R-:W-:Y:S04]  /*24800*/  LDGSTS.E [R248+0x3c00], desc[UR28][R4.64], P4 ;  /* 0x03c0000004f87fae */ /* 0x000fe8000a1a101c */
        /* <DEDUP_REMOVED lines=28> */
[----:B------:R-:W2:Y:S04]  /*249d0*/  LDL.64 R168, [R1+0x590] ;  /* 0x0005900001a87983 */ /* 0x000ea80000100a00 */
[----:B------:R-:W2:Y:S04]  /*249e0*/  LDL.64 R210, [R1+0x11a8] ;  /* 0x0011a80001d27983 */ /* 0x000ea80000100a00 */
[----:B---3--:R-:W-:Y:S04]  /*249f0*/  LDGSTS.E [R248+0x6c80], desc[UR28][R172.64], P5 ;  /* 0x06c80000acf87fae */ /* 0x008fe8000a9a101c */
[----:B----4-:R-:W-:Y:S04]  /*24a00*/  LDGSTS.E [R248+0x6d00], desc[UR28][R220.64], P6 ;  /* 0x06d00000dcf87fae */ /* 0x010fe8000b1a101c */
[----:B------:R-:W3:Y:S04]  /*24a10*/  LDL.64 R172, [R1+0x1ba8] ;  /* 0x001ba80001ac7983 */ /* 0x000ee80000100a00 */
        /* <DEDUP_REMOVED lines=20> */
[----:B------:R-:W4:Y:S04]  /*24b60*/  LDL.LU.64 R208, [R1+0x47b8] ;  /* 0x0047b80001d07983 */ /* 0x000f280000300a00 */
[----:B------:R-:W4:Y:S04]  /*24b70*/  LDL.64 R244, [R1+0x1af8] ;  /* 0x001af80001f47983 */ /* 0x000f280000100a00 */
[----:B------:R-:W4:Y:S04]  /*24b80*/  LDL.64 R12, [R1+0x1628] ;  /* 0x00162800010c7983 */ /* 0x000f280000100a00 */
[----:B--2---:R-:W-:Y:S04]  /*24b90*/  LDGSTS.E [R248+0x9d00], desc[UR28][R210.64], P6 ;  /* 0x09d00000d2f87fae */ /* 0x004fe8000b1a101c */
[----:B------:R-:W-:Y:S04]  /*24ba0*/  LDGSTS.E [R248+0x9d80], desc[UR28][R134.64], P0 ;  /* 0x09d8000086f87fae */ /* 0x000fe800081a101c */
[----:B------:R-:W-:Y:S04]  /*24bb0*/  LDGSTS.E [R248+0xac00], desc[UR28][R136.64], P4 ;  /* 0x0ac0000088f87fae */ /* 0x000fe8000a1a101c */
[----:B------:R-:W-:Y:S04]  /*24bc0*/  LDGSTS.E [R248+0xac80], desc[UR28][R140.64], P5 ;  /* 0x0ac800008cf87fae */ /* 0x000fe8000a9a101c */
[----:B------:R-:W-:Y:S04]  /*24bd0*/  LDGSTS.E [R248+0xad00], desc[UR28][R150.64], P6 ;  /* 0x0ad0000096f87fae */ /* 0x000fe8000b1a101c */
[----:B------:R-:W-:Y:S04]  /*24be0*/  LDGSTS.E [R248+0xad80], desc[UR28][R168.64], P0 ;  /* 0x0ad80000a8f87fae */ /* 0x000fe800081a101c */
[----:B---3--:R-:W-:Y:S04]  /*24bf0*/  LDGSTS.E [R248+0xbc00], desc[UR28][R172.64], P4 ;  /* 0x0bc00000acf87fae */ /* 0x008fe8000a1a101c */
[----:B------:R-:W2:Y:S04]  /*24c00*/  LDL.LU.64 R210, [R1+0x47b0] ;  /* 0x0047b00001d27983 */ /* 0x000ea80000300a00 */
[----:B------:R-:W3:Y:S04]  /*24c10*/  LDL.64 R134, [R1+0x2670] ;  /* 0x0026700001867983 */ /* 0x000ee80000100a00 */
[----:B----4-:R-:W-:Y:S04]  /*24c20*/  LDGSTS.E [R248+0xbc80], desc[UR28][R4.64], P5 ;  /* 0x0bc8000004f87fae */ /* 0x010fe8000a9a101c */
[----:B------:R-:W4:Y:S04]  /*24c30*/  LDL.64 R136, [R1+0x15b8] ;  /* 0x0015b80001887983 */ /* 0x000f280000100a00 */
[----:B------:R-:W2:Y:S04]  /*24c40*/  LDL.64 R140, [R1+0xfb8] ;  /* 0x000fb800018c7983 */ /* 0x000ea80000100a00 */
[----:B------:R-:W2:Y:S04]  /*24c50*/  LDL.64 R150, [R1+0x2610] ;  /* 0x0026100001967983 */ /* 0x000ea80000100a00 */
[----:B------:R-:W2:Y:S04]  /*24c60*/  LDL.64 R168, [R1+0x1580] ;  /* 0x0015800001a87983 */ /* 0x000ea80000100a00 */
[----:B------:R-:W2:Y:S04]  /*24c70*/  LDL.64 R172, [R1+0xf78] ;  /* 0x000f780001ac7983 */ /* 0x000ea80000100a00 */
[----:B------:R-:W2:Y:S04]  /*24c80*/  LDL.64 R4, [R1+0x3b8] ;  /* 0x0003b80001047983 */ /* 0x000ea80000100a00 */
[----:B------:R-:W-:Y:S04]  /*24c90*/  LDGSTS.E [R248+0xbd00], desc[UR28][R220.64], P6 ;  /* 0x0bd00000dcf87fae */ /* 0x000fe8000b1a101c */
[----:B------:R-:W-:Y:S04]  /*24ca0*/  LDGSTS.E [R248+0xbd80], desc[UR28][R222.64], P0 ;  /* 0x0bd80000def87fae */ /* 0x000fe800081a101c */
[----:B------:R-:W-:Y:S04]  /*24cb0*/  LDGSTS.E [R248+0xcc00], desc[UR28][R224.64], P4 ;  /* 0x0cc00000e0f87fae */ /* 0x000fe8000a1a101c */
[----:B------:R-:W2:Y:S04]  /*24cc0*/  LDL.LU.64 R220, [R1+0x47a8] ;  /* 0x0047a80001dc7983 */ /* 0x000ea80000300a00 */
[----:B------:R-:W2:Y:S04]  /*24cd0*/  LDL.LU.64 R222, [R1+0x47a0] ;  /* 0x0047a00001de7983 */ /* 0x000ea80000300a00 */
[----:B------:R-:W2:Y:S04]  /*24ce0*/  LDL.LU.64 R224, [R1+0x4798] ;  /* 0x0047980001e07983 */ /* 0x000ea80000300a00 */
[----:B------:R-:W-:Y:S04]  /*24cf0*/  LDGSTS.E [R248+0xcc80], desc[UR28][R226.64], P5 ;  /* 0x0cc80000e2f87fae */ /* 0x000fe8000a9a101c */
[----:B------:R-:W-:Y:S04]  /*24d00*/  LDGSTS.E [R248+0xcd00], desc[UR28][R228.64], P6 ;  /* 0x0cd00000e4f87fae */ /* 0x000fe8000b1a101c */
[----:B------:R-:W-:Y:S04]  /*24d10*/  LDGSTS.E [R248+0xcd80], desc[UR28][R170.64], P0 ;  /* 0x0cd80000aaf87fae */ /* 0x000fe800081a101c */
[----:B------:R-:W2:Y:S04]  /*24d20*/  LDL.LU.64 R226, [R1+0x4790] ;  /* 0x0047900001e27983 */ /* 0x000ea80000300a00 */
[----:B------:R-:W2:Y:S04]  /*24d30*/  LDL.LU.64 R228, [R1+0x4788] ;  /* 0x0047880001e47983 */ /* 0x000ea80000300a00 */
[----:B------:R1:W-:Y:S04]  /*24d40*/  STL.64 [R1+0x4640], R170 ;  /* 0x004640aa01007387 */ /* 0x0003e80000100a00 */
[----:B------:R-:W-:Y:S04]  /*24d50*/  LDGSTS.E [R248+0xdc00], desc[UR28][R230.64], P4 ;  /* 0x0dc00000e6f87fae */ /* 0x000fe8000a1a101c */
[----:B------:R-:W-:Y:S04]  /*24d60*/  LDGSTS.E [R248+0xdc80], desc[UR28][R232.64], P5 ;  /* 0x0dc80000e8f87fae */ /* 0x000fe8000a9a101c */
[----:B-1----:R-:W2:Y:S04]  /*24d70*/  LDL.64 R170, [R1+0x438] ;  /* 0x0004380001aa7983 */ /* 0x002ea80000100a00 */
[----:B------:R-:W2:Y:S04]  /*24d80*/  LDL.LU.64 R230, [R1+0x4780] ;  /* 0x0047800001e67983 */ /* 0x000ea80000300a00 */
[----:B------:R-:W2:Y:S04]  /*24d90*/  LDL.LU.64 R232, [R1+0x4778] ;  /* 0x0047780001e87983 */ /* 0x000ea80000300a00 */
[----:B------:R-:W-:Y:S04]  /*24da0*/  LDGSTS.E [R248+0xdd00], desc[UR28][R234.64], P6 ;  /* 0x0dd00000eaf87fae */ /* 0x000fe8000b1a101c */
[----:B------:R-:W-:Y:S04]  /*24db0*/  LDGSTS.E [R248+0xdd80], desc[UR28][R138.64], P0 ;  /* 0x0dd800008af87fae */ /* 0x000fe800081a101c */
[----:B------:R-:W-:Y:S04]  /*24dc0*/  LDGSTS.E [R248+0xec00], desc[UR28][R244.64], P4 ;  /* 0x0ec00000f4f87fae */ /* 0x000fe8000a1a101c */
[----:B------:R-:W2:Y:S04]  /*24dd0*/  LDL.LU.64 R234, [R1+0x4770] ;  /* 0x0047700001ea7983 */ /* 0x000ea80000300a00 */
[----:B------:R1:W-:Y:S04]  /*24de0*/  STL.64 [R1+0x4608], R138 ;  /* 0x0046088a01007387 */ /* 0x0003e80000100a00 */
[----:B------:R2:W-:Y:S04]  /*24df0*/  LDGSTS.E [R248+0xec80], desc[UR28][R12.64], P5 ;  /* 0x0ec800000cf87fae */ /* 0x0005e8000a9a101c */
[----:B------:R-:W-:Y:S04]  /*24e00*/  LDGSTS.E [R248+0xed00], desc[UR28][R214.64], P6 ;  /* 0x0ed00000d6f87fae */ /* 0x000fe8000b1a101c */
[----:B-1----:R-:W2:Y:S04]  /*24e10*/  LDL.64 R138, [R1+0xff8] ;  /* 0x000ff800018a7983 */ /* 0x002ea80000100a00 */
[----:B------:R-:W2:Y:S04]  /*24e20*/  LDL.LU.64 R244, [R1+0x4768] ;  /* 0x0047680001f47983 */ /* 0x000ea80000300a00 */
[----:B------:R-:W2:Y:S04]  /*24e30*/  LDL.LU.64 R12, [R1+0x4760] ;  /* 0x00476000010c7983 */ /* 0x000ea80000300a00 */
[----:B------:R1:W-:Y:S04]  /*24e40*/  STL.64 [R1+0x45e0], R214 ;  /* 0x0045e0d601007387 */ /* 0x0003e80000100a00 */
[----:B------:R-:W-:Y:S04]  /*24e50*/  LDGSTS.E [R248+0xed80], desc[UR28][R216.64], P0 ;  /* 0x0ed80000d8f87fae */ /* 0x000fe800081a101c */
[----:B-1----:R-:W2:Y:S04]  /*24e60*/  LDL.64 R214, [R1+0x15f0] ;  /* 0x0015f00001d67983 */ /* 0x002ea80000100a00 */
[----:B------:R1:W-:Y:S04]  /*24e70*/  STL.64 [R1+0x45e8], R216 ;  /* 0x0045e8d801007387 */ /* 0x0003e80000100a00 */
[----:B-1----:R-:W2:Y:S04]  /*24e80*/  LDL.64 R216, [R1+0x1ac0] ;  /* 0x001ac00001d87983 */ /* 0x002ea80000100a00 */
[----:B------:R1:W-:Y:S04]  /*24e90*/  STL.64 [R1+0x45a0], R132 ;  /* 0x0045a08401007387 */ /* 0x0003e80000100a00 */
[----:B--2---:R-:W-:Y:S04]  /*24ea0*/  LDGSTS.E [R248+0xfc00], desc[UR28][R216.64], P4 ;  /* 0x0fc00000d8f87fae */ /* 0x004fe8000a1a101c */
[----:B------:R-:W-:Y:S04]  /*24eb0*/  LDGSTS.E [R248+0xfc80], desc[UR28][R214.64], P5 ;  /* 0x0fc80000d6f87fae */ /* 0x000fe8000a9a101c */
[----:B------:R-:W-:Y:S04]  /*24ec0*/  LDGSTS.E [R248+0xfd00], desc[UR28][R138.64], P6 ;  /* 0x0fd000008af87fae */ /* 0x000fe8000b1a101c */
[----:B------:R-:W-:Y:S04]  /*24ed0*/  LDGSTS.E [R248+0xfd80], desc[UR28][R170.64], P0 ;  /* 0x0fd80000aaf87fae */ /* 0x000fe800081a101c */
[----:B---3--:R-:W-:Y:S04]  /*24ee0*/  LDGSTS.E [R248+0x10c00], desc[UR28][R134.64], P4 ;  /* 0x10c0000086f87fae */ /* 0x008fe8000a1a101c */
[----:B----4-:R-:W-:Y:S04]  /*24ef0*/  LDGSTS.E [R248+0x10c80], desc[UR28][R136.64], P5 ;  /* 0x10c8000088f87fae */ /* 0x010fe8000a9a101c */
        /* <DEDUP_REMOVED lines=9> */
[----:B-1----:R-:W3:Y:S04]  /*24f90*/  LDL.LU.64 R132, [R1+0x1c70] ;  /* 0x001c700001847983 */ /* 0x002ee80000300a00 */
        /* <DEDUP_REMOVED lines=119> */
[----:B-1----:R-:W3:Y:S04]  /*25710*/  LDL.64 R124, [R1+0x1988] ;  /* 0x00198800017c7983 */ /* 0x002ee80000100a00 */
[----:B------:R1:W-:Y:S04]  /*25720*/  STL.64 [R1+0x4620], R114 ;  /* 0x0046207201007387 */ /* 0x0003e80000100a00 */
[----:B-1----:R-:W3:Y:S04]  /*25730*/  LDL.64 R114, [R1+0x8a8] ;  /* 0x0008a80001727983 */ /* 0x002ee80000100a00 */
[----:B------:R1:W-:Y:S04]  /*25740*/  STL.64 [R1+0x4628], R112 ;  /* 0x0046287001007387 */ /* 0x0003e80000100a00 */
[----:B-1----:R-:W3:Y:S04]  /*25750*/  LDL.64 R112, [R1+0x1400] ;  /* 0x0014000001707983 */ /* 0x002ee80000100a00 */
[----:B------:R1:W-:Y:S04]  /*25760*/  STL.64 [R1+0x4630], R110 ;  /* 0x0046306e01007387 */ /* 0x0003e80000100a00 */
[----:B-1----:R-:W3:Y:S04]  /*25770*/  LDL.64 R110, [R1+0x19c8] ;  /* 0x0019c800016e7983 */ /* 0x002ee80000100a00 */
        /* <DEDUP_REMOVED lines=8> */
[----:B-1----:R-:W4:Y:S04]  /*25800*/  LDL.64 R78, [R1+0x788] ;  /* 0x00078800014e7983 */ /* 0x002f280000100a00 */
[----:B------:R1:W-:Y:S04]  /*25810*/  STL.64 [R1+0x4680], R76 ;  /* 0x0046804c01007387 */ /* 0x0003e80000100a00 */
[----:B-1----:R-:W4:Y:S04]  /*25820*/  LDL.LU.64 R76, [R1+0x530] ;  /* 0x00053000014c7983 */ /* 0x002f280000300a00 */
[----:B------:R1:W-:Y:S04]  /*25830*/  STL.64 [R1+0x4688], R66 ;  /* 0x0046884201007387 */ /* 0x0003e80000100a00 */
[----:B-1----:R-:W4:Y:S04]  /*25840*/  LDL.LU.64 R66, [R1+0x10e8] ;  /* 0x0010e80001427983 */ /* 0x002f280000300a00 */
[----:B------:R1:W-:Y:S04]  /*25850*/  STL.64 [R1+0x4690], R64 ;  /* 0x0046904001007387 */ /* 0x0003e80000100a00 */
[----:B-1----:R-:W4:Y:S04]  /*25860*/  LDL.64 R64, [R1+0x1340] ;  /* 0x0013400001407983 */ /* 0x002f280000100a00 */
[----:B------:R1:W-:Y:S04]  /*25870*/  STL.64 [R1+0x4698], R62 ;  /* 0x0046983e01007387 */ /* 0x0003e80000100a00 */
[----:B-1----:R-:W4:Y:S04]  /*25880*/  LDL.64 R62, [R1+0x1908] ;  /* 0x00190800013e7983 */ /* 0x002f280000100a00 */
[----:B------:R1:W-:Y:S04]  /*25890*/  STL.64 [R1+0x46a0], R16 ;  /* 0x0046a01001007387 */ /* 0x0003e80000100a00 */
[----:B-1----:R-:W4:Y:S04]  /*258a0*/  LDL.64 R16, [R1+0x7f0] ;  /* 0x0007f00001107983 */ /* 0x002f280000100a00 */
        /* <DEDUP_REMOVED lines=15> */
[----:B--2---:R-:W-:Y:S04]  /*259a0*/  LDGSTS.E [R0+0xe00], desc[UR28][R126.64], P4 ;  /* 0x00e000007e007fae */ /* 0x004fe8000a1a101c */
[----:B-1----:R-:W2:Y:S04]  /*259b0*/  LDL.LU.64 R48, [R1+0x1788] ;  /* 0x0017880001307983 */ /* 0x002ea80000300a00 */
[----:B------:R-:W-:Y:S04]  /*259c0*/  STL.64 [R1+0x46e8], R46 ;  /* 0x0046e82e01007387 */ /* 0x000fe80000100a00 */
[----:B------:R1:W-:Y:S04]  /*259d0*/  STL.64 [R1+0x46f0], R44 ;  /* 0x0046f02c01007387 */ /* 0x0003e80000100a00 */
[----:B-1----:R-:W2:Y:S04]  /*259e0*/  LDL.LU.64 R44, [R1+0x610] ;  /* 0x00061000012c7983 */ /* 0x002ea80000300a00 */
[----:B------:R1:W-:Y:S04]  /*259f0*/  STL.64 [R1+0x46f8], R42 ;  /* 0x0046f82a01007387 */ /* 0x0003e80000100a00 */
[----:B-1----:R-:W2:Y:S04]  /*25a00*/  LDL.LU.64 R42, [R1+0x1200] ;  /* 0x00120000012a7983 */ /* 0x002ea80000300a00 */
[----:B------:R-:W-:Y:S04]  /*25a10*/  STL.64 [R1+0x4708], R248 ;  /* 0x004708f801007387 */ /* 0x000fe80000100a00 */
[----:B------:R1:W-:Y:S04]  /*25a20*/  STL.64 [R1+0x4700], R40 ;  /* 0x0047002801007387 */ /* 0x0003e80000100a00 */
[----:B---3--:R-:W-:Y:S04]  /*25a30*/  LDGSTS.E [R0+0xe80], desc[UR28][R110.64], P5 ;  /* 0x00e800006e007fae */ /* 0x008fe8000a9a101c */
[----:B------:R-:W-:Y:S04]  /*25a40*/  LDGSTS.E [R0+0xf00], desc[UR28][R112.64], P6 ;  /* 0x00f0000070007fae */ /* 0x000fe8000b1a101c */
[----:B-1----:R-:W3:Y:S04]  /*25a50*/  LDL.LU.64 R40, [R1+0x17c8] ;  /* 0x0017c80001287983 */ /* 0x002ee80000300a00 */
        /* <DEDUP_REMOVED lines=8> */
[----:B------:R-:W-:Y:S04]  /*25ae0*/  LDGSTS.E [R0+0xf80], desc[UR28][R114.64], P0 ;  /* 0x00f8000072007fae */ /* 0x000fe800081a101c */
[----:B------:R-:W3:Y:S04]  /*25af0*/  LDL.64 R112, [R1+0x690] ;  /* 0x0006900001707983 */ /* 0x000ee80000100a00 */
[----:B------:R-:W-:Y:S04]  /*25b00*/  LDGSTS.E [R0+0x1e00], desc[UR28][R128.64], P4 ;  /* 0x01e0000080007fae */ /* 0x000fe8000a1a101c */
[----:B------:R-:W-:Y:S04]  /*25b10*/  STL.64 [R1+0x4758], R128 ;  /* 0x0047588001007387 */ /* 0x000fe80000100a00 */
[----:B------:R-:W-:Y:S04]  /*25b20*/  LDGSTS.E [R0+0x1e80], desc[UR28][R124.64], P5 ;  /* 0x01e800007c007fae */ /* 0x000fe8000a9a101c */
[----:B------:R-:W3:Y:S04]  /*25b30*/  LDL.64 R114, [R1+0x1808] ;  /* 0x0018080001727983 */ /* 0x000ee80000100a00 */
[----:B------:R-:W-:Y:S04]  /*25b40*/  LDGSTS.E [R0+0x1f00], desc[UR28][R4.64], P6 ;  /* 0x01f0000004007fae */ /* 0x000fe8000b1a101c */
[----:B------:R-:W3:Y:S04]  /*25b50*/  LDL.64 R124, [R1+0x1240] ;  /* 0x00124000017c7983 */ /* 0x000ee80000100a00 */
[----:B------:R-:W3:Y:S04]  /*25b60*/  LDL.64 R4, [R1+0x650] ;  /* 0x0006500001047983 */ /* 0x000ee80000100a00 */
[----:B------:R-:W-:Y:S04]  /*25b70*/  STL.64 [R1+0x4750], R130 ;  /* 0x0047508201007387 */ /* 0x000fe80000100a00 */
[----:B------:R-:W-:Y:S04]  /*25b80*/  STL.64 [R1+0x4748], R204 ;  /* 0x004748cc01007387 */ /* 0x000fe80000100a00 */
[----:B------:R-:W-:Y:S04]  /*25b90*/  STL.64 [R1+0x4740], R210 ;  /* 0x004740d201007387 */ /* 0x000fe80000100a00 */
[----:B------:R-:W-:Y:S04]  /*25ba0*/  STL.64 [R1+0x4738], R228 ;  /* 0x004738e401007387 */ /* 0x000fe80000100a00 */
[----:B------:R-:W-:Y:S04]  /*25bb0*/  STL.64 [R1+0x4730], R236 ;  /* 0x004730ec01007387 */ /* 0x000fe80000100a00 */
[----:B------:R-:W-:Y:S04]  /*25bc0*/  STL.64 [R1+0x4728], R178 ;  /* 0x004728b201007387 */ /* 0x000fe80000100a00 */
[----:B------:R1:W-:Y:S04]  /*25bd0*/  STL.64 [R1+0x4710], R176 ;  /* 0x004710b001007387 */ /* 0x0003e80000100a00 */
        /* <DEDUP_REMOVED lines=22> */
[----:B------:R-:W-:Y:S04]  /*25d40*/  STL.64 [R1+0x4718], R40 ;  /* 0x0047182801007387 */ /* 0x000fe80000100a00 */
[----:B------:R-:W-:Y:S04]  /*25d50*/  LDGSTS.E [R0+0x7e80], desc[UR28][R114.64], P5 ;  /* 0x07e8000072007fae */ /* 0x000fe8000a9a101c */
[----:B------:R2:W-:Y:S04]  /*25d60*/  STL.64 [R1+0x4720], R42 ;  /* 0x0047202a01007387 */ /* 0x0005e80000100a00 */
[----:B------:R-:W-:Y:S04]  /*25d70*/  LDGSTS.E [R0+0x7f00], desc[UR28][R124.64], P6 ;  /* 0x07f000007c007fae */ /* 0x000fe8000b1a101c */
[----:B------:R3:W-:Y:S04]  /*25d80*/  LDGSTS.E [R0+0x7f80], desc[UR28][R4.64], P0 ;  /* 0x07f8000004007fae */ /* 0x0007e800081a101c */
[----:B------:R-:W-:Y:S04]  /*25d90*/  LDGSTS.E [R0+0x8e00], desc[UR28][R176.64], P4 ;  /* 0x08e00000b0007fae */ /* 0x000fe8000a1a101c */
[----:B------:R-:W-:Y:S04]  /*25da0*/  LDGSTS.E [R0+0x8e80], desc[UR28][R40.64], P5 ;  /* 0x08e8000028007fae */ /* 0x000fe8000a9a101c */
[----:B------:R2:W-:Y:S01]  /*25db0*/  LDGSTS.E [R0+0x8f00], desc[UR28][R42.64], P6 ;  /* 0x08f000002a007fae */ /* 0x0005e2000b1a101c */
[----:B------:R-:W-:Y:S01]  /*25dc0*/  LOP3.LUT R13, R13, 0x60, RZ, 0xfc, !PT ;  /* 0x000000600d0d7812 */ /* 0x000fe200078efcff */
[----:B---3--:R-:W3:Y:S02]  /*25dd0*/  LDC R5, c[0x0][0x3a0] ;  /* 0x0000e800ff057b82 */ /* 0x008ee40000000800 */
[----:B-1----:R-:W2:Y:S04]  /*25de0*/  LDL.LU.64 R176, [R1+0x1f10] ;  /* 0x001f100001b07983 */ /* 0x002ea80000300a00 */
        /* <DEDUP_REMOVED lines=26> */
[----:B------:R1:W-:Y:S04]  /*25f90*/  LDGSTS.E [R0+0x8f80], desc[UR28][R44.64], P0 ;  /* 0x08f800002c007fae */ /* 0x0003e800081a101c */
[----:B------:R-:W-:Y:S04]  /*25fa0*/  LDGSTS.E [R0+0x9e00], desc[UR28][R132.64], P4 ;  /* 0x09e0000084007fae */ /* 0x000fe8000a1a101c */
[----:B------:R1:W-:Y:S04]  /*25fb0*/  LDGSTS.E [R0+0x9e80], desc[UR28][R48.64], P5 ;  /* 0x09e8000030007fae */ /* 0x0003e8000a9a101c */
[----:B------:R1:W-:Y:S04]  /*25fc0*/  LDGSTS.E [R0+0x9f00], desc[UR28][R50.64], P6 ;  /* 0x09f0000032007fae */ /* 0x0003e8000b1a101c */
[----:B------:R1:W-:Y:S04]  /*25fd0*/  LDGSTS.E [R0+0x9f80], desc[UR28][R52.64], P0 ;  /* 0x09f8000034007fae */ /* 0x0003e800081a101c */
[----:B------:R-:W-:Y:S04]  /*25fe0*/  LDGSTS.E [R0+0xae00], desc[UR28][R138.64], P4 ;  /* 0x0ae000008a007fae */ /* 0x000fe8000a1a101c */
[----:B------:R1:W-:Y:S04]  /*25ff0*/  LDGSTS.E [R0+0xae80], desc[UR28][R170.64], P5 ;  /* 0x0ae80000aa007fae */ /* 0x0003e8000a9a101c */
[----:B------:R1:W-:Y:S04]  /*26000*/  LDGSTS.E [R0+0xaf00], desc[UR28][R58.64], P6 ;  /* 0x0af000003a007fae */ /* 0x0003e8000b1a101c */
[----:B------:R1:W-:Y:S04]  /*26010*/  LDGSTS.E [R0+0xaf80], desc[UR28][R60.64], P0 ;  /* 0x0af800003c007fae */ /* 0x0003e800081a101c */
[----:B------:R-:W-:Y:S04]  /*26020*/  LDGSTS.E [R0+0xbe00], desc[UR28][R216.64], P4 ;  /* 0x0be00000d8007fae */ /* 0x000fe8000a1a101c */
[----:B------:R-:W-:Y:S04]  /*26030*/  LDGSTS.E [R0+0xbe80], desc[UR28][R214.64], P5 ;  /* 0x0be80000d6007fae */ /* 0x000fe8000a9a101c */
[----:B------:R1:W-:Y:S04]  /*26040*/  LDGSTS.E [R0+0xbf00], desc[UR28][R66.64], P6 ;  /* 0x0bf0000042007fae */ /* 0x0003e8000b1a101c */
[----:B------:R1:W-:Y:S04]  /*26050*/  LDGSTS.E [R0+0xbf80], desc[UR28][R76.64], P0 ;  /* 0x0bf800004c007fae */ /* 0x0003e800081a101c */
[----:B------:R-:W-:Y:S04]  /*26060*/  LDGSTS.E [R0+0xce00], desc[UR28][R172.64], P4 ;  /* 0x0ce00000ac007fae */ /* 0x000fe8000a1a101c */
[----:B------:R-:W-:Y:S04]  /*26070*/  LDGSTS.E [R0+0xce80], desc[UR28][R206.64], P5 ;  /* 0x0ce80000ce007fae */ /* 0x000fe8000a9a101c */
[----:B------:R-:W-:Y:S04]  /*26080*/  LDGSTS.E [R0+0xcf00], desc[UR28][R208.64], P6 ;  /* 0x0cf00000d0007fae */ /* 0x000fe8000b1a101c */
[----:B------:R1:W-:Y:S04]  /*26090*/  LDGSTS.E [R0+0xcf80], desc[UR28][R180.64], P0 ;  /* 0x0cf80000b4007fae */ /* 0x0003e800081a101c */
[----:B------:R-:W-:Y:S04]  /*260a0*/  LDGSTS.E [R0+0xde00], desc[UR28][R140.64], P4 ;  /* 0x0de000008c007fae */ /* 0x000fe8000a1a101c */
[----:B------:R-:W-:Y:S04]  /*260b0*/  LDGSTS.E [R0+0xde80], desc[UR28][R230.64], P5 ;  /* 0x0de80000e6007fae */ /* 0x000fe8000a9a101c */
[----:B------:R1:W-:Y:S04]  /*260c0*/  LDGSTS.E [R0+0xdf00], desc[UR28][R182.64], P6 ;  /* 0x0df00000b6007fae */ /* 0x0003e8000b1a101c */
[----:B------:R1:W-:Y:S04]  /*260d0*/  LDGSTS.E [R0+0xdf80], desc[UR28][R174.64], P0 ;  /* 0x0df80000ae007fae */ /* 0x0003e800081a101c */
[----:B------:R-:W-:Y:S04]  /*260e0*/  LDGSTS.E [R0+0xee00], desc[UR28][R218.64], P4 ;  /* 0x0ee00000da007fae */ /* 0x000fe8000a1a101c */
[----:B------:R1:W-:Y:S04]  /*260f0*/  LDGSTS.E [R0+0xee80], desc[UR28][R158.64], P5 ;  /* 0x0ee800009e007fae */ /* 0x0003e8000a9a101c */
        /* <DEDUP_REMOVED lines=8> */
[----:B------:R-:W-:Y:S04]  /*26180*/  LDGSTS.E [R0+0x10f00], desc[UR28][R150.64], P6 ;  /* 0x10f0000096007fae */ /* 0x000fe8000b1a101c */
[----:B------:R-:W-:Y:S04]  /*26190*/  LDGSTS.E [R0+0x10f80], desc[UR28][R168.64], P0 ;  /* 0x10f80000a8007fae */ /* 0x000fe800081a101c */
        /* <DEDUP_REMOVED lines=57> */
[----:B------:R1:W-:Y:S01]  /*26530*/  LDGSTS.E [R0+0x1fe80], desc[UR28][R18.64], P5 ;  /* 0x1fe8000012007fae */ /* 0x0003e2000a9a101c */
[----:B------:R-:W-:Y:S01]  /*26540*/  ISETP.GE.U32.AND P5, PT, R251, 0x7fffff00, PT ;  /* 0x7fffff00fb00780c */ /* 0x000fe20003fa6070 */
[----:B------:R-:W-:-:S02]  /*26550*/  IMAD.U32 R251, RZ, RZ, UR9 ;  /* 0x00000009fffb7e24 */ /* 0x000fc4000f8e00ff */
[----:B------:R-:W3:Y:S02]  /*26560*/  LDL.LU.64 R124, [R1+0x8b8] ;  /* 0x0008b800017c7983 */ /* 0x000ee40000300a00 */
[----:B--2---:R-:W-:-:S04]  /*26570*/  IMAD.WIDE R42, R251, 0x4, R176 ;  /* 0x00000004fb2a7825 */ /* 0x004fc800078e02b0 */
[C---:B----4-:R-:W-:Y:S01]  /*26580*/  IMAD.WIDE R176, R251.reuse, 0x4, R178 ;  /* 0x00000004fbb07825 */ /* 0x050fe200078e02b2 */
[----:B------:R2:W-:Y:S03]  /*26590*/  STL.64 [R1+0x1f10], R42 ;  /* 0x001f102a01007387 */ /* 0x0005e60000100a00 */
[C---:B------:R-:W-:Y:S01]  /*265a0*/  IMAD.WIDE R40, R251.reuse, 0x4, R236 ;  /* 0x00000004fb287825 */ /* 0x040fe200078e02ec */
[----:B------:R4:W-:Y:S04]  /*265b0*/  STL.64 [R1+0x1f08], R176 ;  /* 0x001f08b001007387 */ /* 0x0009e80000100a00 */
[----:B------:R1:W-:Y:S01]  /*265c0*/  STL.64 [R1+0x1f00], R40 ;  /* 0x001f002801007387 */ /* 0x0003e20000100a00 */
[----:B--2---:R-:W-:-:S04]  /*265d0*/  IMAD.WIDE R42, R251, 0x4, R228 ;  /* 0x00000004fb2a7825 */ /* 0x004fc800078e02e4 */
[C---:B----4-:R-:W-:Y:S01]  /*265e0*/  IMAD.WIDE R176, R251.reuse, 0x4, R210 ;  /* 0x00000004fbb07825 */ /* 0x050fe200078e02d2 */
[----:B------:R2:W-:Y:S03]  /*265f0*/  STL.64 [R1+0x1ef8], R42 ;  /* 0x001ef82a01007387 */ /* 0x0005e60000100a00 */
[C---:B-1----:R-:W-:Y:S01]  /*26600*/  IMAD.WIDE R40, R251.reuse, 0x4, R204 ;  /* 0x00000004fb287825 */ /* 0x042fe200078e02cc */
[----:B------:R-:W-:Y:S03]  /*26610*/  STL.64 [R1+0x1ef0], R176 ;  /* 0x001ef0b001007387 */ /* 0x000fe60000100a00 */
[C---:B------:R-:W-:Y:S01]  /*26620*/  IMAD.WIDE R128, R251.reuse, 0x4, R128 ;  /* 0x00000004fb807825 */ /* 0x040fe200078e0280 */
[----:B------:R1:W-:Y:S03]  /*26630*/  STL.64 [R1+0x19f8], R40 ;  /* 0x0019f82801007387 */ /* 0x0003e60000100a00 */
[----:B--2---:R-:W-:-:S05]  /*26640*/  IMAD.WIDE R42, R251, 0x4, R130 ;  /* 0x00000004fb2a7825 */ /* 0x004fca00078e0282 */
[----:B------:R2:W-:Y:S01]  /*26650*/  STL.64 [R1+0x1430], R42 ;  /* 0x0014302a01007387 */ /* 0x0005e20000100a00 */
[----:B-1----:R-:W-:-:S03]  /*26660*/  IMAD.WIDE R40, R251, 0x4, R248 ;  /* 0x00000004fb287825 */ /* 0x002fc600078e02f8 */
[----:B------:R-:W-:Y:S04]  /*26670*/  STL.64 [R1+0x1f18], R128 ;  /* 0x001f188001007387 */ /* 0x000fe80000100a00 */
[----:B------:R1:W-:Y:S01]  /*26680*/  STL.64 [R1+0x1ee8], R40 ;  /* 0x001ee82801007387 */ /* 0x0003e20000100a00 */
[----:B--2---:R-:W-:-:S04]  /*26690*/  IMAD.WIDE R42, R251, 0x4, R46 ;  /* 0x00000004fb2a7825 */ /* 0x004fc800078e022e */
[C---:B------:R-:W-:Y:S01]  /*266a0*/  IMAD.WIDE R46, R251.reuse, 0x4, R54 ;  /* 0x00000004fb2e7825 */ /* 0x040fe200078e0236 */
[----:B------:R2:W-:Y:S03]  /*266b0*/  STL.64 [R1+0x19f0], R42 ;  /* 0x0019f02a01007387 */ /* 0x0005e60000100a00 */
[C---:B-1----:R-:W-:Y:S01]  /*266c0*/  IMAD.WIDE R40, R251.reuse, 0x4, R56 ;  /* 0x00000004fb287825 */ /* 0x042fe200078e0238 */
[----:B------:R-:W-:Y:S04]  /*266d0*/  STL.64 [R1+0x1428], R46 ;  /* 0x0014282e01007387 */ /* 0x000fe80000100a00 */
[----:B------:R1:W-:Y:S01]  /*266e0*/  STL.64 [R1+0x1f20], R40 ;  /* 0x001f202801007387 */ /* 0x0003e20000100a00 */
[----:B--2---:R-:W-:-:S04]  /*266f0*/  IMAD.WIDE R42, R251, 0x4, R14 ;  /* 0x00000004fb2a7825 */ /* 0x004fc800078e020e */
[C---:B------:R-:W-:Y:S01]  /*26700*/  IMAD.WIDE R14, R251.reuse, 0x4, R16 ;  /* 0x00000004fb0e7825 */ /* 0x040fe200078e0210 */
[----:B------:R-:W-:Y:S03]  /*26710*/  STL.64 [R1+0x1ee0], R42 ;  /* 0x001ee02a01007387 */ /* 0x000fe60000100a00 */
[C---:B-1----:R-:W-:Y:S01]  /*26720*/  IMAD.WIDE R40, R251.reuse, 0x4, R62 ;  /* 0x00000004fb287825 */ /* 0x042fe200078e023e */
[----:B------:R1:W-:Y:S03]  /*26730*/  STL.64 [R1+0x19e8], R14 ;  /* 0x0019e80e01007387 */ /* 0x0003e60000100a00 */
[C---:B------:R-:W-:Y:S01]  /*26740*/  IMAD.WIDE R16, R251.reuse, 0x4, R64 ;  /* 0x00000004fb107825 */ /* 0x040fe200078e0240 */
[----:B------:R2:W-:Y:S04]  /*26750*/  STL.64 [R1+0x1420], R40 ;  /* 0x0014202801007387 */ /* 0x0005e80000100a00 */
[----:B------:R4:W-:Y:S01]  /*26760*/  STL.64 [R1+0x1f28], R16 ;  /* 0x001f281001007387 */ /* 0x0009e20000100a00 */
[----:B-1----:R-:W-:-:S04]  /*26770*/  IMAD.WIDE R14, R251, 0x4, R78 ;  /* 0x00000004fb0e7825 */ /* 0x002fc800078e024e */
[C---:B--2---:R-:W-:Y:S01]  /*26780*/  IMAD.WIDE R40, R251.reuse, 0x4, R80 ;  /* 0x00000004fb287825 */ /* 0x044fe200078e0250 */
[----:B------:R1:W-:Y:S03]  /*26790*/  STL.64 [R1+0x1ed8], R14 ;  /* 0x001ed80e01007387 */ /* 0x0003e60000100a00 */
[C---:B----4-:R-:W-:Y:S01]  /*267a0*/  IMAD.WIDE R16, R251.reuse, 0x4, R82 ;  /* 0x00000004fb107825 */ /* 0x050fe200078e0252 */
        /* <DEDUP_REMOVED lines=13> */
[----:B------:R-:W-:Y:S01]  /*26880*/  STL.64 [R1+0x1ec8], R16 ;  /* 0x001ec81001007387 */ /* 0x000fe20000100a00 */
[----:B-1----:R-:W-:-:S04]  /*26890*/  IMAD.WIDE R14, R251, 0x4, R112 ;  /* 0x00000004fb0e7825 */ /* 0x002fc800078e0270 */
[C---:B--2---:R-:W-:Y:S01]  /*268a0*/  IMAD.WIDE R40, R251.reuse, 0x4, R114 ;  /* 0x00000004fb287825 */ /* 0x044fe200078e0272 */
[----:B------:R1:W-:Y:S04]  /*268b0*/  STL.64 [R1+0x19d0], R14 ;  /* 0x0019d00e01007387 */ /* 0x0003e80000100a00 */
[----:B------:R2:W-:Y:S04]  /*268c0*/  STL.64 [R1+0x1408], R40 ;  /* 0x0014082801007387 */ /* 0x0005e80000100a00 */
[----:B------:R-:W4:Y:S01]  /*268d0*/  LDL.LU.64 R128, [R1+0x19c8] ;  /* 0x0019c80001807983 */ /* 0x000f220000300a00 */
[----:B-1----:R-:W-:-:S04]  /*268e0*/  IMAD.WIDE R14, R251, 0x4, R126 ;  /* 0x00000004fb0e7825 */ /* 0x002fc800078e027e */
[----:B---3--:R-:W-:-:S05]  /*268f0*/  IMAD.WIDE R16, R251, 0x4, R124 ;  /* 0x00000004fb107825 */ /* 0x008fca00078e027c */
[----:B------:R-:W-:Y:S04]  /*26900*/  STL.64 [R1+0x1f40], R16 ;  /* 0x001f401001007387 */ /* 0x000fe80000100a00 */
[----:B------:R-:W3:Y:S04]  /*26910*/  LDL.LU.64 R42, [R1+0x1400] ;  /* 0x00140000012a7983 */ /* 0x000ee80000300a00 */
[----:B------:R1:W-:Y:S04]  /*26920*/  STL.64 [R1+0x1ec0], R14 ;  /* 0x001ec00e01007387 */ /* 0x0003e80000100a00 */
[----:B--2---:R-:W2:Y:S04]  /*26930*/  LDL.LU.64 R40, [R1+0x8a8] ;  /* 0x0008a80001287983 */ /* 0x004ea80000300a00 */
        /* <DEDUP_REMOVED lines=11> */
[----:B-1----:R-:W2:Y:S04]  /*269f0*/  LDL.LU.64 R14, [R1+0x888] ;  /* 0x00088800010e7983 */ /* 0x002ea80000300a00 */
        /* <DEDUP_REMOVED lines=16> */
[----:B----4-:R-:W-:-:S05]  /*26b00*/  IMAD.WIDE R128, R251, 0x4, R128 ;  /* 0x00000004fb807825 */ /* 0x010fca00078e0280 */
[----:B------:R1:W-:Y:S04]  /*26b10*/  STL.64 [R1+0x19c8], R128 ;  /* 0x0019c88001007387 */ /* 0x0003e80000100a00 */
[----:B-1----:R-:W4:Y:S01]  /*26b20*/  LDL.LU.64 R128, [R1+0x4758] ;  /* 0x0047580001807983 */ /* 0x002f220000300a00 */
[----:B---3--:R-:W-:-:S04]  /*26b30*/  IMAD.WIDE R42, R251, 0x4, R42 ;  /* 0x00000004fb2a7825 */ /* 0x008fc800078e022a */
[C---:B--2---:R-:W-:Y:S01]  /*26b40*/  IMAD.WIDE R40, R251.reuse, 0x4, R40 ;  /* 0x00000004fb287825 */ /* 0x044fe200078e0228 */
[----:B------:R1:W-:Y:S03]  /*26b50*/  STL.64 [R1+0x1400], R42 ;  /* 0x0014002a01007387 */ /* 0x0003e60000100a00 */
[C---:B------:R-:W-:Y:S01]  /*26b60*/  IMAD.WIDE R176, R251.reuse, 0x4, R176 ;  /* 0x00000004fbb07825 */ /* 0x040fe200078e02b0 */
[----:B------:R2:W-:Y:S04]  /*26b70*/  STL.64 [R1+0x1f48], R40 ;  /* 0x001f482801007387 */ /* 0x0005e80000100a00 */
[----:B------:R3:W-:Y:S01]  /*26b80*/  STL.64 [R1+0x1eb8], R176 ;  /* 0x001eb8b001007387 */ /* 0x0007e20000100a00 */
[----:B-1----:R-:W-:-:S04]  /*26b90*/  IMAD.WIDE R42, R251, 0x4, R178 ;  /* 0x00000004fb2a7825 */ /* 0x002fc800078e02b2 */
[C---:B--2---:R-:W-:Y:S01]  /*26ba0*/  IMAD.WIDE R40, R251.reuse, 0x4, R236 ;  /* 0x00000004fb287825 */ /* 0x044fe200078e02ec */
[----:B------:R1:W-:Y:S03]  /*26bb0*/  STL.64 [R1+0x19c0], R42 ;  /* 0x0019c02a01007387 */ /* 0x0003e60000100a00 */
[C---:B---3--:R-:W-:Y:S01]  /*26bc0*/  IMAD.WIDE R176, R251.reuse, 0x4, R228 ;  /* 0x00000004fbb07825 */ /* 0x048fe200078e02e4 */
[----:B------:R2:W-:Y:S04]  /*26bd0*/  STL.64 [R1+0x13f8], R40 ;  /* 0x0013f82801007387 */ /* 0x0005e80000100a00 */
[----:B------:R-:W-:Y:S01]  /*26be0*/  STL.64 [R1+0x1f50], R176 ;  /* 0x001f50b001007387 */ /* 0x000fe20000100a00 */
[----:B-1----:R-:W-:-:S04]  /*26bf0*/  IMAD.WIDE R42, R251, 0x4, R210 ;  /* 0x00000004fb2a7825 */ /* 0x002fc800078e02d2 */
[C---:B--2---:R-:W-:Y:S01]  /*26c00*/  IMAD.WIDE R40, R251.reuse, 0x4, R204 ;  /* 0x00000004fb287825 */ /* 0x044fe200078e02cc */
[----:B------:R1:W-:Y:S03]  /*26c10*/  STL.64 [R1+0x1eb0], R42 ;  /* 0x001eb02a01007387 */ /* 0x0003e60000100a00 */
[C---:B------:R-:W-:Y:S01]  /*26c20*/  IMAD.WIDE R130, R251.reuse, 0x4, R130 ;  /* 0x00000004fb827825 */ /* 0x040fe200078e0282 */
[----:B------:R2:W-:Y:S04]  /*26c30*/  STL.64 [R1+0x19b8], R40 ;  /* 0x0019b82801007387 */ /* 0x0005e80000100a00 */
[----:B------:R-:W-:Y:S01]  /*26c40*/  STL.64 [R1+0x13f0], R130 ;  /* 0x0013f08201007387 */ /* 0x000fe20000100a00 */
[----:B-1----:R-:W-:-:S04]  /*26c50*/  IMAD.WIDE R42, R251, 0x4, R248 ;  /* 0x00000004fb2a7825 */ /* 0x002fc800078e02f8 */
[C---:B--2---:R-:W-:Y:S01]  /*26c60*/  IMAD.WIDE R40, R251.reuse, 0x4, R46 ;  /* 0x00000004fb287825 */ /* 0x044fe200078e022e */
[----:B------:R1:W-:Y:S03]  /*26c70*/  STL.64 [R1+0x1f58], R42 ;  /* 0x001f582a01007387 */ /* 0x0003e60000100a00 */
[C---:B------:R-:W-:Y:S01]  /*26c80*/  IMAD.WIDE R46, R251.reuse, 0x4, R54 ;  /* 0x00000004fb2e7825 */ /* 0x040fe200078e0236 */
[----:B------:R2:W-:Y:S03]  /*26c90*/  STL.64 [R1+0x1ea8], R40 ;  /* 0x001ea82801007387 */ /* 0x0005e60000100a00 */
[C---:B------:R-:W-:Y:S01]  /*26ca0*/  IMAD.WIDE R16, R251.reuse, 0x4, R16 ;  /* 0x00000004fb107825 */ /* 0x040fe200078e0210 */
[----:B------:R-:W-:Y:S03]  /*26cb0*/  STL.64 [R1+0x19b0], R46 ;  /* 0x0019b02e01007387 */ /* 0x000fe60000100a00 */
[----:B-1----:R-:W-:-:S04]  /*26cc0*/  IMAD.WIDE R42, R251, 0x4, R56 ;  /* 0x00000004fb2a7825 */ /* 0x002fc800078e0238 */
[C---:B--2---:R-:W-:Y:S01]  /*26cd0*/  IMAD.WIDE R40, R251.reuse, 0x4, R14 ;  /* 0x00000004fb287825 */ /* 0x044fe200078e020e */
[----:B------:R-:W-:Y:S03]  /*26ce0*/  STL.64 [R1+0x13e8], R42 ;  /* 0x0013e82a01007387 */ /* 0x000fe60000100a00 */
[C---:B------:R-:W-:Y:S01]  /*26cf0*/  IMAD.WIDE R14, R251.reuse, 0x4, R62 ;  /* 0x00000004fb0e7825 */ /* 0x040fe200078e023e */
[----:B------:R1:W-:Y:S04]  /*26d00*/  STL.64 [R1+0x1f60], R40 ;  /* 0x001f602801007387 */ /* 0x0003e80000100a00 */
[----:B------:R2:W-:Y:S04]  /*26d10*/  STL.64 [R1+0x1ea0], R16 ;  /* 0x001ea01001007387 */ /* 0x0005e80000100a00 */
[----:B------:R3:W-:Y:S01]  /*26d20*/  STL.64 [R1+0x19a8], R14 ;  /* 0x0019a80e01007387 */ /* 0x0007e20000100a00 */
[----:B-1----:R-:W-:-:S04]  /*26d30*/  IMAD.WIDE R40, R251, 0x4, R64 ;  /* 0x00000004fb287825 */ /* 0x002fc800078e0240 */
[C---:B--2---:R-:W-:Y:S01]  /*26d40*/  IMAD.WIDE R16, R251.reuse, 0x4, R78 ;  /* 0x00000004fb107825 */ /* 0x044fe200078e024e */
[----:B------:R1:W-:Y:S03]  /*26d50*/  STL.64 [R1+0x13e0], R40 ;  /* 0x0013e02801007387 */ /* 0x0003e60000100a00 */
[C---:B---3--:R-:W-:Y:S01]  /*26d60*/  IMAD.WIDE R14, R251.reuse, 0x4, R80 ;  /* 0x00000004fb0e7825 */ /* 0x048fe200078e0250 */
        /* <DEDUP_REMOVED lines=23> */
[C---:B----4-:R-:W-:Y:S01]  /*26ee0*/  IMAD.WIDE R14, R251.reuse, 0x4, R128 ;  /* 0x00000004fb0e7825 */ /* 0x050fe200078e0280 */
[----:B------:R-:W2:Y:S04]  /*26ef0*/  LDL.LU.64 R130, [R1+0x1988] ;  /* 0x0019880001827983 */ /* 0x000ea80000300a00 */
[----:B------:R-:W-:Y:S04]  /*26f00*/  STL.64 [R1+0x1f80], R16 ;  /* 0x001f801001007387 */ /* 0x000fe80000100a00 */
[----:B------:R-:W3:Y:S04]  /*26f10*/  LDL.LU.64 R42, [R1+0x13c0] ;  /* 0x0013c000012a7983 */ /* 0x000ee80000300a00 */
[----:B------:R4:W-:Y:S04]  /*26f20*/  STL.64 [R1+0x1e80], R14 ;  /* 0x001e800e01007387 */ /* 0x0009e80000100a00 */
[----:B-1----:R-:W3:Y:S04]  /*26f30*/  LDL.LU.64 R40, [R1+0x850] ;  /* 0x0008500001287983 */ /* 0x002ee80000300a00 */
[----:B------:R-:W3:Y:S04]  /*26f40*/  LDL.LU.64 R176, [R1+0x1e78] ;  /* 0x001e780001b07983 */ /* 0x000ee80000300a00 */
        /* <DEDUP_REMOVED lines=9> */
[----:B----4-:R-:W4:Y:S04]  /*26fe0*/  LDL.LU.64 R14, [R1+0x13a8] ;  /* 0x0013a800010e7983 */ /* 0x010f280000300a00 */
[----:B------:R-:W4:Y:S04]  /*26ff0*/  LDL.LU.64 R16, [R1+0x828] ;  /* 0x0008280001107983 */ /* 0x000f280000300a00 */
        /* <DEDUP_REMOVED lines=15> */
[----:B------:R-:W4:Y:S01]  /*270f0*/  LDL.LU.64 R128, [R1+0x7f8] ;  /* 0x0007f80001807983 */ /* 0x000f220000300a00 */
[----:B--2---:R-:W-:-:S05]  /*27100*/  IMAD.WIDE R130, R251, 0x4, R130 ;  /* 0x00000004fb827825 */ /* 0x004fca00078e0282 */
[----:B------:R1:W-:Y:S01]  /*27110*/  STL.64 [R1+0x1988], R130 ;  /* 0x0019888201007387 */ /* 0x0003e20000100a00 */
[----:B---3--:R-:W-:-:S04]  /*27120*/  IMAD.WIDE R42, R251, 0x4, R42 ;  /* 0x00000004fb2a7825 */ /* 0x008fc800078e022a */
[C---:B------:R-:W-:Y:S01]  /*27130*/  IMAD.WIDE R40, R251.reuse, 0x4, R40 ;  /* 0x00000004fb287825 */ /* 0x040fe200078e0228 */
[----:B-1----:R-:W2:Y:S04]  /*27140*/  LDL.LU.64 R130, [R1+0x4750] ;  /* 0x0047500001827983 */ /* 0x002ea80000300a00 */
[----:B------:R1:W-:Y:S04]  /*27150*/  STL.64 [R1+0x13c0], R42 ;  /* 0x0013c02a01007387 */ /* 0x0003e80000100a00 */
[----:B------:R3:W-:Y:S01]  /*27160*/  STL.64 [R1+0x1f88], R40 ;  /* 0x001f882801007387 */ /* 0x0007e20000100a00 */
[----:B-1----:R-:W-:-:S04]  /*27170*/  IMAD.WIDE R42, R251, 0x4, R176 ;  /* 0x00000004fb2a7825 */ /* 0x002fc800078e02b0 */
[C---:B------:R-:W-:Y:S01]  /*27180*/  IMAD.WIDE R176, R251.reuse, 0x4, R178 ;  /* 0x00000004fbb07825 */ /* 0x040fe200078e02b2 */
[----:B------:R1:W-:Y:S03]  /*27190*/  STL.64 [R1+0x1e78], R42 ;  /* 0x001e782a01007387 */ /* 0x0003e60000100a00 */
[C---:B---3--:R-:W-:Y:S01]  /*271a0*/  IMAD.WIDE R40, R251.reuse, 0x4, R236 ;  /* 0x00000004fb287825 */ /* 0x048fe200078e02ec */
[----:B------:R3:W-:Y:S04]  /*271b0*/  STL.64 [R1+0x1980], R176 ;  /* 0x001980b001007387 */ /* 0x0007e80000100a00 */
[----:B------:R3:W-:Y:S01]  /*271c0*/  STL.64 [R1+0x13b8], R40 ;  /* 0x0013b82801007387 */ /* 0x0007e20000100a00 */
[----:B-1----:R-:W-:-:S04]  /*271d0*/  IMAD.WIDE R42, R251, 0x4, R228 ;  /* 0x00000004fb2a7825 */ /* 0x002fc800078e02e4 */
[C---:B---3--:R-:W-:Y:S01]  /*271e0*/  IMAD.WIDE R176, R251.reuse, 0x4, R210 ;  /* 0x00000004fbb07825 */ /* 0x048fe200078e02d2 */
[----:B------:R1:W-:Y:S03]  /*271f0*/  STL.64 [R1+0x1f90], R42 ;  /* 0x001f902a01007387 */ /* 0x0003e60000100a00 */
[C---:B------:R-:W-:Y:S01]  /*27200*/  IMAD.WIDE R40, R251.reuse, 0x4, R204 ;  /* 0x00000004fb287825 */ /* 0x040fe200078e02cc */
[----:B------:R-:W-:Y:S03]  /*27210*/  STL.64 [R1+0x1e70], R176 ;  /* 0x001e70b001007387 */ /* 0x000fe60000100a00 */
[C---:B------:R-:W-:Y:S01]  /*27220*/  IMAD.WIDE R46, R251.reuse, 0x4, R46 ;  /* 0x00000004fb2e7825 */ /* 0x040fe200078e022e */
[----:B------:R3:W-:Y:S03]  /*27230*/  STL.64 [R1+0x1978], R40 ;  /* 0x0019782801007387 */ /* 0x0007e60000100a00 */
[----:B-1----:R-:W-:-:S05]  /*27240*/  IMAD.WIDE R42, R251, 0x4, R248 ;  /* 0x00000004fb2a7825 */ /* 0x002fca00078e02f8 */
[----:B------:R1:W-:Y:S01]  /*27250*/  STL.64 [R1+0x13b0], R42 ;  /* 0x0013b02a01007387 */ /* 0x0003e20000100a00 */
[----:B---3--:R-:W-:-:S03]  /*27260*/  IMAD.WIDE R40, R251, 0x4, R54 ;  /* 0x00000004fb287825 */ /* 0x008fc600078e0236 */
[----:B------:R-:W-:Y:S01]  /*27270*/  STL.64 [R1+0x1f98], R46 ;  /* 0x001f982e01007387 */ /* 0x000fe20000100a00 */
[----:B----4-:R-:W-:-:S03]  /*27280*/  IMAD.WIDE R14, R251, 0x4, R14 ;  /* 0x00000004fb0e7825 */ /* 0x010fc600078e020e */
[----:B------:R3:W-:Y:S01]  /*27290*/  STL.64 [R1+0x1fa0], R40 ;  /* 0x001fa02801007387 */ /* 0x0007e20000100a00 */
[----:B-1----:R-:W-:-:S05]  /*272a0*/  IMAD.WIDE R42, R251, 0x4, R56 ;  /* 0x00000004fb2a7825 */ /* 0x002fca00078e0238 */
[----:B------:R-:W-:Y:S01]  /*272b0*/  STL.64 [R1+0x1970], R42 ;  /* 0x0019702a01007387 */ /* 0x000fe20000100a00 */
[----:B---3--:R-:W-:-:S03]  /*272c0*/  IMAD.WIDE R40, R251, 0x4, R16 ;  /* 0x00000004fb287825 */ /* 0x008fc600078e0210 */
[----:B------:R1:W-:Y:S01]  /*272d0*/  STL.64 [R1+0x13a8], R14 ;  /* 0x0013a80e01007387 */ /* 0x0003e20000100a00 */
[----:B------:R-:W-:-:S03]  /*272e0*/  IMAD.WIDE R16, R251, 0x4, R62 ;  /* 0x00000004fb107825 */ /* 0x000fc600078e023e */
[----:B------:R3:W-:Y:S04]  /*272f0*/  STL.64 [R1+0x1fa8], R40 ;  /* 0x001fa82801007387 */ /* 0x0007e80000100a00 */
[----:B------:R4:W-:Y:S01]  /*27300*/  STL.64 [R1+0x1fb0], R16 ;  /* 0x001fb01001007387 */ /* 0x0009e20000100a00 */
[----:B-1----:R-:W-:-:S04]  /*27310*/  IMAD.WIDE R14, R251, 0x4, R64 ;  /* 0x00000004fb0e7825 */ /* 0x002fc800078e0240 */
[C---:B---3--:R-:W-:Y:S01]  /*27320*/  IMAD.WIDE R40, R251.reuse, 0x4, R78 ;  /* 0x00000004fb287825 */ /* 0x048fe200078e024e */
[----:B------:R1:W-:Y:S03]  /*27330*/  STL.64 [R1+0x1968], R14 ;  /* 0x0019680e01007387 */ /* 0x0003e60000100a00 */
[C---:B----4-:R-:W-:Y:S01]  /*27340*/  IMAD.WIDE R16, R251.reuse, 0x4, R80 ;  /* 0x00000004fb107825 */ /* 0x050fe200078e0250 */
        /* <DEDUP_REMOVED lines=22> */
[----:B------:R2:W-:Y:S04]  /*274b0*/  STL.64 [R1+0x1950], R14 ;  /* 0x0019500e01007387 */ /* 0x0005e80000100a00 */
[----:B------:R1:W-:Y:S04]  /*274c0*/  STL.64 [R1+0x1388], R40 ;  /* 0x0013882801007387 */ /* 0x0003e80000100a00 */
[----:B------:R-:W3:Y:S01]  /*274d0*/  LDL.LU.64 R204, [R1+0x1948] ;  /* 0x0019480001cc7983 */ /* 0x000ee20000300a00 */
[----:B----4-:R-:W-:-:S05]  /*274e0*/  IMAD.WIDE R16, R251, 0x4, R128 ;  /* 0x00000004fb107825 */ /* 0x010fca00078e0280 */
[----:B------:R-:W-:Y:S04]  /*274f0*/  STL.64 [R1+0x1fe8], R16 ;  /* 0x001fe81001007387 */ /* 0x000fe80000100a00 */
[----:B------:R-:W4:Y:S01]  /*27500*/  LDL.LU.64 R42, [R1+0x1380] ;  /* 0x00138000012a7983 */ /* 0x000f220000300a00 */
[----:B--2---:R-:W-:-:S05]  /*27510*/  IMAD.WIDE R14, R251, 0x4, R130 ;  /* 0x00000004fb0e7825 */ /* 0x004fca00078e0282 */
[----:B------:R2:W-:Y:S04]  /*27520*/  STL.64 [R1+0x1ff0], R14 ;  /* 0x001ff00e01007387 */ /* 0x0005e80000100a00 */
[----:B-1----:R-:W4:Y:S04]  /*27530*/  LDL.LU.64 R40, [R1+0x7f0] ;  /* 0x0007f00001287983 */ /* 0x002f280000300a00 */
        /* <DEDUP_REMOVED lines=28> */
[----:B---3--:R-:W-:-:S05]  /*27700*/  IMAD.WIDE R204, R251, 0x4, R204 ;  /* 0x00000004fbcc7825 */ /* 0x008fca00078e02cc */
[----:B------:R1:W-:Y:S04]  /*27710*/  STL.64 [R1+0x1948], R204 ;  /* 0x001948cc01007387 */ /* 0x0003e80000100a00 */
[----:B-1----:R-:W3:Y:S01]  /*27720*/  LDL.LU.64 R204, [R1+0x4748] ;  /* 0x0047480001cc7983 */ /* 0x002ee20000300a00 */
[----:B----4-:R-:W-:-:S05]  /*27730*/  IMAD.WIDE R42, R251, 0x4, R42 ;  /* 0x00000004fb2a7825 */ /* 0x010fca00078e022a */
[----:B------:R1:W-:Y:S01]  /*27740*/  STL.64 [R1+0x1380], R42 ;  /* 0x0013802a01007387 */ /* 0x0003e20000100a00 */
[----:B------:R-:W-:-:S04]  /*27750*/  IMAD.WIDE R40, R251, 0x4, R40 ;  /* 0x00000004fb287825 */ /* 0x000fc800078e0228 */
[C---:B-1----:R-:W-:Y:S01]  /*27760*/  IMAD.WIDE R42, R251.reuse, 0x4, R176 ;  /* 0x00000004fb2a7825 */ /* 0x042fe200078e02b0 */
[----:B------:R1:W-:Y:S03]  /*27770*/  STL.64 [R1+0x1ff8], R40 ;  /* 0x001ff82801007387 */ /* 0x0003e60000100a00 */
[C---:B------:R-:W-:Y:S01]  /*27780*/  IMAD.WIDE R176, R251.reuse, 0x4, R178 ;  /* 0x00000004fbb07825 */ /* 0x040fe200078e02b2 */
[----:B------:R4:W-:Y:S04]  /*27790*/  STL.64 [R1+0x2000], R42 ;  /* 0x0020002a01007387 */ /* 0x0009e80000100a00 */
[----:B------:R4:W-:Y:S01]  /*277a0*/  STL.64 [R1+0x1940], R176 ;  /* 0x001940b001007387 */ /* 0x0009e20000100a00 */
[----:B-1----:R-:W-:-:S04]  /*277b0*/  IMAD.WIDE R40, R251, 0x4, R236 ;  /* 0x00000004fb287825 */ /* 0x002fc800078e02ec */
[C---:B----4-:R-:W-:Y:S01]  /*277c0*/  IMAD.WIDE R42, R251.reuse, 0x4, R228 ;  /* 0x00000004fb2a7825 */ /* 0x050fe200078e02e4 */
[----:B------:R1:W-:Y:S03]  /*277d0*/  STL.64 [R1+0x1378], R40 ;  /* 0x0013782801007387 */ /* 0x0003e60000100a00 */
[C---:B------:R-:W-:Y:S01]  /*277e0*/  IMAD.WIDE R176, R251.reuse, 0x4, R210 ;  /* 0x00000004fbb07825 */ /* 0x040fe200078e02d2 */
[----:B------:R4:W-:Y:S04]  /*277f0*/  STL.64 [R1+0x2008], R42 ;  /* 0x0020082a01007387 */ /* 0x0009e80000100a00 */
[----:B------:R-:W-:Y:S01]  /*27800*/  STL.64 [R1+0x2010], R176 ;  /* 0x002010b001007387 */ /* 0x000fe20000100a00 */
[----:B-1----:R-:W-:-:S04]  /*27810*/  IMAD.WIDE R40, R251, 0x4, R248 ;  /* 0x00000004fb287825 */ /* 0x002fc800078e02f8 */
[C---:B----4-:R-:W-:Y:S01]  /*27820*/  IMAD.WIDE R42, R251.reuse, 0x4, R46 ;  /* 0x00000004fb2a7825 */ /* 0x050fe200078e022e */
        /* <DEDUP_REMOVED lines=8> */
[----:B------:R-:W-:Y:S03]  /*278b0*/  STL.64 [R1+0x1930], R42 ;  /* 0x0019302a01007387 */ /* 0x000fe60000100a00 */
[C---:B------:R-:W-:Y:S01]  /*278c0*/  IMAD.WIDE R16, R251.reuse, 0x4, R64 ;  /* 0x00000004fb107825 */ /* 0x040fe200078e0240 */
[----:B------:R2:W-:Y:S03]  /*278d0*/  STL.64 [R1+0x1368], R14 ;  /* 0x0013680e01007387 */ /* 0x0005e60000100a00 */
[----:B-1----:R-:W-:-:S05]  /*278e0*/  IMAD.WIDE R40, R251, 0x4, R62 ;  /* 0x00000004fb287825 */ /* 0x002fca00078e023e */
[----:B------:R1:W-:Y:S01]  /*278f0*/  STL.64 [R1+0x2028], R40 ;  /* 0x0020282801007387 */ /* 0x0003e20000100a00 */
[----:B--2---:R-:W-:-:S03]  /*27900*/  IMAD.WIDE R14, R251, 0x4, R78 ;  /* 0x00000004fb0e7825 */ /* 0x004fc600078e024e */
        /* <DEDUP_REMOVED lines=28> */
[----:B------:R1:W-:Y:S04]  /*27ad0*/  STL.64 [R1+0x1348], R40 ;  /* 0x0013482801007387 */ /* 0x0003e80000100a00 */
[----:B------:R-:W2:Y:S04]  /*27ae0*/  LDL.LU.64 R210, [R1+0x1908] ;  /* 0x0019080001d27983 */ /* 0x000ea80000300a00 */
[----:B------:R-:W-:Y:S04]  /*27af0*/  STL.64 [R1+0x2068], R16 ;  /* 0x0020681001007387 */ /* 0x000fe80000100a00 */
[----:B------:R-:W4:Y:S01]  /*27b00*/  LDL.LU.64 R42, [R1+0x1340] ;  /* 0x00134000012a7983 */ /* 0x000f220000300a00 */
[----:B---3--:R-:W-:-:S05]  /*27b10*/  IMAD.WIDE R14, R251, 0x4, R204 ;  /* 0x00000004fb0e7825 */ /* 0x008fca00078e02cc */
        /* <DEDUP_REMOVED lines=10> */
[----:B---3--:R-:W3:Y:S04]  /*27bc0*/  LDL.LU.64 R14, [R1+0x1de8] ;  /* 0x001de800010e7983 */ /* 0x008ee80000300a00 */
        /* <DEDUP_REMOVED lines=18> */
[----:B------:R-:W3:Y:S01]  /*27cf0*/  LDL.LU.64 R204, [R1+0x728] ;  /* 0x0007280001cc7983 */ /* 0x000ee20000300a00 */
[----:B--2---:R-:W-:-:S05]  /*27d00*/  IMAD.WIDE R210, R251, 0x4, R210 ;  /* 0x00000004fbd27825 */ /* 0x004fca00078e02d2 */
[----:B------:R1:W-:Y:S01]  /*27d10*/  STL.64 [R1+0x1908], R210 ;  /* 0x001908d201007387 */ /* 0x0003e20000100a00 */
[----:B----4-:R-:W-:-:S03]  /*27d20*/  IMAD.WIDE R42, R251, 0x4, R42 ;  /* 0x00000004fb2a7825 */ /* 0x010fc600078e022a */
[----:B-1----:R-:W2:Y:S01]  /*27d30*/  LDL.LU.64 R210, [R1+0x4740] ;  /* 0x0047400001d27983 */ /* 0x002ea20000300a00 */
[----:B------:R-:W-:-:S03]  /*27d40*/  IMAD.WIDE R40, R251, 0x4, R40 ;  /* 0x00000004fb287825 */ /* 0x000fc600078e0228 */
[----:B------:R1:W-:Y:S01]  /*27d50*/  STL.64 [R1+0x1340], R42 ;  /* 0x0013402a01007387 */ /* 0x0003e20000100a00 */
[----:B------:R-:W-:-:S03]  /*27d60*/  IMAD.WIDE R176, R251, 0x4, R176 ;  /* 0x00000004fbb07825 */ /* 0x000fc600078e02b0 */
        /* <DEDUP_REMOVED lines=12> */
[----:B------:R4:W-:Y:S03]  /*27e30*/  STL.64 [R1+0x18f8], R40 ;  /* 0x0018f82801007387 */ /* 0x0009e60000100a00 */
[C---:B---3--:R-:W-:Y:S01]  /*27e40*/  IMAD.WIDE R16, R251.reuse, 0x4, R16 ;  /* 0x00000004fb107825 */ /* 0x048fe200078e0210 */
[----:B------:R-:W-:Y:S03]  /*27e50*/  STL.64 [R1+0x1330], R46 ;  /* 0x0013302e01007387 */ /* 0x000fe60000100a00 */
[----:B-1----:R-:W-:-:S04]  /*27e60*/  IMAD.WIDE R42, R251, 0x4, R56 ;  /* 0x00000004fb2a7825 */ /* 0x002fc800078e0238 */
[C---:B----4-:R-:W-:Y:S01]  /*27e70*/  IMAD.WIDE R40, R251.reuse, 0x4, R14 ;  /* 0x00000004fb287825 */ /* 0x050fe200078e020e */
[----:B------:R-:W-:Y:S03]  /*27e80*/  STL.64 [R1+0x2098], R42 ;  /* 0x0020982a01007387 */ /* 0x000fe60000100a00 */
[C---:B------:R-:W-:Y:S01]  /*27e90*/  IMAD.WIDE R14, R251.reuse, 0x4, R62 ;  /* 0x00000004fb0e7825 */ /* 0x040fe200078e023e */
[----:B------:R1:W-:Y:S04]  /*27ea0*/  STL.64 [R1+0x20a0], R40 ;  /* 0x0020a02801007387 */ /* 0x0003e80000100a00 */
        /* <DEDUP_REMOVED lines=32> */
[----:B-1----:R-:W-:-:S05]  /*280b0*/  IMAD.WIDE R40, R251, 0x4, R130 ;  /* 0x00000004fb287825 */ /* 0x002fca00078e0282 */
[----:B------:R1:W-:Y:S04]  /*280c0*/  STL.64 [R1+0x1308], R40 ;  /* 0x0013082801007387 */ /* 0x0003e80000100a00 */
[----:B------:R-:W4:Y:S01]  /*280d0*/  LDL.LU.64 R228, [R1+0x18c8] ;  /* 0x0018c80001e47983 */ /* 0x000f220000300a00 */
[----:B---3--:R-:W-:-:S05]  /*280e0*/  IMAD.WIDE R16, R251, 0x4, R204 ;  /* 0x00000004fb107825 */ /* 0x008fca00078e02cc */
[----:B------:R-:W-:Y:S04]  /*280f0*/  STL.64 [R1+0x2120], R16 ;  /* 0x0021201001007387 */ /* 0x000fe80000100a00 */
[----:B------:R-:W3:Y:S01]  /*28100*/  LDL.LU.64 R42, [R1+0x1300] ;  /* 0x00130000012a7983 */ /* 0x000ee20000300a00 */
[----:B--2---:R-:W-:-:S05]  /*28110*/  IMAD.WIDE R14, R251, 0x4, R210 ;  /* 0x00000004fb0e7825 */ /* 0x004fca00078e02d2 */
        /* <DEDUP_REMOVED lines=33> */
[----:B---3--:R-:W-:-:S05]  /*28330*/  IMAD.WIDE R42, R251, 0x4, R42 ;  /* 0x00000004fb2a7825 */ /* 0x008fca00078e022a */
[----:B------:R1:W-:Y:S01]  /*28340*/  STL.64 [R1+0x1300], R42 ;  /* 0x0013002a01007387 */ /* 0x0003e20000100a00 */
[----:B------:R-:W-:-:S04]  /*28350*/  IMAD.WIDE R40, R251, 0x4, R40 ;  /* 0x00000004fb287825 */ /* 0x000fc800078e0228 */
[C---:B-1----:R-:W-:Y:S01]  /*28360*/  IMAD.WIDE R42, R251.reuse, 0x4, R176 ;  /* 0x00000004fb2a7825 */ /* 0x042fe200078e02b0 */
[----:B------:R1:W-:Y:S03]  /*28370*/  STL.64 [R1+0x2140], R40 ;  /* 0x0021402801007387 */ /* 0x0003e60000100a00 */
[C---:B------:R-:W-:Y:S01]  /*28380*/  IMAD.WIDE R176, R251.reuse, 0x4, R178 ;  /* 0x00000004fbb07825 */ /* 0x040fe200078e02b2 */
[----:B------:R3:W-:Y:S04]  /*28390*/  STL.64 [R1+0x2148], R42 ;  /* 0x0021482a01007387 */ /* 0x0007e80000100a00 */
[----:B------:R-:W-:Y:S01]  /*283a0*/  STL.64 [R1+0x18c0], R176 ;  /* 0x0018c0b001007387 */ /* 0x000fe20000100a00 */
[----:B-1----:R-:W-:-:S04]  /*283b0*/  IMAD.WIDE R40, R251, 0x4, R236 ;  /* 0x00000004fb287825 */ /* 0x002fc800078e02ec */
[C---:B---3--:R-:W-:Y:S01]  /*283c0*/  IMAD.WIDE R42, R251.reuse, 0x4, R248 ;  /* 0x00000004fb2a7825 */ /* 0x048fe200078e02f8 */
[----:B------:R1:W-:Y:S03]  /*283d0*/  STL.64 [R1+0x12f8], R40 ;  /* 0x0012f82801007387 */ /* 0x0003e60000100a00 */
[C---:B------:R-:W-:Y:S01]  /*283e0*/  IMAD.WIDE R46, R251.reuse, 0x4, R46 ;  /* 0x00000004fb2e7825 */ /* 0x040fe200078e022e */
[----:B------:R3:W-:Y:S04]  /*283f0*/  STL.64 [R1+0x2160], R42 ;  /* 0x0021602a01007387 */ /* 0x0007e80000100a00 */
[----:B------:R-:W-:Y:S01]  /*28400*/  STL.64 [R1+0x2168], R46 ;  /* 0x0021682e01007387 */ /* 0x000fe20000100a00 */
[----:B-1----:R-:W-:-:S04]  /*28410*/  IMAD.WIDE R40, R251, 0x4, R54 ;  /* 0x00000004fb287825 */ /* 0x002fc800078e0236 */
[C---:B---3--:R-:W-:Y:S01]  /*28420*/  IMAD.WIDE R42, R251.reuse, 0x4, R56 ;  /* 0x00000004fb2a7825 */ /* 0x048fe200078e0238 */
[----:B------:R1:W-:Y:S03]  /*28430*/  STL.64 [R1+0x18b8], R40 ;  /* 0x0018b82801007387 */ /* 0x0003e60000100a00 */
[C---:B--2---:R-:W-:Y:S01]  /*28440*/  IMAD.WIDE R14, R251.reuse, 0x4, R14 ;  /* 0x00000004fb0e7825 */ /* 0x044fe200078e020e */
[----:B------:R-:W-:Y:S04]  /*28450*/  STL.64 [R1+0x12f0], R42 ;  /* 0x0012f02a01007387 */ /* 0x000fe80000100a00 */
[----:B------:R2:W-:Y:S01]  /*28460*/  STL.64 [R1+0x2180], R14 ;  /* 0x0021800e01007387 */ /* 0x0005e20000100a00 */
[----:B-1----:R-:W-:-:S04]  /*28470*/  IMAD.WIDE R40, R251, 0x4, R16 ;  /* 0x00000004fb287825 */ /* 0x002fc800078e0210 */
[C---:B------:R-:W-:Y:S01]  /*28480*/  IMAD.WIDE R16, R251.reuse, 0x4, R62 ;  /* 0x00000004fb107825 */ /* 0x040fe200078e023e */
[----:B------:R1:W-:Y:S03]  /*28490*/  STL.64 [R1+0x2188], R40 ;  /* 0x0021882801007387 */ /* 0x0003e60000100a00 */
[C---:B--2---:R-:W-:Y:S01]  /*284a0*/  IMAD.WIDE R14, R251.reuse, 0x4, R64 ;  /* 0x00000004fb0e7825 */ /* 0x044fe200078e0240 */
        /* <DEDUP_REMOVED lines=34> */
[----:B------:R1:W-:Y:S04]  /*286d0*/  STL.64 [R1+0x12c8], R40 ;  /* 0x0012c82801007387 */ /* 0x0003e80000100a00 */
[----:B------:R-:W2:Y:S04]  /*286e0*/  LDL.LU.64 R236, [R1+0x1888] ;  /* 0x0018880001ec7983 */ /* 0x000ea80000300a00 */
[----:B------:R-:W-:Y:S04]  /*286f0*/  STL.64 [R1+0x2220], R16 ;  /* 0x0022201001007387 */ /* 0x000fe80000100a00 */
[----:B------:R-:W3:Y:S01]  /*28700*/  LDL.LU.64 R42, [R1+0x12c0] ;  /* 0x0012c000012a7983 */ /* 0x000ee20000300a00 */
[----:B----4-:R-:W-:-:S05]  /*28710*/  IMAD.WIDE R14, R251, 0x4, R228 ;  /* 0x00000004fb0e7825 */ /* 0x010fca00078e02e4 */
        /* <DEDUP_REMOVED lines=32> */
[----:B---3--:R-:W-:-:S03]  /*28920*/  IMAD.WIDE R42, R251, 0x4, R42 ;  /* 0x00000004fb2a7825 */ /* 0x008fc600078e022a */
[----:B-1----:R-:W2:Y:S04]  /*28930*/  LDL.LU.64 R236, [R1+0x4730] ;  /* 0x0047300001ec7983 */ /* 0x002ea80000300a00 */
[----:B------:R1:W-:Y:S01]  /*28940*/  STL.64 [R1+0x12c0], R42 ;  /* 0x0012c02a01007387 */ /* 0x0003e20000100a00 */
[----:B------:R-:W-:-:S05]  /*28950*/  IMAD.WIDE R40, R251, 0x4, R40 ;  /* 0x00000004fb287825 */ /* 0x000fca00078e0228 */
[----:B------:R3:W-:Y:S01]  /*28960*/  STL.64 [R1+0x2240], R40 ;  /* 0x0022402801007387 */ /* 0x0007e20000100a00 */
[----:B-1----:R-:W-:-:S04]  /*28970*/  IMAD.WIDE R42, R251, 0x4, R176 ;  /* 0x00000004fb2a7825 */ /* 0x002fc800078e02b0 */
[C---:B------:R-:W-:Y:S01]  /*28980*/  IMAD.WIDE R176, R251.reuse, 0x4, R178 ;  /* 0x00000004fbb07825 */ /* 0x040fe200078e02b2 */
[----:B------:R1:W-:Y:S03]  /*28990*/  STL.64 [R1+0x2248], R42 ;  /* 0x0022482a01007387 */ /* 0x0003e60000100a00 */
[C---:B---3--:R-:W-:Y:S01]  /*289a0*/  IMAD.WIDE R40, R251.reuse, 0x4, R248 ;  /* 0x00000004fb287825 */ /* 0x048fe200078e02f8 */
[----:B------:R-:W-:Y:S04]  /*289b0*/  STL.64 [R1+0x1880], R176 ;  /* 0x001880b001007387 */ /* 0x000fe80000100a00 */
[----:B------:R3:W-:Y:S01]  /*289c0*/  STL.64 [R1+0x12b8], R40 ;  /* 0x0012b82801007387 */ /* 0x0007e20000100a00 */
[----:B-1----:R-:W-:-:S04]  /*289d0*/  IMAD.WIDE R42, R251, 0x4, R46 ;  /* 0x00000004fb2a7825 */ /* 0x002fc800078e022e */
[C---:B------:R-:W-:Y:S01]  /*289e0*/  IMAD.WIDE R46, R251.reuse, 0x4, R54 ;  /* 0x00000004fb2e7825 */ /* 0x040fe200078e0236 */
[----:B------:R4:W-:Y:S03]  /*289f0*/  STL.64 [R1+0x2260], R42 ;  /* 0x0022602a01007387 */ /* 0x0009e60000100a00 */
[C---:B---3--:R-:W-:Y:S01]  /*28a00*/  IMAD.WIDE R40, R251.reuse, 0x4, R56 ;  /* 0x00000004fb287825 */ /* 0x048fe200078e0238 */
[----:B------:R-:W-:Y:S04]  /*28a10*/  STL.64 [R1+0x2268], R46 ;  /* 0x0022682e01007387 */ /* 0x000fe80000100a00 */
[----:B------:R1:W-:Y:S01]  /*28a20*/  STL.64 [R1+0x1878], R40 ;  /* 0x0018782801007387 */ /* 0x0003e20000100a00 */
[----:B----4-:R-:W-:-:S04]  /*28a30*/  IMAD.WIDE R42, R251, 0x4, R14 ;  /* 0x00000004fb2a7825 */ /* 0x010fc800078e020e */
        /* <DEDUP_REMOVED lines=82> */
[C---:B------:R-:W-:Y:S01]  /*28f60*/  IMAD.WIDE R176, R251.reuse, 0x4, R176 ;  /* 0x00000004fbb07825 */ /* 0x040fe200078e02b0 */
[----:B------:R4:W-:Y:S03]  /*28f70*/  STL.64 [R1+0x2340], R40 ;  /* 0x0023402801007387 */ /* 0x0009e60000100a00 */
[C---:B-1----:R-:W-:Y:S01]  /*28f80*/  IMAD.WIDE R42, R251.reuse, 0x4, R248 ;  /* 0x00000004fb2a7825 */ /* 0x042fe200078e02f8 */
[----:B------:R-:W-:Y:S04]  /*28f90*/  STL.64 [R1+0x2348], R176 ;  /* 0x002348b001007387 */ /* 0x000fe80000100a00 */
[----:B------:R1:W-:Y:S01]  /*28fa0*/  STL.64 [R1+0x1840], R42 ;  /* 0x0018402a01007387 */ /* 0x0003e20000100a00 */
[----:B----4-:R-:W-:-:S04]  /*28fb0*/  IMAD.WIDE R40, R251, 0x4, R46 ;  /* 0x00000004fb287825 */ /* 0x010fc800078e022e */
[C---:B------:R-:W-:Y:S01]  /*28fc0*/  IMAD.WIDE R46, R251.reuse, 0x4, R54 ;  /* 0x00000004fb2e7825 */ /* 0x040fe200078e0236 */
[----:B------:R4:W-:Y:S03]  /*28fd0*/  STL.64 [R1+0x1278], R40 ;  /* 0x0012782801007387 */ /* 0x0009e60000100a00 */
[C---:B-1----:R-:W-:Y:S01]  /*28fe0*/  IMAD.WIDE R42, R251.reuse, 0x4, R56 ;  /* 0x00000004fb2a7825 */ /* 0x042fe200078e0238 */
[----:B------:R-:W-:Y:S03]  /*28ff0*/  STL.64 [R1+0x2360], R46 ;  /* 0x0023602e01007387 */ /* 0x000fe60000100a00 */
[C---:B--2---:R-:W-:Y:S01]  /*29000*/  IMAD.WIDE R16, R251.reuse, 0x4, R16 ;  /* 0x00000004fb107825 */ /* 0x044fe200078e0210 */
[----:B------:R-:W-:Y:S03]  /*29010*/  STL.64 [R1+0x2368], R42 ;  /* 0x0023682a01007387 */ /* 0x000fe60000100a00 */
[----:B----4-:R-:W-:-:S04]  /*29020*/  IMAD.WIDE R40, R251, 0x4, R14 ;  /* 0x00000004fb287825 */ /* 0x010fc800078e020e */
[C---:B------:R-:W-:Y:S01]  /*29030*/  IMAD.WIDE R14, R251.reuse, 0x4, R62 ;  /* 0x00000004fb0e7825 */ /* 0x040fe200078e023e */
[----:B------:R1:W-:Y:S04]  /*29040*/  STL.64 [R1+0x1838], R40 ;  /* 0x0018382801007387 */ /* 0x0003e80000100a00 */
        /* <DEDUP_REMOVED lines=41> */
[----:B------:R-:W2:Y:S04]  /*292e0*/  LDL.LU.64 R42, [R1+0x1808] ;  /* 0x00180800012a7983 */ /* 0x000ea80000300a00 */
[----:B------:R-:W-:Y:S04]  /*292f0*/  STL.64 [R1+0x2420], R16 ;  /* 0x0024201001007387 */ /* 0x000fe80000100a00 */
[----:B-1----:R-:W4:Y:S01]  /*29300*/  LDL.LU.64 R40, [R1+0x1240] ;  /* 0x0012400001287983 */ /* 0x002f220000300a00 */
[----:B---3--:R-:W-:-:S05]  /*29310*/  IMAD.WIDE R14, R251, 0x4, R178 ;  /* 0x00000004fb0e7825 */ /* 0x008fca00078e02b2 */
[----:B------:R1:W-:Y:S04]  /*29320*/  STL.64 [R1+0x2428], R14 ;  /* 0x0024280e01007387 */ /* 0x0003e80000100a00 */
[----:B------:R-:W3:Y:S04]  /*29330*/  LDL.LU.64 R176, [R1+0x650] ;  /* 0x0006500001b07983 */ /* 0x000ee80000300a00 */
[----:B------:R-:W3:Y:S04]  /*29340*/  LDL.LU.64 R248, [R1+0x1cf8] ;  /* 0x001cf80001f87983 */ /* 0x000ee80000300a00 */
[----:B------:R-:W3:Y:S04]  /*29350*/  LDL.LU.64 R46, [R1+0x1800] ;  /* 0x00180000012e7983 */ /* 0x000ee80000300a00 */
[----:B------:R-:W3:Y:S04]  /*29360*/  LDL.LU.64 R54, [R1+0x1238] ;  /* 0x0012380001367983 */ /* 0x000ee80000300a00 */
[----:B------:R-:W3:Y:S04]  /*29370*/  LDL.LU.64 R56, [R1+0x648] ;  /* 0x0006480001387983 */ /* 0x000ee80000300a00 */
        /* <DEDUP_REMOVED lines=27> */
[----:B-1----:R-:W2:Y:S04]  /*29530*/  LDL.LU.64 R42, [R1+0x4720] ;  /* 0x00472000012a7983 */ /* 0x002ea80000300a00 */
[----:B------:R1:W-:Y:S01]  /*29540*/  STL.64 [R1+0x1240], R40 ;  /* 0x0012402801007387 */ /* 0x0003e20000100a00 */
[----:B---3--:R-:W-:-:S03]  /*29550*/  IMAD.WIDE R176, R251, 0x4, R176 ;  /* 0x00000004fbb07825 */ /* 0x008fc600078e02b0 */
[----:B-1----:R-:W3:Y:S04]  /*29560*/  LDL.LU.64 R40, [R1+0x4718] ;  /* 0x0047180001287983 */ /* 0x002ee80000300a00 */
[----:B------:R1:W-:Y:S04]  /*29570*/  STL.64 [R1+0x2440], R176 ;  /* 0x002440b001007387 */ /* 0x0003e80000100a00 */
[----:B-1----:R-:W4:Y:S01]  /*29580*/  LDL.LU.64 R176, [R1+0x4710] ;  /* 0x0047100001b07983 */ /* 0x002f220000300a00 */
[----:B------:R-:W-:-:S04]  /*29590*/  IMAD.WIDE R248, R251, 0x4, R248 ;  /* 0x00000004fbf87825 */ /* 0x000fc800078e02f8 */
[C---:B------:R-:W-:Y:S01]  /*295a0*/  IMAD.WIDE R46, R251.reuse, 0x4, R46 ;  /* 0x00000004fb2e7825 */ /* 0x040fe200078e022e */
[----:B------:R1:W-:Y:S03]  /*295b0*/  STL.64 [R1+0x2448], R248 ;  /* 0x002448f801007387 */ /* 0x0003e60000100a00 */
[C---:B------:R-:W-:Y:S01]  /*295c0*/  IMAD.WIDE R14, R251.reuse, 0x4, R14 ;  /* 0x00000004fb0e7825 */ /* 0x040fe200078e020e */
[----:B-1----:R-:W2:Y:S04]  /*295d0*/  LDL.LU.64 R248, [R1+0x4708] ;  /* 0x0047080001f87983 */ /* 0x002ea80000300a00 */
[----:B------:R1:W-:Y:S02]  /*295e0*/  STL.64 [R1+0x1800], R46 ;  /* 0x0018002e01007387 */ /* 0x0003e40000100a00 */
[----:B-1----:R-:W-:-:S04]  /*295f0*/  IMAD.WIDE R46, R251, 0x4, R54 ;  /* 0x00000004fb2e7825 */ /* 0x002fc800078e0236 */
[C---:B------:R-:W-:Y:S01]  /*29600*/  IMAD.WIDE R54, R251.reuse, 0x4, R56 ;  /* 0x00000004fb367825 */ /* 0x040fe200078e0238 */
[----:B------:R1:W-:Y:S04]  /*29610*/  STL.64 [R1+0x1238], R46 ;  /* 0x0012382e01007387 */ /* 0x0003e80000100a00 */
[----:B------:R-:W-:Y:S04]  /*29620*/  STL.64 [R1+0x2460], R54 ;  /* 0x0024603601007387 */ /* 0x000fe80000100a00 */
[----:B------:R1:W-:Y:S02]  /*29630*/  STL.64 [R1+0x2468], R14 ;  /* 0x0024680e01007387 */ /* 0x0003e40000100a00 */
[----:B-1----:R-:W-:-:S04]  /*29640*/  IMAD.WIDE R46, R251, 0x4, R16 ;  /* 0x00000004fb2e7825 */ /* 0x002fc800078e0210 */
[C---:B------:R-:W-:Y:S01]  /*29650*/  IMAD.WIDE R16, R251.reuse, 0x4, R62 ;  /* 0x00000004fb107825 */ /* 0x040fe200078e023e */
[----:B------:R1:W-:Y:S03]  /*29660*/  STL.64 [R1+0x17f8], R46 ;  /* 0x0017f82e01007387 */ /* 0x0003e60000100a00 */
[C---:B------:R-:W-:Y:S01]  /*29670*/  IMAD.WIDE R14, R251.reuse, 0x4, R64 ;  /* 0x00000004fb0e7825 */ /* 0x040fe200078e0240 */
[----:B------:R1:W-:Y:S04]  /*29680*/  STL.64 [R1+0x1230], R16 ;  /* 0x0012301001007387 */ /* 0x0003e80000100a00 */
        /* <DEDUP_REMOVED lines=36> */
[----:B------:R-:W-:Y:S01]  /*298d0*/  STL.64 [R1+0x17d0], R14 ;  /* 0x0017d00e01007387 */ /* 0x000fe20000100a00 */
[----:B-1----:R-:W-:-:S04]  /*298e0*/  IMAD.WIDE R46, R251, 0x4, R236 ;  /* 0x00000004fb2e7825 */ /* 0x002fc800078e02ec */
[C---:B------:R-:W-:Y:S01]  /*298f0*/  IMAD.WIDE R16, R251.reuse, 0x4, R178 ;  /* 0x00000004fb107825 */ /* 0x040fe200078e02b2 */
[----:B------:R1:W-:Y:S04]  /*29900*/  STL.64 [R1+0x1208], R46 ;  /* 0x0012082e01007387 */ /* 0x0003e80000100a00 */
[----:B-1----:R-:W2:Y:S04]  /*29910*/  LDL.LU.64 R46, [R1+0x1cb8] ;  /* 0x001cb800012e7983 */ /* 0x002ea80000300a00 */
[----:B------:R-:W-:Y:S04]  /*29920*/  STL.64 [R1+0x2520], R16 ;  /* 0x0025201001007387 */ /* 0x000fe80000100a00 */
[----:B------:R-:W2:Y:S01]  /*29930*/  LDL.LU.64 R54, [R1+0x17c0] ;  /* 0x0017c00001367983 */ /* 0x000ea20000300a00 */
[----:B----4-:R-:W-:-:S05]  /*29940*/  IMAD.WIDE R14, R251, 0x4, R176 ;  /* 0x00000004fb0e7825 */ /* 0x010fca00078e02b0 */
[----:B------:R1:W-:Y:S04]  /*29950*/  STL.64 [R1+0x2528], R14 ;  /* 0x0025280e01007387 */ /* 0x0003e80000100a00 */
[----:B------:R-:W4:Y:S04]  /*29960*/  LDL.LU.64 R56, [R1+0x11f8] ;  /* 0x0011f80001387983 */ /* 0x000f280000300a00 */
        /* <DEDUP_REMOVED lines=25> */
[----:B---3--:R-:W-:-:S04]  /*29b00*/  IMAD.WIDE R40, R251, 0x4, R40 ;  /* 0x00000004fb287825 */ /* 0x008fc800078e0228 */
[C---:B--2---:R-:W-:Y:S01]  /*29b10*/  IMAD.WIDE R42, R251.reuse, 0x4, R42 ;  /* 0x00000004fb2a7825 */ /* 0x044fe200078e022a */
[----:B------:R1:W-:Y:S03]  /*29b20*/  STL.64 [R1+0x17c8], R40 ;  /* 0x0017c82801007387 */ /* 0x0003e60000100a00 */
[C---:B------:R-:W-:Y:S01]  /*29b30*/  IMAD.WIDE R44, R251.reuse, 0x4, R44 ;  /* 0x00000004fb2c7825 */ /* 0x040fe200078e022c */
[----:B-1----:R-:W2:Y:S04]  /*29b40*/  LDL.LU.64 R40, [R1+0x4700] ;  /* 0x0047000001287983 */ /* 0x002ea80000300a00 */
[----:B------:R1:W-:Y:S04]  /*29b50*/  STL.64 [R1+0x1200], R42 ;  /* 0x0012002a01007387 */ /* 0x0003e80000100a00 */
[----:B-1----:R-:W3:Y:S04]  /*29b60*/  LDL.LU.64 R42, [R1+0x46f8] ;  /* 0x0046f800012a7983 */ /* 0x002ee80000300a00 */
[----:B------:R1:W-:Y:S04]  /*29b70*/  STL.64 [R1+0x2540], R44 ;  /* 0x0025402c01007387 */ /* 0x0003e80000100a00 */
[----:B-1----:R-:W2:Y:S01]  /*29b80*/  LDL.LU.64 R44, [R1+0x46f0] ;  /* 0x0046f000012c7983 */ /* 0x002ea20000300a00 */
[----:B------:R-:W-:-:S05]  /*29b90*/  IMAD.WIDE R46, R251, 0x4, R46 ;  /* 0x00000004fb2e7825 */ /* 0x000fca00078e022e */
[----:B------:R1:W-:Y:S01]  /*29ba0*/  STL.64 [R1+0x2548], R46 ;  /* 0x0025482e01007387 */ /* 0x0003e20000100a00 */
[----:B------:R-:W-:-:S03]  /*29bb0*/  IMAD.WIDE R54, R251, 0x4, R54 ;  /* 0x00000004fb367825 */ /* 0x000fc600078e0236 */
[----:B-1----:R-:W2:Y:S04]  /*29bc0*/  LDL.LU.64 R46, [R1+0x46e8] ;  /* 0x0046e800012e7983 */ /* 0x002ea80000300a00 */
[----:B------:R4:W-:Y:S02]  /*29bd0*/  STL.64 [R1+0x17c0], R54 ;  /* 0x0017c03601007387 */ /* 0x0009e40000100a00 */
[----:B----4-:R-:W-:-:S05]  /*29be0*/  IMAD.WIDE R54, R251, 0x4, R56 ;  /* 0x00000004fb367825 */ /* 0x010fca00078e0238 */
[----:B------:R1:W-:Y:S01]  /*29bf0*/  STL.64 [R1+0x11f8], R54 ;  /* 0x0011f83601007387 */ /* 0x0003e20000100a00 */
[----:B------:R-:W-:-:S04]  /*29c00*/  IMAD.WIDE R56, R251, 0x4, R14 ;  /* 0x00000004fb387825 */ /* 0x000fc800078e020e */
        /* <DEDUP_REMOVED lines=46> */
[C---:B---3--:R-:W-:Y:S01]  /*29ef0*/  IMAD.WIDE R16, R251.reuse, 0x4, R176 ;  /* 0x00000004fb107825 */ /* 0x048fe200078e02b0 */
[----:B------:R3:W-:Y:S03]  /*29f00*/  STL.64 [R1+0x11a8], R54 ;  /* 0x0011a83601007387 */ /* 0x0007e60000100a00 */
[C---:B-1----:R-:W-:Y:S01]  /*29f10*/  IMAD.WIDE R14, R251.reuse, 0x4, R132 ;  /* 0x00000004fb0e7825 */ /* 0x042fe200078e0284 */
[----:B---3--:R-:W3:Y:S04]  /*29f20*/  LDL.LU.64 R54, [R1+0x1c50] ;  /* 0x001c500001367983 */ /* 0x008ee80000300a00 */
[----:B------:R-:W-:Y:S04]  /*29f30*/  STL.64 [R1+0x2620], R16 ;  /* 0x0026201001007387 */ /* 0x000fe80000100a00 */
[----:B------:R-:W4:Y:S04]  /*29f40*/  LDL.LU.64 R56, [R1+0x1780] ;  /* 0x0017800001387983 */ /* 0x000f280000300a00 */
[----:B------:R1:W-:Y:S04]  /*29f50*/  STL.64 [R1+0x2628], R14 ;  /* 0x0026280e01007387 */ /* 0x0003e80000100a00 */
        /* <DEDUP_REMOVED lines=26> */
[----:B------:R-:W-:-:S04]  /*2a100*/  IMAD.WIDE R48, R251, 0x4, R48 ;  /* 0x00000004fb307825 */ /* 0x000fc800078e0230 */
[C---:B------:R-:W-:Y:S01]  /*2a110*/  IMAD.WIDE R50, R251.reuse, 0x4, R50 ;  /* 0x00000004fb327825 */ /* 0x040fe200078e0232 */
[----:B------:R1:W-:Y:S03]  /*2a120*/  STL.64 [R1+0x1788], R48 ;  /* 0x0017883001007387 */ /* 0x0003e60000100a00 */
[C---:B------:R-:W-:Y:S01]  /*2a130*/  IMAD.WIDE R52, R251.reuse, 0x4, R52 ;  /* 0x00000004fb347825 */ /* 0x040fe200078e0234 */
[----:B-1----:R-:W2:Y:S04]  /*2a140*/  LDL.LU.64 R48, [R1+0x46e0] ;  /* 0x0046e00001307983 */ /* 0x002ea80000300a00 */
[----:B------:R1:W-:Y:S04]  /*2a150*/  STL.64 [R1+0x11a0], R50 ;  /* 0x0011a03201007387 */ /* 0x0003e80000100a00 */
[----:B-1----:R-:W2:Y:S04]  /*2a160*/  LDL.LU.64 R50, [R1+0x46d8] ;  /* 0x0046d80001327983 */ /* 0x002ea80000300a00 */
[----:B------:R1:W-:Y:S04]  /*2a170*/  STL.64 [R1+0x2640], R52 ;  /* 0x0026403401007387 */ /* 0x0003e80000100a00 */
[----:B-1----:R-:W2:Y:S01]  /*2a180*/  LDL.LU.64 R52, [R1+0x46d0] ;  /* 0x0046d00001347983 */ /* 0x002ea20000300a00 */
[----:B------:R-:W-:-:S04]  /*2a190*/  IMAD.WIDE R170, R251, 0x4, R170 ;  /* 0x00000004fbaa7825 */ /* 0x000fc800078e02aa */
[----:B---3--:R-:W-:-:S05]  /*2a1a0*/  IMAD.WIDE R54, R251, 0x4, R54 ;  /* 0x00000004fb367825 */ /* 0x008fca00078e0236 */
[----:B------:R1:W-:Y:S01]  /*2a1b0*/  STL.64 [R1+0x2648], R54 ;  /* 0x0026483601007387 */ /* 0x0003e20000100a00 */
[----:B----4-:R-:W-:-:S03]  /*2a1c0*/  IMAD.WIDE R56, R251, 0x4, R56 ;  /* 0x00000004fb387825 */ /* 0x010fc600078e0238 */
[----:B-1----:R-:W3:Y:S04]  /*2a1d0*/  LDL.LU.64 R54, [R1+0x46c8] ;  /* 0x0046c80001367983 */ /* 0x002ee80000300a00 */
[----:B------:R1:W-:Y:S01]  /*2a1e0*/  STL.64 [R1+0x1780], R56 ;  /* 0x0017803801007387 */ /* 0x0003e20000100a00 */
[----:B--2---:R-:W-:-:S04]  /*2a1f0*/  IMAD.WIDE R14, R251, 0x4, R14 ;  /* 0x00000004fb0e7825 */ /* 0x004fc800078e020e */
[----:B------:R-:W-:-:S04]  /*2a200*/  IMAD.WIDE R16, R251, 0x4, R16 ;  /* 0x00000004fb107825 */ /* 0x000fc800078e0210 */
[C---:B------:R-:W-:Y:S01]  /*2a210*/  IMAD.WIDE R62, R251.reuse, 0x4, R62 ;  /* 0x00000004fb3e7825 */ /* 0x040fe200078e023e */
[----:B-1----:R-:W2:Y:S04]  /*2a220*/  LDL.LU.64 R56, [R1+0x46c0] ;  /* 0x0046c00001387983 */ /* 0x002ea80000300a00 */
[----:B------:R1:W-:Y:S04]  /*2a230*/  STL.64 [R1+0x1198], R14 ;  /* 0x0011980e01007387 */ /* 0x0003e80000100a00 */
        /* <DEDUP_REMOVED lines=48> */
[----:B-1----:R-:W4:Y:S04]  /*2a540*/  LDL.LU.64 R14, [R1+0x1c08] ;  /* 0x001c0800010e7983 */ /* 0x002f280000300a00 */
[----:B------:R1:W-:Y:S04]  /*2a550*/  STL.64 [R1+0x2720], R16 ;  /* 0x0027201001007387 */ /* 0x0003e80000100a00 */
[----:B-1----:R-:W2:Y:S04]  /*2a560*/  LDL.LU.64 R16, [R1+0x1710] ;  /* 0x0017100001107983 */ /* 0x002ea80000300a00 */
        /* <DEDUP_REMOVED lines=26> */
[----:B------:R1:W-:Y:S04]  /*2a710*/  STL.64 [R1+0x1718], R170 ;  /* 0x001718aa01007387 */ /* 0x0003e80000100a00 */
[----:B-1----:R-:W3:Y:S01]  /*2a720*/  LDL.LU.64 R170, [R1+0x538] ;  /* 0x0005380001aa7983 */ /* 0x002ee20000300a00 */
[----:B------:R-:W-:-:S04]  /*2a730*/  IMAD.WIDE R58, R251, 0x4, R58 ;  /* 0x00000004fb3a7825 */ /* 0x000fc800078e023a */
[C---:B------:R-:W-:Y:S01]  /*2a740*/  IMAD.WIDE R60, R251.reuse, 0x4, R60 ;  /* 0x00000004fb3c7825 */ /* 0x040fe200078e023c */
[----:B------:R1:W-:Y:S04]  /*2a750*/  STL.64 [R1+0x1150], R58 ;  /* 0x0011503a01007387 */ /* 0x0003e80000100a00 */
[----:B-1----:R-:W3:Y:S04]  /*2a760*/  LDL.LU.64 R58, [R1+0x46b8] ;  /* 0x0046b800013a7983 */ /* 0x002ee80000300a00 */
[----:B------:R1:W-:Y:S04]  /*2a770*/  STL.64 [R1+0x2740], R60 ;  /* 0x0027403c01007387 */ /* 0x0003e80000100a00 */
[----:B-1----:R-:W3:Y:S01]  /*2a780*/  LDL.LU.64 R60, [R1+0x46b0] ;  /* 0x0046b000013c7983 */ /* 0x002ee20000300a00 */
[----:B----4-:R-:W-:-:S05]  /*2a790*/  IMAD.WIDE R14, R251, 0x4, R14 ;  /* 0x00000004fb0e7825 */ /* 0x010fca00078e020e */
[----:B------:R1:W-:Y:S01]  /*2a7a0*/  STL.64 [R1+0x1c08], R14 ;  /* 0x001c080e01007387 */ /* 0x0003e20000100a00 */
[----:B--2---:R-:W-:-:S03]  /*2a7b0*/  IMAD.WIDE R16, R251, 0x4, R16 ;  /* 0x00000004fb107825 */ /* 0x004fc600078e0210 */
[----:B-1----:R-:W2:Y:S04]  /*2a7c0*/  LDL.LU.64 R14, [R1+0x46a8] ;  /* 0x0046a800010e7983 */ /* 0x002ea80000300a00 */
[----:B------:R1:W-:Y:S01]  /*2a7d0*/  STL.64 [R1+0x1710], R16 ;  /* 0x0017101001007387 */ /* 0x0003e20000100a00 */
[----:B---3--:R-:W-:-:S03]  /*2a7e0*/  IMAD.WIDE R62, R251, 0x4, R62 ;  /* 0x00000004fb3e7825 */ /* 0x008fc600078e023e */
[----:B-1----:R-:W3:Y:S01]  /*2a7f0*/  LDL.LU.64 R16, [R1+0x46a0] ;  /* 0x0046a00001107983 */ /* 0x002ee20000300a00 */
[----:B------:R-:W-:-:S03]  /*2a800*/  IMAD.WIDE R64, R251, 0x4, R64 ;  /* 0x00000004fb407825 */ /* 0x000fc600078e0240 */
[----:B------:R1:W-:Y:S01]  /*2a810*/  STL.64 [R1+0x1138], R62 ;  /* 0x0011383e01007387 */ /* 0x0003e20000100a00 */
[----:B------:R-:W-:-:S03]  /*2a820*/  IMAD.WIDE R78, R251, 0x4, R78 ;  /* 0x00000004fb4e7825 */ /* 0x000fc600078e024e */
[----:B-1----:R-:W4:Y:S04]  /*2a830*/  LDL.LU.64 R62, [R1+0x4698] ;  /* 0x00469800013e7983 */ /* 0x002f280000300a00 */
[----:B------:R1:W-:Y:S01]  /*2a840*/  STL.64 [R1+0x2760], R64 ;  /* 0x0027604001007387 */ /* 0x0003e20000100a00 */
[----:B------:R-:W-:-:S03]  /*2a850*/  IMAD.WIDE R82, R251, 0x4, R82 ;  /* 0x00000004fb527825 */ /* 0x000fc600078e0252 */
[----:B-1----:R-:W2:Y:S04]  /*2a860*/  LDL.LU.64 R64, [R1+0x4690] ;  /* 0x0046900001407983 */ /* 0x002ea80000300a00 */
[----:B------:R1:W-:Y:S02]  /*2a870*/  STL.64 [R1+0x1c00], R78 ;  /* 0x001c004e01007387 */ /* 0x0003e40000100a00 */
[----:B-1----:R-:W-:-:S04]  /*2a880*/  IMAD.WIDE R78, R251, 0x4, R80 ;  /* 0x00000004fb4e7825 */ /* 0x002fc800078e0250 */
[C---:B------:R-:W-:Y:S01]  /*2a890*/  IMAD.WIDE R80, R251.reuse, 0x4, R92 ;  /* 0x00000004fb507825 */ /* 0x040fe200078e025c */
[----:B------:R1:W-:Y:S04]  /*2a8a0*/  STL.64 [R1+0x1708], R78 ;  /* 0x0017084e01007387 */ /* 0x0003e80000100a00 */
        /* <DEDUP_REMOVED lines=36> */
[----:B------:R1:W-:Y:S03]  /*2aaf0*/  STL.64 [R1+0x1ba8], R82 ;  /* 0x001ba85201007387 */ /* 0x0003e60000100a00 */
[C---:B-1----:R-:W-:Y:S02]  /*2ab00*/  IMAD.WIDE R78, R251.reuse, 0x4, R138 ;  /* 0x00000004fb4e7825 */ /* 0x042fe400078e028a */
[----:B------:R-:W2:Y:S02]  /*2ab10*/  LDL.LU.64 R138, [R1+0x1b98] ;  /* 0x001b9800018a7983 */ /* 0x000ea40000300a00 */
[----:B------:R-:W-:-:S02]  /*2ab20*/  IMAD.WIDE R82, R251, 0x4, R170 ;  /* 0x00000004fb527825 */ /* 0x000fc400078e02aa */
[----:B------:R-:W-:Y:S04]  /*2ab30*/  STL.64 [R1+0x16e0], R80 ;  /* 0x0016e05001007387 */ /* 0x000fe80000100a00 */
[----:B------:R1:W-:Y:S04]  /*2ab40*/  STL.64 [R1+0x10f0], R78 ;  /* 0x0010f04e01007387 */ /* 0x0003e80000100a00 */
[----:B-1----:R-:W3:Y:S04]  /*2ab50*/  LDL.LU.64 R78, [R1+0x16d0] ;  /* 0x0016d000014e7983 */ /* 0x002ee80000300a00 */
[----:B------:R-:W4:Y:S04]  /*2ab60*/  LDL.LU.64 R80, [R1+0x10e0] ;  /* 0x0010e00001507983 */ /* 0x000f280000300a00 */
        /* <DEDUP_REMOVED lines=8> */
[----:B------:R-:W4:Y:S01]  /*2abf0*/  LDL.LU.64 R110, [R1+0x10d8] ;  /* 0x0010d800016e7983 */ /* 0x000f220000300a00 */
[----:B------:R-:W-:-:S03]  /*2ac00*/  IMAD.WIDE R204, R251, 0x4, R216 ;  /* 0x00000004fbcc7825 */ /* 0x000fc600078e02d8 */
[----:B------:R-:W4:Y:S04]  /*2ac10*/  LDL.LU.64 R112, [R1+0x518] ;  /* 0x0005180001707983 */ /* 0x000f280000300a00 */
[----:B------:R-:W4:Y:S01]  /*2ac20*/  LDL.LU.64 R114, [R1+0x1b80] ;  /* 0x001b800001727983 */ /* 0x000f220000300a00 */
[----:B------:R-:W-:-:S03]  /*2ac30*/  IMAD.WIDE R132, R251, 0x4, R214 ;  /* 0x00000004fb847825 */ /* 0x000fc600078e02d6 */
[----:B------:R-:W4:Y:S04]  /*2ac40*/  LDL.LU.64 R124, [R1+0x16b8] ;  /* 0x0016b800017c7983 */ /* 0x000f280000300a00 */
[----:B------:R-:W4:Y:S04]  /*2ac50*/  LDL.LU.64 R126, [R1+0x10d0] ;  /* 0x0010d000017e7983 */ /* 0x000f280000300a00 */
[----:B------:R-:W4:Y:S04]  /*2ac60*/  LDL.LU.64 R128, [R1+0x510] ;  /* 0x0005100001807983 */ /* 0x000f280000300a00 */
[----:B------:R-:W4:Y:S04]  /*2ac70*/  LDL.LU.64 R178, [R1+0x1b78] ;  /* 0x001b780001b27983 */ /* 0x000f280000300a00 */
[----:B------:R-:W4:Y:S04]  /*2ac80*/  LDL.LU.64 R176, [R1+0x16b0] ;  /* 0x0016b00001b07983 */ /* 0x000f280000300a00 */
[----:B------:R-:W4:Y:S04]  /*2ac90*/  LDL.LU.64 R130, [R1+0x10c8] ;  /* 0x0010c80001827983 */ /* 0x000f280000300a00 */
[----:B------:R1:W-:Y:S01]  /*2aca0*/  STL.64 [R1+0x1ba0], R204 ;  /* 0x001ba0cc01007387 */ /* 0x0003e20000100a00 */
[----:B------:R-:W-:-:S04]  /*2acb0*/  IMAD.WIDE R66, R251, 0x4, R66 ;  /* 0x00000004fb427825 */ /* 0x000fc800078e0242 */
[C---:B------:R-:W-:Y:S01]  /*2acc0*/  IMAD.WIDE R76, R251.reuse, 0x4, R76 ;  /* 0x00000004fb4c7825 */ /* 0x040fe200078e024c */
[----:B-1----:R-:W4:Y:S04]  /*2acd0*/  LDL.LU.64 R204, [R1+0x508] ;  /* 0x0005080001cc7983 */ /* 0x002f280000300a00 */
[----:B------:R1:W-:Y:S04]  /*2ace0*/  STL.64 [R1+0x16d8], R132 ;  /* 0x0016d88401007387 */ /* 0x0003e80000100a00 */
[----:B------:R-:W4:Y:S04]  /*2acf0*/  LDL.LU.64 R210, [R1+0x1b70] ;  /* 0x001b700001d27983 */ /* 0x000f280000300a00 */
[----:B------:R-:W4:Y:S04]  /*2ad00*/  LDL.LU.64 R228, [R1+0x16a8] ;  /* 0x0016a80001e47983 */ /* 0x000f280000300a00 */
[----:B------:R-:W4:Y:S04]  /*2ad10*/  LDL.LU.64 R236, [R1+0x10c0] ;  /* 0x0010c00001ec7983 */ /* 0x000f280000300a00 */
[----:B-1----:R-:W4:Y:S04]  /*2ad20*/  LDL.LU.64 R132, [R1+0x500] ;  /* 0x0005000001847983 */ /* 0x002f280000300a00 */
[----:B------:R-:W4:Y:S04]  /*2ad30*/  LDL.LU.64 R216, [R1+0x1b68] ;  /* 0x001b680001d87983 */ /* 0x000f280000300a00 */
[----:B------:R-:W4:Y:S04]  /*2ad40*/  LDL.LU.64 R214, [R1+0x16a0] ;  /* 0x0016a00001d67983 */ /* 0x000f280000300a00 */
[----:B------:R1:W-:Y:S04]  /*2ad50*/  STL.64 [R1+0x10e8], R66 ;  /* 0x0010e84201007387 */ /* 0x0003e80000100a00 */
[----:B-1----:R-:W4:Y:S04]  /*2ad60*/  LDL.LU.64 R66, [R1+0x4688] ;  /* 0x0046880001427983 */ /* 0x002f280000300a00 */
[----:B------:R1:W-:Y:S04]  /*2ad70*/  STL.64 [R1+0x2840], R76 ;  /* 0x0028404c01007387 */ /* 0x0003e80000100a00 */
[----:B-1----:R-:W4:Y:S01]  /*2ad80*/  LDL.LU.64 R76, [R1+0x4680] ;  /* 0x00468000014c7983 */ /* 0x002f220000300a00 */
[----:B--2---:R-:W-:-:S05]  /*2ad90*/  IMAD.WIDE R138, R251, 0x4, R138 ;  /* 0x00000004fb8a7825 */ /* 0x004fca00078e028a */
[----:B------:R1:W-:Y:S04]  /*2ada0*/  STL.64 [R1+0x1b98], R138 ;  /* 0x001b988a01007387 */ /* 0x0003e80000100a00 */
[----:B-1----:R-:W2:Y:S01]  /*2adb0*/  LDL.LU.64 R138, [R1+0x10b8] ;  /* 0x0010b800018a7983 */ /* 0x002ea20000300a00 */
[----:B---3--:R-:W-:-:S04]  /*2adc0*/  IMAD.WIDE R78, R251, 0x4, R78 ;  /* 0x00000004fb4e7825 */ /* 0x008fc800078e024e */
[C---:B----4-:R-:W-:Y:S01]  /*2add0*/  IMAD.WIDE R80, R251.reuse, 0x4, R80 ;  /* 0x00000004fb507825 */ /* 0x050fe200078e0250 */
[----:B------:R1:W-:Y:S04]  /*2ade0*/  STL.64 [R1+0x16d0], R78 ;  /* 0x0016d04e01007387 */ /* 0x0003e80000100a00 */
[----:B-1----:R-:W3:Y:S01]  /*2adf0*/  LDL.LU.64 R78, [R1+0x4678] ;  /* 0x00467800014e7983 */ /* 0x002ee20000300a00 */
[----:B------:R-:W-:-:S03]  /*2ae00*/  IMAD.WIDE R82, R251, 0x4, R82 ;  /* 0x00000004fb527825 */ /* 0x000fc600078e0252 */
[----:B------:R1:W-:Y:S01]  /*2ae10*/  STL.64 [R1+0x10e0], R80 ;  /* 0x0010e05001007387 */ /* 0x0003e20000100a00 */
[----:B------:R-:W-:-:S04]  /*2ae20*/  IMAD.WIDE R92, R251, 0x4, R92 ;  /* 0x00000004fb5c7825 */ /* 0x000fc800078e025c */
[C---:B------:R-:W-:Y:S01]  /*2ae30*/  IMAD.WIDE R94, R251.reuse, 0x4, R94 ;  /* 0x00000004fb5e7825 */ /* 0x040fe200078e025e */
[----:B-1----:R-:W4:Y:S03]  /*2ae40*/  LDL.LU.64 R80, [R1+0x4670] ;  /* 0x0046700001507983 */ /* 0x002f260000300a00 */
[C---:B------:R-:W-:Y:S01]  /*2ae50*/  IMAD.WIDE R96, R251.reuse, 0x4, R96 ;  /* 0x00000004fb607825 */ /* 0x040fe200078e0260 */
[----:B------:R1:W-:Y:S03]  /*2ae60*/  STL.64 [R1+0x2860], R82 ;  /* 0x0028605201007387 */ /* 0x0003e60000100a00 */
[----:B------:R-:W-:-:S04]  /*2ae70*/  IMAD.WIDE R98, R251, 0x4, R98 ;  /* 0x00000004fb627825 */ /* 0x000fc800078e0262 */
[C---:B------:R-:W-:Y:S01]  /*2ae80*/  IMAD.WIDE R170, R251.reuse, 0x4, R170 ;  /* 0x00000004fbaa7825 */ /* 0x040fe200078e02aa */
[----:B-1----:R-:W3:Y:S04]  /*2ae90*/  LDL.LU.64 R82, [R1+0x4668] ;  /* 0x0046680001527983 */ /* 0x002ee80000300a00 */
[----:B------:R1:W-:Y:S04]  /*2aea0*/  STL.64 [R1+0x1b90], R92 ;  /* 0x001b905c01007387 */ /* 0x0003e80000100a00 */
        /* <DEDUP_REMOVED lines=8> */
[----:B-1----:R-:W3:Y:S01]  /*2af30*/  LDL.LU.64 R170, [R1+0x4640] ;  /* 0x0046400001aa7983 */ /* 0x002ee20000300a00 */
[----:B------:R-:W-:-:S04]  /*2af40*/  IMAD.WIDE R108, R251, 0x4, R108 ;  /* 0x00000004fb6c7825 */ /* 0x000fc800078e026c */
        /* <DEDUP_REMOVED lines=14> */
[----:B------:R-:W4:Y:S01]  /*2b030*/  LDL.LU.64 R178, [R1+0x1bc0] ;  /* 0x001bc00001b27983 */ /* 0x000f220000300a00 */
[----:B-1----:R-:W-:-:S03]  /*2b040*/  IMAD.WIDE R108, R251, 0x4, R176 ;  /* 0x00000004fb6c7825 */ /* 0x002fc600078e02b0 */
[----:B------:R1:W-:Y:S01]  /*2b050*/  STL.64 [R1+0x1b78], R110 ;  /* 0x001b786e01007387 */ /* 0x0003e20000100a00 */
[----:B------:R-:W-:-:S03]  /*2b060*/  IMAD.WIDE R112, R251, 0x4, R130 ;  /* 0x00000004fb707825 */ /* 0x000fc600078e0282 */
[----:B------:R-:W4:Y:S04]  /*2b070*/  LDL.LU.64 R176, [R1+0x1690] ;  /* 0x0016900001b07983 */ /* 0x000f280000300a00 */
[----:B------:R1:W-:Y:S02]  /*2b080*/  STL.64 [R1+0x16b0], R108 ;  /* 0x0016b06c01007387 */ /* 0x0003e40000100a00 */
[C---:B-1----:R-:W-:Y:S02]  /*2b090*/  IMAD.WIDE R110, R251.reuse, 0x4, R204 ;  /* 0x00000004fb6e7825 */ /* 0x042fe400078e02cc */
[----:B------:R1:W-:Y:S04]  /*2b0a0*/  STL.64 [R1+0x10c8], R112 ;  /* 0x0010c87001007387 */ /* 0x0003e80000100a00 */
[----:B------:R1:W-:Y:S01]  /*2b0b0*/  STL.64 [R1+0x28e0], R110 ;  /* 0x0028e06e01007387 */ /* 0x0003e20000100a00 */
[----:B------:R-:W-:-:S04]  /*2b0c0*/  IMAD.WIDE R108, R251, 0x4, R210 ;  /* 0x00000004fb6c7825 */ /* 0x000fc800078e02d2 */
[C---:B-1----:R-:W-:Y:S01]  /*2b0d0*/  IMAD.WIDE R112, R251.reuse, 0x4, R228 ;  /* 0x00000004fb707825 */ /* 0x042fe200078e02e4 */
        /* <DEDUP_REMOVED lines=8> */
[----:B-1----:R-:W4:Y:S04]  /*2b160*/  LDL.LU.64 R108, [R1+0x10a8] ;  /* 0x0010a800016c7983 */ /* 0x002f280000300a00 */
[----:B------:R-:W-:Y:S04]  /*2b170*/  STL.64 [R1+0x1b68], R112 ;  /* 0x001b687001007387 */ /* 0x000fe80000100a00 */
[----:B------:R-:W4:Y:S04]  /*2b180*/  LDL.LU.64 R210, [R1+0x4e8] ;  /* 0x0004e80001d27983 */ /* 0x000f280000300a00 */
[----:B------:R1:W-:Y:S04]  /*2b190*/  STL.64 [R1+0x16a0], R110 ;  /* 0x0016a06e01007387 */ /* 0x0003e80000100a00 */
[----:B------:R-:W4:Y:S04]  /*2b1a0*/  LDL.LU.64 R132, [R1+0x1b58] ;  /* 0x001b580001847983 */ /* 0x000f280000300a00 */
[----:B-1----:R-:W4:Y:S01]  /*2b1b0*/  LDL.LU.64 R110, [R1+0x1688] ;  /* 0x00168800016e7983 */ /* 0x002f220000300a00 */
[----:B------:R-:W-:-:S04]  /*2b1c0*/  IMAD.WIDE R128, R251, 0x4, R172 ;  /* 0x00000004fb807825 */ /* 0x000fc800078e02ac */
[----:B--2---:R-:W-:-:S05]  /*2b1d0*/  IMAD.WIDE R112, R251, 0x4, R138 ;  /* 0x00000004fb707825 */ /* 0x004fca00078e028a */
[----:B------:R1:W-:Y:S04]  /*2b1e0*/  STL.64 [R1+0x2918], R112 ;  /* 0x0029187001007387 */ /* 0x0003e80000100a00 */
[----:B-1----:R-:W2:Y:S01]  /*2b1f0*/  LDL.LU.64 R112, [R1+0x10a0] ;  /* 0x0010a00001707983 */ /* 0x002ea20000300a00 */
[----:B---3--:R-:W-:-:S05]  /*2b200*/  IMAD.WIDE R114, R251, 0x4, R170 ;  /* 0x00000004fb727825 */ /* 0x008fca00078e02aa */
        /* <DEDUP_REMOVED lines=10> */
[----:B------:R-:W3:Y:S04]  /*2b2b0*/  LDL.LU.64 R170, [R1+0x4d0] ;  /* 0x0004d00001aa7983 */ /* 0x000ee80000300a00 */
[----:B------:R-:W3:Y:S01]  /*2b2c0*/  LDL.LU.64 R172, [R1+0x1b40] ;  /* 0x001b400001ac7983 */ /* 0x000ee20000300a00 */
[----:B------:R-:W-:-:S04]  /*2b2d0*/  IMAD.WIDE R130, R251, 0x4, R206 ;  /* 0x00000004fb827825 */ /* 0x000fc800078e02ce */
[C---:B------:R-:W-:Y:S01]  /*2b2e0*/  IMAD.WIDE R204, R251.reuse, 0x4, R208 ;  /* 0x00000004fbcc7825 */ /* 0x040fe200078e02d0 */
[----:B------:R4:W-:Y:S03]  /*2b2f0*/  STL.64 [R1+0x1698], R130 ;  /* 0x0016988201007387 */ /* 0x0009e60000100a00 */
[C---:B-1----:R-:W-:Y:S01]  /*2b300*/  IMAD.WIDE R128, R251.reuse, 0x4, R180 ;  /* 0x00000004fb807825 */ /* 0x042fe200078e02b4 */
[----:B------:R-:W-:Y:S03]  /*2b310*/  STL.64 [R1+0x2938], R204 ;  /* 0x002938cc01007387 */ /* 0x000fe60000100a00 */
[C---:B----4-:R-:W-:Y:S01]  /*2b320*/  IMAD.WIDE R176, R251.reuse, 0x4, R176 ;  /* 0x00000004fbb07825 */ /* 0x050fe200078e02b0 */
[----:B------:R1:W-:Y:S03]  /*2b330*/  STL.64 [R1+0x2940], R128 ;  /* 0x0029408001007387 */ /* 0x0003e60000100a00 */
[C---:B------:R-:W-:Y:S01]  /*2b340*/  IMAD.WIDE R130, R251.reuse, 0x4, R178 ;  /* 0x00000004fb827825 */ /* 0x040fe200078e02b2 */
[----:B-1----:R-:W4:Y:S04]  /*2b350*/  LDL.LU.64 R128, [R1+0x1670] ;  /* 0x0016700001807983 */ /* 0x002f280000300a00 */
[----:B------:R1:W-:Y:S04]  /*2b360*/  STL.64 [R1+0x1bc0], R130 ;  /* 0x001bc08201007387 */ /* 0x0003e80000100a00 */
[----:B-1----:R-:W4:Y:S04]  /*2b370*/  LDL.LU.64 R130, [R1+0x1088] ;  /* 0x0010880001827983 */ /* 0x002f280000300a00 */
[----:B------:R1:W-:Y:S04]  /*2b380*/  STL.64 [R1+0x1690], R176 ;  /* 0x001690b001007387 */ /* 0x0003e80000100a00 */
[----:B------:R-:W4:Y:S01]  /*2b390*/  LDL.LU.64 R204, [R1+0x4c8] ;  /* 0x0004c80001cc7983 */ /* 0x000f220000300a00 */
[----:B------:R-:W-:-:S03]  /*2b3a0*/  IMAD.WIDE R108, R251, 0x4, R108 ;  /* 0x00000004fb6c7825 */ /* 0x000fc600078e026c */
[----:B------:R-:W4:Y:S04]  /*2b3b0*/  LDL.LU.64 R206, [R1+0x1b38] ;  /* 0x001b380001ce7983 */ /* 0x000f280000300a00 */
[----:B------:R-:W4:Y:S01]  /*2b3c0*/  LDL.LU.64 R208, [R1+0x1668] ;  /* 0x0016680001d07983 */ /* 0x000f220000300a00 */
[----:B------:R-:W-:-:S03]  /*2b3d0*/  IMAD.WIDE R210, R251, 0x4, R210 ;  /* 0x00000004fbd27825 */ /* 0x000fc600078e02d2 */
[----:B------:R-:W4:Y:S04]  /*2b3e0*/  LDL.LU.64 R180, [R1+0x1080] ;  /* 0x0010800001b47983 */ /* 0x000f280000300a00 */
[----:B------:R-:W4:Y:S01]  /*2b3f0*/  LDL.LU.64 R178, [R1+0x4c0] ;  /* 0x0004c00001b27983 */ /* 0x000f220000300a00 */
[----:B------:R-:W-:-:S03]  /*2b400*/  IMAD.WIDE R132, R251, 0x4, R132 ;  /* 0x00000004fb847825 */ /* 0x000fc600078e0284 */
[----:B-1----:R-:W4:Y:S04]  /*2b410*/  LDL.LU.64 R176, [R1+0x1b30] ;  /* 0x001b300001b07983 */ /* 0x002f280000300a00 */
[----:B------:R1:W-:Y:S01]  /*2b420*/  STL.64 [R1+0x2958], R108 ;  /* 0x0029586c01007387 */ /* 0x0003e20000100a00 */
[----:B------:R-:W-:-:S03]  /*2b430*/  IMAD.WIDE R110, R251, 0x4, R110 ;  /* 0x00000004fb6e7825 */ /* 0x000fc600078e026e */
[----:B-1----:R-:W4:Y:S04]  /*2b440*/  LDL.LU.64 R108, [R1+0x4638] ;  /* 0x00463800016c7983 */ /* 0x002f280000300a00 */
[----:B------:R1:W-:Y:S04]  /*2b450*/  STL.64 [R1+0x2960], R210 ;  /* 0x002960d201007387 */ /* 0x0003e80000100a00 */
[----:B-1----:R-:W4:Y:S04]  /*2b460*/  LDL.LU.64 R210, [R1+0x1660] ;  /* 0x0016600001d27983 */ /* 0x002f280000300a00 */
[----:B------:R1:W-:Y:S04]  /*2b470*/  STL.64 [R1+0x1b58], R132 ;  /* 0x001b588401007387 */ /* 0x0003e80000100a00 */
[----:B-1----:R-:W4:Y:S04]  /*2b480*/  LDL.LU.64 R132, [R1+0x1078] ;  /* 0x0010780001847983 */ /* 0x002f280000300a00 */
[----:B------:R1:W-:Y:S01]  /*2b490*/  STL.64 [R1+0x1688], R110 ;  /* 0x0016886e01007387 */ /* 0x0003e20000100a00 */
[----:B--2---:R-:W-:-:S03]  /*2b4a0*/  IMAD.WIDE R112, R251, 0x4, R112 ;  /* 0x00000004fb707825 */ /* 0x004fc600078e0270 */
[----:B-1----:R-:W2:Y:S04]  /*2b4b0*/  LDL.LU.64 R110, [R1+0x4630] ;  /* 0x00463000016e7983 */ /* 0x002ea80000300a00 */
[----:B------:R1:W-:Y:S04]  /*2b4c0*/  STL.64 [R1+0x2978], R112 ;  /* 0x0029787001007387 */ /* 0x0003e80000100a00 */
[----:B-1----:R-:W2:Y:S01]  /*2b4d0*/  LDL.LU.64 R112, [R1+0x4628] ;  /* 0x0046280001707983 */ /* 0x002ea20000300a00 */
[----:B---3--:R-:W-:-:S04]  /*2b4e0*/  IMAD.WIDE R114, R251, 0x4, R114 ;  /* 0x00000004fb727825 */ /* 0x008fc800078e0272 */
[C---:B------:R-:W-:Y:S01]  /*2b4f0*/  IMAD.WIDE R124, R251.reuse, 0x4, R124 ;  /* 0x00000004fb7c7825 */ /* 0x040fe200078e027c */
[----:B------:R1:W-:Y:S03]  /*2b500*/  STL.64 [R1+0x2980], R114 ;  /* 0x0029807201007387 */ /* 0x0003e60000100a00 */
[----:B------:R-:W-:-:S04]  /*2b510*/  IMAD.WIDE R126, R251, 0x4, R126 ;  /* 0x00000004fb7e7825 */ /* 0x000fc800078e027e */
[C---:B------:R-:W-:Y:S01]  /*2b520*/  IMAD.WIDE R138, R251.reuse, 0x4, R138 ;  /* 0x00000004fb8a7825 */ /* 0x040fe200078e028a */
[----:B-1----:R-:W3:Y:S04]  /*2b530*/  LDL.LU.64 R114, [R1+0x4620] ;  /* 0x0046200001727983 */ /* 0x002ee80000300a00 */
[----:B------:R1:W-:Y:S01]  /*2b540*/  STL.64 [R1+0x1b50], R124 ;  /* 0x001b507c01007387 */ /* 0x0003e20000100a00 */
[----:B------:R-:W-:-:S03]  /*2b550*/  IMAD.WIDE R228, R251, 0x4, R228 ;  /* 0x00000004fbe47825 */ /* 0x000fc600078e02e4 */
[----:B-1----:R-:W2:Y:S04]  /*2b560*/  LDL.LU.64 R124, [R1+0x4618] ;  /* 0x00461800017c7983 */ /* 0x002ea80000300a00 */
[----:B------:R1:W-:Y:S04]  /*2b570*/  STL.64 [R1+0x1680], R126 ;  /* 0x0016807e01007387 */ /* 0x0003e80000100a00 */
[----:B-1----:R-:W2:Y:S04]  /*2b580*/  LDL.LU.64 R126, [R1+0x4610] ;  /* 0x00461000017e7983 */ /* 0x002ea80000300a00 */
[----:B------:R1:W-:Y:S04]  /*2b590*/  STL.64 [R1+0x2998], R138 ;  /* 0x0029988a01007387 */ /* 0x0003e80000100a00 */
[----:B-1----:R-:W2:Y:S04]  /*2b5a0*/  LDL.LU.64 R138, [R1+0x4608] ;  /* 0x00460800018a7983 */ /* 0x002ea80000300a00 */
[----:B------:R1:W-:Y:S01]  /*2b5b0*/  STL.64 [R1+0x29a0], R228 ;  /* 0x0029a0e401007387 */ /* 0x0003e20000100a00 */
[----:B------:R-:W-:-:S04]  /*2b5c0*/  IMAD.WIDE R236, R251, 0x4, R236 ;  /* 0x00000004fbec7825 */ /* 0x000fc800078e02ec */
[C---:B-1----:R-:W-:Y:S02]  /*2b5d0*/  IMAD.WIDE R228, R251.reuse, 0x4, R216 ;  /* 0x00000004fbe47825 */ /* 0x042fe400078e02d8 */
[----:B------:R-:W3:Y:S04]  /*2b5e0*/  LDL.LU.64 R216, [R1+0x1bc8] ;  /* 0x001bc80001d87983 */ /* 0x000ee80000300a00 */
[----:B------:R1:W-:Y:S04]  /*2b5f0*/  STL.64 [R1+0x1b48], R228 ;  /* 0x001b48e401007387 */ /* 0x0003e80000100a00 */
[----:B------:R-:W-:Y:S01]  /*2b600*/  STL.64 [R1+0x1678], R236 ;  /* 0x001678ec01007387 */ /* 0x000fe20000100a00 */
[----:B-1----:R-:W-:-:S04]  /*2b610*/  IMAD.WIDE R228, R251, 0x4, R214 ;  /* 0x00000004fbe47825 */ /* 0x002fc800078e02d6 */
[C---:B------:R-:W-:Y:S01]  /*2b620*/  IMAD.WIDE R214, R251.reuse, 0x4, R170 ;  /* 0x00000004fbd67825 */ /* 0x040fe200078e02aa */
[----:B------:R1:W-:Y:S03]  /*2b630*/  STL.64 [R1+0x29b8], R228 ;  /* 0x0029b8e401007387 */ /* 0x0003e60000100a00 */
[C---:B------:R-:W-:Y:S01]  /*2b640*/  IMAD.WIDE R170, R251.reuse, 0x4, R172 ;  /* 0x00000004fbaa7825 */ /* 0x040fe200078e02ac */
[----:B-1----:R-:W3:Y:S04]  /*2b650*/  LDL.LU.64 R228, [R1+0x1650] ;  /* 0x0016500001e47983 */ /* 0x002ee80000300a00 */
[----:B------:R1:W-:Y:S04]  /*2b660*/  STL.64 [R1+0x29c0], R214 ;  /* 0x0029c0d601007387 */ /* 0x0003e80000100a00 */
[----:B------:R-:W3:Y:S04]  /*2b670*/  LDL.LU.64 R236, [R1+0x1068] ;  /* 0x0010680001ec7983 */ /* 0x000ee80000300a00 */
[----:B------:R4:W-:Y:S04]  /*2b680*/  STL.64 [R1+0x1b40], R170 ;  /* 0x001b40aa01007387 */ /* 0x0009e80000100a00 */
[----:B-1----:R-:W3:Y:S04]  /*2b690*/  LDL.LU.64 R214, [R1+0x4a8] ;  /* 0x0004a80001d67983 */ /* 0x002ee80000300a00 */
[----:B----4-:R-:W4:Y:S04]  /*2b6a0*/  LDL.LU.64 R170, [R1+0x1b20] ;  /* 0x001b200001aa7983 */ /* 0x010f280000300a00 */
[----:B------:R-:W4:Y:S01]  /*2b6b0*/  LDL.LU.64 R172, [R1+0x1740] ;  /* 0x0017400001ac7983 */ /* 0x000f220000300a00 */
[----:B------:R-:W-:-:S05]  /*2b6c0*/  IMAD.WIDE R128, R251, 0x4, R128 ;  /* 0x00000004fb807825 */ /* 0x000fca00078e0280 */
[----:B------:R1:W-:Y:S01]  /*2b6d0*/  STL.64 [R1+0x1670], R128 ;  /* 0x0016708001007387 */ /* 0x0003e20000100a00 */
[----:B------:R-:W-:-:S04]  /*2b6e0*/  IMAD.WIDE R204, R251, 0x4, R204 ;  /* 0x00000004fbcc7825 */ /* 0x000fc800078e02cc */
[----:B-1----:R-:W-:-:S04]  /*2b6f0*/  IMAD.WIDE R128, R251, 0x4, R130 ;  /* 0x00000004fb807825 */ /* 0x002fc800078e0282 */
[C---:B------:R-:W-:Y:S01]  /*2b700*/  IMAD.WIDE R130, R251.reuse, 0x4, R206 ;  /* 0x00000004fb827825 */ /* 0x040fe200078e02ce */
[----:B------:R1:W-:Y:S03]  /*2b710*/  STL.64 [R1+0x29d8], R128 ;  /* 0x0029d88001007387 */ /* 0x0003e60000100a00 */
[C---:B------:R-:W-:Y:S01]  /*2b720*/  IMAD.WIDE R180, R251.reuse, 0x4, R180 ;  /* 0x00000004fbb47825 */ /* 0x040fe200078e02b4 */
[----:B------:R-:W-:Y:S04]  /*2b730*/  STL.64 [R1+0x29e0], R204 ;  /* 0x0029e0cc01007387 */ /* 0x000fe80000100a00 */
[----:B------:R1:W-:Y:S02]  /*2b740*/  STL.64 [R1+0x1b38], R130 ;  /* 0x001b388201007387 */ /* 0x0003e40000100a00 */
[----:B-1----:R-:W-:-:S05]  /*2b750*/  IMAD.WIDE R128, R251, 0x4, R208 ;  /* 0x00000004fb807825 */ /* 0x002fca00078e02d0 */
[----:B------:R1:W-:Y:S01]  /*2b760*/  STL.64 [R1+0x1668], R128 ;  /* 0x0016688001007387 */ /* 0x0003e20000100a00 */
[----:B------:R-:W-:-:S03]  /*2b770*/  IMAD.WIDE R130, R251, 0x4, R178 ;  /* 0x00000004fb827825 */ /* 0x000fc600078e02b2 */
[----:B------:R1:W-:Y:S02]  /*2b780*/  STL.64 [R1+0x29f8], R180 ;  /* 0x0029f8b401007387 */ /* 0x0003e40000100a00 */
[C---:B-1----:R-:W-:Y:S02]  /*2b790*/  IMAD.WIDE R128, R251.reuse, 0x4, R176 ;  /* 0x00000004fb807825 */ /* 0x042fe400078e02b0 */
[----:B------:R-:W4:Y:S04]  /*2b7a0*/  LDL.LU.64 R180, [R1+0x1060] ;  /* 0x0010600001b47983 */ /* 0x000f280000300a00 */
[----:B------:R-:W-:Y:S04]  /*2b7b0*/  STL.64 [R1+0x2a00], R130 ;  /* 0x002a008201007387 */ /* 0x000fe80000100a00 */
[----:B------:R-:W4:Y:S01]  /*2b7c0*/  LDL.LU.64 R178, [R1+0x4a0] ;  /* 0x0004a00001b27983 */ /* 0x000f220000300a00 */
[----:B------:R-:W-:-:S03]  /*2b7d0*/  IMAD.WIDE R132, R251, 0x4, R132 ;  /* 0x00000004fb847825 */ /* 0x000fc600078e0284 */
[----:B------:R1:W-:Y:S04]  /*2b7e0*/  STL.64 [R1+0x1b30], R128 ;  /* 0x001b308001007387 */ /* 0x0003e80000100a00 */
[----:B------:R-:W4:Y:S01]  /*2b7f0*/  LDL.LU.64 R176, [R1+0x1b18] ;  /* 0x001b180001b07983 */ /* 0x000f220000300a00 */
[----:B-1----:R-:W-:-:S05]  /*2b800*/  IMAD.WIDE R128, R251, 0x4, R210 ;  /* 0x00000004fb807825 */ /* 0x002fca00078e02d2 */
[----:B------:R1:W-:Y:S04]  /*2b810*/  STL.64 [R1+0x1660], R128 ;  /* 0x0016608001007387 */ /* 0x0003e80000100a00 */
[----:B------:R1:W-:Y:S02]  /*2b820*/  STL.64 [R1+0x2a18], R132 ;  /* 0x002a188401007387 */ /* 0x0003e40000100a00 */
[C---:B-1----:R-:W-:Y:S02]  /*2b830*/  IMAD.WIDE R128, R251.reuse, 0x4, R140 ;  /* 0x00000004fb807825 */ /* 0x042fe400078e028c */
[----:B------:R-:W4:Y:S02]  /*2b840*/  LDL.LU.64 R132, [R1+0x1648] ;  /* 0x0016480001847983 */ /* 0x000f240000300a00 */
[----:B------:R-:W-:-:S04]  /*2b850*/  IMAD.WIDE R182, R251, 0x4, R182 ;  /* 0x00000004fbb67825 */ /* 0x000fc800078e02b6 */
[----:B--2---:R-:W-:-:S05]  /*2b860*/  IMAD.WIDE R130, R251, 0x4, R138 ;  /* 0x00000004fb827825 */ /* 0x004fca00078e028a */
[----:B------:R1:W-:Y:S04]  /*2b870*/  STL.64 [R1+0x2a20], R130 ;  /* 0x002a208201007387 */ /* 0x0003e80000100a00 */
[----:B------:R-:W2:Y:S04]  /*2b880*/  LDL.LU.64 R138, [R1+0x1058] ;  /* 0x00105800018a7983 */ /* 0x000ea80000300a00 */
[----:B------:R1:W-:Y:S04]  /*2b890*/  STL.64 [R1+0x1b28], R128 ;  /* 0x001b288001007387 */ /* 0x0003e80000100a00 */
[----:B------:R-:W2:Y:S01]  /*2b8a0*/  LDL.LU.64 R140, [R1+0x498] ;  /* 0x00049800018c7983 */ /* 0x000ea20000300a00 */
[----:B-1----:R-:W-:-:S04]  /*2b8b0*/  IMAD.WIDE R130, R251, 0x4, R174 ;  /* 0x00000004fb827825 */ /* 0x002fc800078e02ae */
[----:B------:R-:W-:-:S05]  /*2b8c0*/  IMAD.WIDE R128, R251, 0x4, R230 ;  /* 0x00000004fb807825 */ /* 0x000fca00078e02e6 */
[----:B------:R3:W-:Y:S04]  /*2b8d0*/  STL.64 [R1+0x1658], R128 ;  /* 0x0016588001007387 */ /* 0x0007e80000100a00 */
[----:B------:R1:W-:Y:S04]  /*2b8e0*/  STL.64 [R1+0x2a38], R182 ;  /* 0x002a38b601007387 */ /* 0x0003e80000100a00 */
[----:B------:R-:W2:Y:S01]  /*2b8f0*/  LDL.LU.64 R230, [R1+0x1b10] ;  /* 0x001b100001e67983 */ /* 0x000ea20000300a00 */
[----:B---3--:R-:W-:-:S03]  /*2b900*/  IMAD.WIDE R128, R251, 0x4, R216 ;  /* 0x00000004fb807825 */ /* 0x008fc600078e02d8 */
[----:B------:R3:W-:Y:S04]  /*2b910*/  STL.64 [R1+0x2a40], R130 ;  /* 0x002a408201007387 */ /* 0x0007e80000100a00 */
[----:B-1----:R-:W2:Y:S04]  /*2b920*/  LDL.LU.64 R182, [R1+0x1640] ;  /* 0x0016400001b67983 */ /* 0x002ea80000300a00 */
[----:B------:R1:W-:Y:S04]  /*2b930*/  STL.64 [R1+0x1bc8], R128 ;  /* 0x001bc88001007387 */ /* 0x0003e80000100a00 */
[----:B------:R-:W2:Y:S01]  /*2b940*/  LDL.LU.64 R174, [R1+0x1050] ;  /* 0x0010500001ae7983 */ /* 0x000ea20000300a00 */
[----:B---3--:R-:W-:-:S03]  /*2b950*/  IMAD.WIDE R130, R251, 0x4, R228 ;  /* 0x00000004fb827825 */ /* 0x008fc600078e02e4 */
[----:B------:R-:W3:Y:S01]  /*2b960*/  LDL.LU.64 R216, [R1+0x1bd0] ;  /* 0x001bd00001d87983 */ /* 0x000ee20000300a00 */
[----:B------:R-:W-:-:S03]  /*2b970*/  IMAD.WIDE R204, R251, 0x4, R236 ;  /* 0x00000004fbcc7825 */ /* 0x000fc600078e02ec */
[----:B------:R4:W-:Y:S01]  /*2b980*/  STL.64 [R1+0x1650], R130 ;  /* 0x0016508201007387 */ /* 0x0009e20000100a00 */
[----:B-1----:R-:W-:-:S03]  /*2b990*/  IMAD.WIDE R128, R251, 0x4, R214 ;  /* 0x00000004fb807825 */ /* 0x002fc600078e02d6 */
[----:B------:R-:W-:Y:S04]  /*2b9a0*/  STL.64 [R1+0x2a58], R204 ;  /* 0x002a58cc01007387 */ /* 0x000fe80000100a00 */
[----:B------:R1:W-:Y:S01]  /*2b9b0*/  STL.64 [R1+0x2a60], R128 ;  /* 0x002a608001007387 */ /* 0x0003e20000100a00 */
[----:B----4-:R-:W-:-:S04]  /*2b9c0*/  IMAD.WIDE R130, R251, 0x4, R170 ;  /* 0x00000004fb827825 */ /* 0x010fc800078e02aa */
[C---:B------:R-:W-:Y:S01]  /*2b9d0*/  IMAD.WIDE R170, R251.reuse, 0x4, R172 ;  /* 0x00000004fbaa7825 */ /* 0x040fe200078e02ac */
[----:B-1----:R-:W4:Y:S04]  /*2b9e0*/  LDL.LU.64 R128, [R1+0x1618] ;  /* 0x0016180001807983 */ /* 0x002f280000300a00 */
[----:B------:R1:W-:Y:S04]  /*2b9f0*/  STL.64 [R1+0x1b20], R130 ;  /* 0x001b208201007387 */ /* 0x0003e80000100a00 */
[----:B-1----:R-:W4:Y:S04]  /*2ba00*/  LDL.LU.64 R130, [R1+0x1028] ;  /* 0x0010280001827983 */ /* 0x002f280000300a00 */
[----:B------:R1:W-:Y:S04]  /*2ba10*/  STL.64 [R1+0x1740], R170 ;  /* 0x001740aa01007387 */ /* 0x0003e80000100a00 */
[----:B------:R-:W4:Y:S04]  /*2ba20*/  LDL.LU.64 R204, [R1+0x468] ;  /* 0x0004680001cc7983 */ /* 0x000f280000300a00 */
[----:B------:R-:W4:Y:S04]  /*2ba30*/  LDL.LU.64 R206, [R1+0x1be0] ;  /* 0x001be00001ce7983 */ /* 0x000f280000300a00 */
[----:B------:R-:W4:Y:S04]  /*2ba40*/  LDL.LU.64 R208, [R1+0x15e0] ;  /* 0x0015e00001d07983 */ /* 0x000f280000300a00 */
[----:B------:R-:W4:Y:S04]  /*2ba50*/  LDL.LU.64 R214, [R1+0xfe8] ;  /* 0x000fe80001d67983 */ /* 0x000f280000300a00 */
[----:B-1----:R-:W4:Y:S04]  /*2ba60*/  LDL.LU.64 R170, [R1+0x428] ;  /* 0x0004280001aa7983 */ /* 0x002f280000300a00 */
[----:B------:R-:W4:Y:S01]  /*2ba70*/  LDL.LU.64 R172, [R1+0x1be8] ;  /* 0x001be80001ac7983 */ /* 0x000f220000300a00 */
[----:B------:R-:W-:-:S05]  /*2ba80*/  IMAD.WIDE R180, R251, 0x4, R180 ;  /* 0x00000004fbb47825 */ /* 0x000fca00078e02b4 */
[----:B------:R1:W-:Y:S01]  /*2ba90*/  STL.64 [R1+0x2a78], R180 ;  /* 0x002a78b401007387 */ /* 0x0003e20000100a00 */
[----:B------:R-:W-:-:S03]  /*2baa0*/  IMAD.WIDE R178, R251, 0x4, R178 ;  /* 0x00000004fbb27825 */ /* 0x000fc600078e02b2 */
[----:B------:R-:W4:Y:S04]  /*2bab0*/  LDL.LU.64 R210, [R1+0x15a8] ;  /* 0x0015a80001d27983 */ /* 0x000f280000300a00 */
[----:B------:R1:W-:Y:S01]  /*2bac0*/  STL.64 [R1+0x2a80], R178 ;  /* 0x002a80b201007387 */ /* 0x0003e20000100a00 */
[----:B------:R-:W-:-:S03]  /*2bad0*/  IMAD.WIDE R176, R251, 0x4, R176 ;  /* 0x00000004fbb07825 */ /* 0x000fc600078e02b0 */
[----:B-1----:R-:W4:Y:S04]  /*2bae0*/  LDL.LU.64 R180, [R1+0xfa8] ;  /* 0x000fa80001b47983 */ /* 0x002f280000300a00 */
[----:B------:R1:W-:Y:S04]  /*2baf0*/  STL.64 [R1+0x1b18], R176 ;  /* 0x001b18b001007387 */ /* 0x0003e80000100a00 */
[----:B------:R-:W4:Y:S04]  /*2bb00*/  LDL.LU.64 R178, [R1+0x3e8] ;  /* 0x0003e80001b27983 */ /* 0x000f280000300a00 */
[----:B-1----:R-:W4:Y:S01]  /*2bb10*/  LDL.LU.64 R176, [R1+0x1bf8] ;  /* 0x001bf80001b07983 */ /* 0x002f220000300a00 */
[----:B------:R-:W-:-:S05]  /*2bb20*/  IMAD.WIDE R228, R251, 0x4, R132 ;  /* 0x00000004fbe47825 */ /* 0x000fca00078e0284 */
[----:B------:R-:W-:Y:S04]  /*2bb30*/  STL.64 [R1+0x1648], R228 ;  /* 0x001648e401007387 */ /* 0x000fe80000100a00 */
[----:B------:R-:W4:Y:S01]  /*2bb40*/  LDL.LU.64 R236, [R1+0x1570] ;  /* 0x0015700001ec7983 */ /* 0x000f220000300a00 */
[----:B--2---:R-:W-:-:S05]  /*2bb50*/  IMAD.WIDE R132, R251, 0x4, R138 ;  /* 0x00000004fb847825 */ /* 0x004fca00078e028a */
[----:B------:R1:W-:Y:S01]  /*2bb60*/  STL.64 [R1+0x2a98], R132 ;  /* 0x002a988401007387 */ /* 0x0003e20000100a00 */
[----:B------:R-:W-:-:S03]  /*2bb70*/  IMAD.WIDE R138, R251, 0x4, R140 ;  /* 0x00000004fb8a7825 */ /* 0x000fc600078e028c */
[----:B-1----:R-:W2:Y:S04]  /*2bb80*/  LDL.LU.64 R132, [R1+0xf68] ;  /* 0x000f680001847983 */ /* 0x002ea80000300a00 */
[----:B------:R1:W-:Y:S01]  /*2bb90*/  STL.64 [R1+0x2aa0], R138 ;  /* 0x002aa08a01007387 */ /* 0x0003e20000100a00 */
[----:B------:R-:W-:-:S03]  /*2bba0*/  IMAD.WIDE R230, R251, 0x4, R230 ;  /* 0x00000004fbe67825 */ /* 0x000fc600078e02e6 */
[----:B-1----:R-:W2:Y:S04]  /*2bbb0*/  LDL.LU.64 R138, [R1+0x3a8] ;  /* 0x0003a800018a7983 */ /* 0x002ea80000300a00 */
[----:B------:R-:W2:Y:S01]  /*2bbc0*/  LDL.LU.64 R140, [R1+0x1a98] ;  /* 0x001a9800018c7983 */ /* 0x000ea20000300a00 */
[----:B------:R-:W-:-:S03]  /*2bbd0*/  IMAD.WIDE R228, R251, 0x4, R182 ;  /* 0x00000004fbe47825 */ /* 0x000fc600078e02b6 */
[----:B------:R-:W-:Y:S01]  /*2bbe0*/  STL.64 [R1+0x1b10], R230 ;  /* 0x001b10e601007387 */ /* 0x000fe20000100a00 */
[----:B------:R-:W-:-:S03]  /*2bbf0*/  IMAD.WIDE R182, R251, 0x4, R174 ;  /* 0x00000004fbb67825 */ /* 0x000fc600078e02ae */
[----:B------:R1:W-:Y:S01]  /*2bc00*/  STL.64 [R1+0x1640], R228 ;  /* 0x001640e401007387 */ /* 0x0003e20000100a00 */
[----:B---3--:R-:W-:-:S03]  /*2bc10*/  IMAD.WIDE R174, R251, 0x4, R216 ;  /* 0x00000004fbae7825 */ /* 0x008fc600078e02d8 */
[----:B-1----:R-:W3:Y:S04]  /*2bc20*/  LDL.LU.64 R228, [R1+0x1560] ;  /* 0x0015600001e47983 */ /* 0x002ee80000300a00 */
[----:B------:R1:W-:Y:S04]  /*2bc30*/  STL.64 [R1+0x2ab8], R182 ;  /* 0x002ab8b601007387 */ /* 0x0003e80000100a00 */
[----:B------:R-:W3:Y:S04]  /*2bc40*/  LDL.LU.64 R230, [R1+0xf28] ;  /* 0x000f280001e67983 */ /* 0x000ee80000300a00 */
[----:B------:R4:W-:Y:S04]  /*2bc50*/  STL.64 [R1+0x1bd0], R174 ;  /* 0x001bd0ae01007387 */ /* 0x0009e80000100a00 */
[----:B-1----:R-:W3:Y:S01]  /*2bc60*/  LDL.LU.64 R182, [R1+0x368] ;  /* 0x0003680001b67983 */ /* 0x002ee20000300a00 */
[----:B----4-:R-:W-:-:S03]  /*2bc70*/  IMAD.WIDE R128, R251, 0x4, R128 ;  /* 0x00000004fb807825 */ /* 0x010fc600078e0280 */
[----:B------:R-:W4:Y:S04]  /*2bc80*/  LDL.LU.64 R174, [R1+0x1a88] ;  /* 0x001a880001ae7983 */ /* 0x000f280000300a00 */
[----:B------:R-:W4:Y:S04]  /*2bc90*/  LDL.LU.64 R216, [R1+0x1550] ;  /* 0x0015500001d87983 */ /* 0x000f280000300a00 */
[----:B------:R1:W-:Y:S01]  /*2bca0*/  STL.64 [R1+0x1618], R128 ;  /* 0x0016188001007387 */ /* 0x0003e20000100a00 */
[----:B------:R-:W-:-:S04]  /*2bcb0*/  IMAD.WIDE R204, R251, 0x4, R204 ;  /* 0x00000004fbcc7825 */ /* 0x000fc800078e02cc */
        /* <DEDUP_REMOVED lines=9> */
[----:B------:R-:W-:Y:S04]  /*2bd50*/  STL.64 [R1+0x2af0], R204 ;  /* 0x002af0cc01007387 */ /* 0x000fe80000100a00 */
[----:B------:R-:W4:Y:S01]  /*2bd60*/  LDL.LU.64 R214, [R1+0x1118] ;  /* 0x0011180001d67983 */ /* 0x000f220000300a00 */
[----:B-1----:R-:W-:-:S03]  /*2bd70*/  IMAD.WIDE R128, R251, 0x4, R172 ;  /* 0x00000004fb807825 */ /* 0x002fc600078e02ac */
[----:B------:R-:W-:Y:S04]  /*2bd80*/  STL.64 [R1+0x4000], R130 ;  /* 0x0040008201007387 */ /* 0x000fe80000100a00 */
[----:B------:R-:W4:Y:S04]  /*2bd90*/  LDL.LU.64 R170, [R1+0x328] ;  /* 0x0003280001aa7983 */ /* 0x000f280000300a00 */
[----:B------:R1:W-:Y:S04]  /*2bda0*/  STL.64 [R1+0x3ff8], R128 ;  /* 0x003ff88001007387 */ /* 0x0003e80000100a00 */
[----:B------:R-:W4:Y:S01]  /*2bdb0*/  LDL.LU.64 R172, [R1+0x1a78] ;  /* 0x001a780001ac7983 */ /* 0x000f220000300a00 */
[----:B------:R-:W-:-:S04]  /*2bdc0*/  IMAD.WIDE R180, R251, 0x4, R180 ;  /* 0x00000004fbb47825 */ /* 0x000fc800078e02b4 */
[----:B-1----:R-:W-:-:S04]  /*2bdd0*/  IMAD.WIDE R128, R251, 0x4, R210 ;  /* 0x00000004fb807825 */ /* 0x002fc800078e02d2 */
[C---:B------:R-:W-:Y:S01]  /*2bde0*/  IMAD.WIDE R130, R251.reuse, 0x4, R178 ;  /* 0x00000004fb827825 */ /* 0x040fe200078e02b2 */
[----:B------:R1:W-:Y:S04]  /*2bdf0*/  STL.64 [R1+0x3ff0], R128 ;  /* 0x003ff08001007387 */ /* 0x0003e80000100a00 */
[----:B------:R1:W-:Y:S02]  /*2be00*/  STL.64 [R1+0x3fe8], R180 ;  /* 0x003fe8b401007387 */ /* 0x0003e40000100a00 */
[C---:B-1----:R-:W-:Y:S02]  /*2be10*/  IMAD.WIDE R128, R251.reuse, 0x4, R176 ;  /* 0x00000004fb807825 */ /* 0x042fe400078e02b0 */
[----:B------:R-:W4:Y:S04]  /*2be20*/  LDL.LU.64 R180, [R1+0x1538] ;  /* 0x0015380001b47983 */ /* 0x000f280000300a00 */
[----:B------:R-:W-:Y:S04]  /*2be30*/  STL.64 [R1+0x3fe0], R130 ;  /* 0x003fe08201007387 */ /* 0x000fe80000100a00 */
[----:B------:R-:W4:Y:S04]  /*2be40*/  LDL.LU.64 R178, [R1+0x1120] ;  /* 0x0011200001b27983 */ /* 0x000f280000300a00 */
[----:B------:R1:W-:Y:S04]  /*2be50*/  STL.64 [R1+0x3fd8], R128 ;  /* 0x003fd88001007387 */ /* 0x0003e80000100a00 */
[----:B------:R-:W4:Y:S01]  /*2be60*/  LDL.LU.64 R176, [R1+0x2e8] ;  /* 0x0002e80001b07983 */ /* 0x000f220000300a00 */
[----:B-1----:R-:W-:-:S05]  /*2be70*/  IMAD.WIDE R128, R251, 0x4, R236 ;  /* 0x00000004fb807825 */ /* 0x002fca00078e02ec */
[----:B------:R1:W-:Y:S01]  /*2be80*/  STL.64 [R1+0x1bf8], R128 ;  /* 0x001bf88001007387 */ /* 0x0003e20000100a00 */
[----:B--2---:R-:W-:-:S05]  /*2be90*/  IMAD.WIDE R132, R251, 0x4, R132 ;  /* 0x00000004fb847825 */ /* 0x004fca00078e0284 */
[----:B------:R2:W-:Y:S04]  /*2bea0*/  STL.64 [R1+0x3fd0], R132 ;  /* 0x003fd08401007387 */ /* 0x0005e80000100a00 */
[----:B------:R-:W4:Y:S01]  /*2beb0*/  LDL.LU.64 R236, [R1+0x1a70] ;  /* 0x001a700001ec7983 */ /* 0x000f220000300a00 */
[----:B------:R-:W-:-:S04]  /*2bec0*/  IMAD.WIDE R130, R251, 0x4, R138 ;  /* 0x00000004fb827825 */ /* 0x000fc800078e028a */
[C---:B-1----:R-:W-:Y:S01]  /*2bed0*/  IMAD.WIDE R128, R251.reuse, 0x4, R140 ;  /* 0x00000004fb807825 */ /* 0x042fe200078e028c */
[----:B------:R3:W-:Y:S04]  /*2bee0*/  STL.64 [R1+0x1be8], R130 ;  /* 0x001be88201007387 */ /* 0x0007e80000100a00 */
[----:B--2---:R-:W2:Y:S04]  /*2bef0*/  LDL.LU.64 R132, [R1+0x1520] ;  /* 0x0015200001847983 */ /* 0x004ea80000300a00 */
[----:B------:R1:W-:Y:S04]  /*2bf00*/  STL.64 [R1+0x3fc8], R128 ;  /* 0x003fc88001007387 */ /* 0x0003e80000100a00 */
[----:B------:R-:W2:Y:S04]  /*2bf10*/  LDL.LU.64 R138, [R1+0x1128] ;  /* 0x00112800018a7983 */ /* 0x000ea80000300a00 */
[----:B------:R-:W2:Y:S01]  /*2bf20*/  LDL.LU.64 R140, [R1+0x2a8] ;  /* 0x0002a800018c7983 */ /* 0x000ea20000300a00 */
[----:B---3--:R-:W-:-:S04]  /*2bf30*/  IMAD.WIDE R130, R251, 0x4, R228 ;  /* 0x00000004fb827825 */ /* 0x008fc800078e02e4 */
[C---:B------:R-:W-:Y:S01]  /*2bf40*/  IMAD.WIDE R204, R251.reuse, 0x4, R230 ;  /* 0x00000004fbcc7825 */ /* 0x040fe200078e02e6 */
[----:B------:R4:W-:Y:S03]  /*2bf50*/  STL.64 [R1+0x3fc0], R130 ;  /* 0x003fc08201007387 */ /* 0x0009e60000100a00 */
[C---:B-1----:R-:W-:Y:S01]  /*2bf60*/  IMAD.WIDE R128, R251.reuse, 0x4, R182 ;  /* 0x00000004fb807825 */ /* 0x042fe200078e02b6 */
[----:B------:R-:W-:Y:S04]  /*2bf70*/  STL.64 [R1+0x3fb8], R204 ;  /* 0x003fb8cc01007387 */ /* 0x000fe80000100a00 */
[----:B------:R1:W-:Y:S01]  /*2bf80*/  STL.64 [R1+0x3fb0], R128 ;  /* 0x003fb08001007387 */ /* 0x0003e20000100a00 */
[----:B----4-:R-:W-:-:S04]  /*2bf90*/  IMAD.WIDE R130, R251, 0x4, R174 ;  /* 0x00000004fb827825 */ /* 0x010fc800078e02ae */
[C---:B------:R-:W-:Y:S01]  /*2bfa0*/  IMAD.WIDE R174, R251.reuse, 0x4, R216 ;  /* 0x00000004fbae7825 */ /* 0x040fe200078e02d8 */
[----:B-1----:R-:W3:Y:S04]  /*2bfb0*/  LDL.LU.64 R128, [R1+0x1a68] ;  /* 0x001a680001807983 */ /* 0x002ee80000300a00 */
[----:B------:R1:W-:Y:S04]  /*2bfc0*/  STL.64 [R1+0x3fa8], R130 ;  /* 0x003fa88201007387 */ /* 0x0003e80000100a00 */
[----:B-1----:R-:W4:Y:S04]  /*2bfd0*/  LDL.LU.64 R130, [R1+0x1508] ;  /* 0x0015080001827983 */ /* 0x002f280000300a00 */
[----:B------:R1:W-:Y:S04]  /*2bfe0*/  STL.64 [R1+0x3fa0], R174 ;  /* 0x003fa0ae01007387 */ /* 0x0003e80000100a00 */
[----:B------:R-:W4:Y:S04]  /*2bff0*/  LDL.LU.64 R204, [R1+0x1130] ;  /* 0x0011300001cc7983 */ /* 0x000f280000300a00 */
[----:B------:R-:W4:Y:S04]  /*2c000*/  LDL.LU.64 R206, [R1+0x268] ;  /* 0x0002680001ce7983 */ /* 0x000f280000300a00 */
[----:B------:R-:W4:Y:S04]  /*2c010*/  LDL.LU.64 R208, [R1+0x1a60] ;  /* 0x001a600001d07983 */ /* 0x000f280000300a00 */
[----:B------:R-:W4:Y:S04]  /*2c020*/  LDL.LU.64 R182, [R1+0x14f0] ;  /* 0x0014f00001b67983 */ /* 0x000f280000300a00 */
[----:B-1----:R-:W4:Y:S01]  /*2c030*/  LDL.LU.64 R174, [R1+0x1140] ;  /* 0x0011400001ae7983 */ /* 0x002f220000300a00 */
[----:B------:R-:W-:-:S03]  /*2c040*/  IMAD.WIDE R210, R251, 0x4, R214 ;  /* 0x00000004fbd27825 */ /* 0x000fc600078e02d6 */
[----:B------:R-:W4:Y:S01]  /*2c050*/  LDL.LU.64 R216, [R1+0x228] ;  /* 0x0002280001d87983 */ /* 0x000f220000300a00 */
[----:B------:R-:W-:-:S03]  /*2c060*/  IMAD.WIDE R214, R251, 0x4, R170 ;  /* 0x00000004fbd67825 */ /* 0x000fc600078e02aa */
[----:B------:R1:W-:Y:S01]  /*2c070*/  STL.64 [R1+0x3f98], R210 ;  /* 0x003f98d201007387 */ /* 0x0003e20000100a00 */
[----:B------:R-:W-:-:S03]  /*2c080*/  IMAD.WIDE R170, R251, 0x4, R172 ;  /* 0x00000004fbaa7825 */ /* 0x000fc600078e02ac */
[----:B-1----:R-:W4:Y:S04]  /*2c090*/  LDL.LU.64 R210, [R1+0x1a58] ;  /* 0x001a580001d27983 */ /* 0x002f280000300a00 */
[----:B------:R1:W-:Y:S04]  /*2c0a0*/  STL.64 [R1+0x3f90], R214 ;  /* 0x003f90d601007387 */ /* 0x0003e80000100a00 */
[----:B-1----:R-:W4:Y:S04]  /*2c0b0*/  LDL.LU.64 R214, [R1+0x14d8] ;  /* 0x0014d80001d67983 */ /* 0x002f280000300a00 */
[----:B------:R1:W-:Y:S04]  /*2c0c0*/  STL.64 [R1+0x3f88], R170 ;  /* 0x003f88aa01007387 */ /* 0x0003e80000100a00 */
[----:B-1----:R-:W4:Y:S04]  /*2c0d0*/  LDL.LU.64 R170, [R1+0x1148] ;  /* 0x0011480001aa7983 */ /* 0x002f280000300a00 */
[----:B------:R-:W4:Y:S01]  /*2c0e0*/  LDL.LU.64 R172, [R1+0x1e8] ;  /* 0x0001e80001ac7983 */ /* 0x000f220000300a00 */
[----:B------:R-:W-:-:S04]  /*2c0f0*/  IMAD.WIDE R180, R251, 0x4, R180 ;  /* 0x00000004fbb47825 */ /* 0x000fc800078e02b4 */
[C---:B------:R-:W-:Y:S01]  /*2c100*/  IMAD.WIDE R178, R251.reuse, 0x4, R178 ;  /* 0x00000004fbb27825 */ /* 0x040fe200078e02b2 */
[----:B------:R1:W-:Y:S03]  /*2c110*/  STL.64 [R1+0x3f80], R180 ;  /* 0x003f80b401007387 */ /* 0x0003e60000100a00 */
[C---:B------:R-:W-:Y:S01]  /*2c120*/  IMAD.WIDE R176, R251.reuse, 0x4, R176 ;  /* 0x00000004fbb07825 */ /* 0x040fe200078e02b0 */
[----:B------:R-:W4:Y:S04]  /*2c130*/  LDL.LU.64 R230, [R1+0x1a50] ;  /* 0x001a500001e67983 */ /* 0x000f280000300a00 */
[----:B------:R1:W-:Y:S04]  /*2c140*/  STL.64 [R1+0x3f78], R178 ;  /* 0x003f78b201007387 */ /* 0x0003e80000100a00 */
[----:B-1----:R-:W4:Y:S04]  /*2c150*/  LDL.LU.64 R180, [R1+0x14c0] ;  /* 0x0014c00001b47983 */ /* 0x002f280000300a00 */
[----:B------:R1:W-:Y:S04]  /*2c160*/  STL.64 [R1+0x3f70], R176 ;  /* 0x003f70b001007387 */ /* 0x0003e80000100a00 */
[----:B------:R-:W4:Y:S04]  /*2c170*/  LDL.LU.64 R178, [R1+0xbd0] ;  /* 0x000bd00001b27983 */ /* 0x000f280000300a00 */
[----:B-1----:R-:W4:Y:S01]  /*2c180*/  LDL.LU.64 R176, [R1+0x578] ;  /* 0x0005780001b07983 */ /* 0x002f220000300a00 */
[----:B------:R-:W-:-:S05]  /*2c190*/  IMAD.WIDE R236, R251, 0x4, R236 ;  /* 0x00000004fbec7825 */ /* 0x000fca00078e02ec */
[----:B------:R-:W-:Y:S01]  /*2c1a0*/  STL.64 [R1+0x3f68], R236 ;  /* 0x003f68ec01007387 */ /* 0x000fe20000100a00 */
[----:B--2---:R-:W-:-:S05]  /*2c1b0*/  IMAD.WIDE R228, R251, 0x4, R132 ;  /* 0x00000004fbe47825 */ /* 0x004fca00078e0284 */
[----:B------:R1:W-:Y:S01]  /*2c1c0*/  STL.64 [R1+0x3f60], R228 ;  /* 0x003f60e401007387 */ /* 0x0003e20000100a00 */
[----:B------:R-:W-:-:S04]  /*2c1d0*/  IMAD.WIDE R138, R251, 0x4, R138 ;  /* 0x00000004fb8a7825 */ /* 0x000fc800078e028a */
[C---:B------:R-:W-:Y:S01]  /*2c1e0*/  IMAD.WIDE R132, R251.reuse, 0x4, R140 ;  /* 0x00000004fb847825 */ /* 0x040fe200078e028c */
[----:B-1----:R-:W2:Y:S04]  /*2c1f0*/  LDL.LU.64 R228, [R1+0x1a48] ;  /* 0x001a480001e47983 */ /* 0x002ea80000300a00 */
[----:B------:R-:W-:Y:S04]  /*2c200*/  STL.64 [R1+0x3f58], R138 ;  /* 0x003f588a01007387 */ /* 0x000fe80000100a00 */
[----:B------:R-:W2:Y:S04]  /*2c210*/  LDL.LU.64 R236, [R1+0x14b8] ;  /* 0x0014b80001ec7983 */ /* 0x000ea80000300a00 */
[----:B------:R1:W-:Y:S04]  /*2c220*/  STL.64 [R1+0x3f50], R132 ;  /* 0x003f508401007387 */ /* 0x0003e80000100a00 */
[----:B-1----:R-:W2:Y:S04]  /*2c230*/  LDL.LU.64 R132, [R1+0xbc8] ;  /* 0x000bc80001847983 */ /* 0x002ea80000300a00 */
[----:B------:R-:W2:Y:S04]  /*2c240*/  LDL.LU.64 R138, [R1+0x1b0] ;  /* 0x0001b000018a7983 */ /* 0x000ea80000300a00 */
[----:B------:R-:W2:Y:S01]  /*2c250*/  LDL.LU.64 R140, [R1+0x1a40] ;  /* 0x001a4000018c7983 */ /* 0x000ea20000300a00 */
[----:B---3--:R-:W-:-:S05]  /*2c260*/  IMAD.WIDE R128, R251, 0x4, R128 ;  /* 0x00000004fb807825 */ /* 0x008fca00078e0280 */
        /* <DEDUP_REMOVED lines=13> */
[----:B----4-:R-:W3:Y:S04]  /*2c340*/  LDL.LU.64 R182, [R1+0x14b0] ;  /* 0x0014b00001b67983 */ /* 0x010ee80000300a00 */
[----:B------:R-:W-:Y:S04]  /*2c350*/  STL.64 [R1+0x3f18], R130 ;  /* 0x003f188201007387 */ /* 0x000fe80000100a00 */
[----:B------:R-:W4:Y:S04]  /*2c360*/  LDL.LU.64 R174, [R1+0xbc0] ;  /* 0x000bc00001ae7983 */ /* 0x000f280000300a00 */
[----:B------:R1:W-:Y:S04]  /*2c370*/  STL.64 [R1+0x3f10], R128 ;  /* 0x003f108001007387 */ /* 0x0003e80000100a00 */
[----:B------:R-:W4:Y:S01]  /*2c380*/  LDL.LU.64 R216, [R1+0x580] ;  /* 0x0005800001d87983 */ /* 0x000f220000300a00 */
[----:B-1----:R-:W-:-:S04]  /*2c390*/  IMAD.WIDE R128, R251, 0x4, R210 ;  /* 0x00000004fb807825 */ /* 0x002fc800078e02d2 */
[C---:B------:R-:W-:Y:S01]  /*2c3a0*/  IMAD.WIDE R204, R251.reuse, 0x4, R214 ;  /* 0x00000004fbcc7825 */ /* 0x040fe200078e02d6 */
[----:B------:R1:W-:Y:S04]  /*2c3b0*/  STL.64 [R1+0x3f08], R128 ;  /* 0x003f088001007387 */ /* 0x0003e80000100a00 */
[----:B------:R-:W-:Y:S04]  /*2c3c0*/  STL.64 [R1+0x3f00], R204 ;  /* 0x003f00cc01007387 */ /* 0x000fe80000100a00 */
[----:B------:R-:W4:Y:S01]  /*2c3d0*/  LDL.LU.64 R214, [R1+0x1a38] ;  /* 0x001a380001d67983 */ /* 0x000f220000300a00 */
[----:B------:R-:W-:-:S04]  /*2c3e0*/  IMAD.WIDE R130, R251, 0x4, R170 ;  /* 0x00000004fb827825 */ /* 0x000fc800078e02aa */
[C---:B-1----:R-:W-:Y:S01]  /*2c3f0*/  IMAD.WIDE R128, R251.reuse, 0x4, R172 ;  /* 0x00000004fb807825 */ /* 0x042fe200078e02ac */
        /* <DEDUP_REMOVED lines=8> */
[----:B------:R1:W-:Y:S04]  /*2c480*/  STL.64 [R1+0x3ee0], R180 ;  /* 0x003ee0b401007387 */ /* 0x0003e80000100a00 */
[----:B------:R-:W4:Y:S01]  /*2c490*/  LDL.LU.64 R230, [R1+0x1a8] ;  /* 0x0001a80001e67983 */ /* 0x000f220000300a00 */
[----:B-1----:R-:W-:-:S03]  /*2c4a0*/  IMAD.WIDE R128, R251, 0x4, R176 ;  /* 0x00000004fb807825 */ /* 0x002fc600078e02b0 */
[----:B------:R2:W-:Y:S04]  /*2c4b0*/  STL.64 [R1+0x3ed8], R130 ;  /* 0x003ed88201007387 */ /* 0x0005e80000100a00 */
[----:B------:R-:W4:Y:S04]  /*2c4c0*/  LDL.LU.64 R180, [R1+0x1a30] ;  /* 0x001a300001b47983 */ /* 0x000f280000300a00 */
[----:B------:R1:W-:Y:S04]  /*2c4d0*/  STL.64 [R1+0x3ed0], R128 ;  /* 0x003ed08001007387 */ /* 0x0003e80000100a00 */
[----:B------:R-:W4:Y:S04]  /*2c4e0*/  LDL.LU.64 R178, [R1+0x14a0] ;  /* 0x0014a00001b27983 */ /* 0x000f280000300a00 */
[----:B------:R-:W4:Y:S01]  /*2c4f0*/  LDL.LU.64 R176, [R1+0xba8] ;  /* 0x000ba80001b07983 */ /* 0x000f220000300a00 */
[----:B--2---:R-:W-:-:S04]  /*2c500*/  IMAD.WIDE R130, R251, 0x4, R228 ;  /* 0x00000004fb827825 */ /* 0x004fc800078e02e4 */
[C---:B------:R-:W-:Y:S01]  /*2c510*/  IMAD.WIDE R204, R251.reuse, 0x4, R236 ;  /* 0x00000004fbcc7825 */ /* 0x040fe200078e02ec */
[----:B------:R2:W-:Y:S04]  /*2c520*/  STL.64 [R1+0x3ec8], R130 ;  /* 0x003ec88201007387 */ /* 0x0005e80000100a00 */
[----:B------:R-:W-:Y:S01]  /*2c530*/  STL.64 [R1+0x3ec0], R204 ;  /* 0x003ec0cc01007387 */ /* 0x000fe20000100a00 */
[----:B-1----:R-:W-:-:S04]  /*2c540*/  IMAD.WIDE R128, R251, 0x4, R132 ;  /* 0x00000004fb807825 */ /* 0x002fc800078e0284 */
[C---:B--2---:R-:W-:Y:S01]  /*2c550*/  IMAD.WIDE R130, R251.reuse, 0x4, R138 ;  /* 0x00000004fb827825 */ /* 0x044fe200078e028a */
[----:B------:R1:W-:Y:S03]  /*2c560*/  STL.64 [R1+0x3eb8], R128 ;  /* 0x003eb88001007387 */ /* 0x0003e60000100a00 */
[C---:B------:R-:W-:Y:S01]  /*2c570*/  IMAD.WIDE R132, R251.reuse, 0x4, R140 ;  /* 0x00000004fb847825 */ /* 0x040fe200078e028c */
[----:B-1----:R-:W2:Y:S04]  /*2c580*/  LDL.LU.64 R128, [R1+0x588] ;  /* 0x0005880001807983 */ /* 0x002ea80000300a00 */
[----:B------:R1:W-:Y:S04]  /*2c590*/  STL.64 [R1+0x3eb0], R130 ;  /* 0x003eb08201007387 */ /* 0x0003e80000100a00 */
[----:B-1----:R-:W2:Y:S04]  /*2c5a0*/  LDL.LU.64 R130, [R1+0x1a28] ;  /* 0x001a280001827983 */ /* 0x002ea80000300a00 */
[----:B------:R1:W-:Y:S04]  /*2c5b0*/  STL.64 [R1+0x3ea8], R132 ;  /* 0x003ea88401007387 */ /* 0x0003e80000100a00 */
[----:B------:R-:W2:Y:S04]  /*2c5c0*/  LDL.LU.64 R204, [R1+0x1498] ;  /* 0x0014980001cc7983 */ /* 0x000ea80000300a00 */
[----:B------:R-:W2:Y:S04]  /*2c5d0*/  LDL.LU.64 R206, [R1+0xba0] ;  /* 0x000ba00001ce7983 */ /* 0x000ea80000300a00 */
[----:B------:R-:W2:Y:S04]  /*2c5e0*/  LDL.LU.64 R208, [R1+0x198] ;  /* 0x0001980001d07983 */ /* 0x000ea80000300a00 */
[----:B-1----:R-:W2:Y:S04]  /*2c5f0*/  LDL.LU.64 R132, [R1+0x1ae8] ;  /* 0x001ae80001847983 */ /* 0x002ea80000300a00 */
[----:B------:R-:W2:Y:S04]  /*2c600*/  LDL.LU.64 R138, [R1+0x1750] ;  /* 0x00175000018a7983 */ /* 0x000ea80000300a00 */
[----:B------:R-:W2:Y:S01]  /*2c610*/  LDL.LU.64 R140, [R1+0x1020] ;  /* 0x00102000018c7983 */ /* 0x000ea20000300a00 */
[----:B---3--:R-:W-:-:S05]  /*2c620*/  IMAD.WIDE R210, R251, 0x4, R182 ;  /* 0x00000004fbd27825 */ /* 0x008fca00078e02b6 */
[----:B------:R1:W-:Y:S01]  /*2c630*/  STL.64 [R1+0x3ea0], R210 ;  /* 0x003ea0d201007387 */ /* 0x0003e20000100a00 */
[----:B----4-:R-:W-:-:S04]  /*2c640*/  IMAD.WIDE R182, R251, 0x4, R174 ;  /* 0x00000004fbb67825 */ /* 0x010fc800078e02ae */
[C---:B------:R-:W-:Y:S01]  /*2c650*/  IMAD.WIDE R174, R251.reuse, 0x4, R216 ;  /* 0x00000004fbae7825 */ /* 0x040fe200078e02d8 */
[----:B-1----:R-:W3:Y:S04]  /*2c660*/  LDL.LU.64 R210, [R1+0x460] ;  /* 0x0004600001d27983 */ /* 0x002ee80000300a00 */
[----:B------:R1:W-:Y:S04]  /*2c670*/  STL.64 [R1+0x3e98], R182 ;  /* 0x003e98b601007387 */ /* 0x0003e80000100a00 */
[----:B------:R-:W4:Y:S04]  /*2c680*/  LDL.LU.64 R236, [R1+0x1ab0] ;  /* 0x001ab00001ec7983 */ /* 0x000f280000300a00 */
[----:B------:R1:W-:Y:S04]  /*2c690*/  STL.64 [R1+0x3e90], R174 ;  /* 0x003e90ae01007387 */ /* 0x0003e80000100a00 */
[----:B-1----:R-:W3:Y:S01]  /*2c6a0*/  LDL.LU.64 R182, [R1+0x1758] ;  /* 0x0017580001b67983 */ /* 0x002ee20000300a00 */
[----:B------:R-:W-:-:S03]  /*2c6b0*/  IMAD.WIDE R216, R251, 0x4, R214 ;  /* 0x00000004fbd87825 */ /* 0x000fc600078e02d6 */
[----:B------:R-:W3:Y:S04]  /*2c6c0*/  LDL.LU.64 R174, [R1+0xfe0] ;  /* 0x000fe00001ae7983 */ /* 0x000ee80000300a00 */
[----:B------:R1:W-:Y:S01]  /*2c6d0*/  STL.64 [R1+0x3e88], R216 ;  /* 0x003e88d801007387 */ /* 0x0003e20000100a00 */
[----:B------:R-:W-:-:S04]  /*2c6e0*/  IMAD.WIDE R214, R251, 0x4, R170 ;  /* 0x00000004fbd67825 */ /* 0x000fc800078e02aa */
[C---:B------:R-:W-:Y:S01]  /*2c6f0*/  IMAD.WIDE R170, R251.reuse, 0x4, R172 ;  /* 0x00000004fbaa7825 */ /* 0x040fe200078e02ac */
[----:B-1----:R-:W3:Y:S04]  /*2c700*/  LDL.LU.64 R216, [R1+0x420] ;  /* 0x0004200001d87983 */ /* 0x002ee80000300a00 */
[----:B------:R1:W-:Y:S04]  /*2c710*/  STL.64 [R1+0x1a98], R214 ;  /* 0x001a98d601007387 */ /* 0x0003e80000100a00 */
[----:B-1----:R-:W3:Y:S04]  /*2c720*/  LDL.LU.64 R214, [R1+0x1aa8] ;  /* 0x001aa80001d67983 */ /* 0x002ee80000300a00 */
[----:B------:R1:W-:Y:S04]  /*2c730*/  STL.64 [R1+0x3e80], R170 ;  /* 0x003e80aa01007387 */ /* 0x0003e80000100a00 */
[----:B-1----:R-:W3:Y:S04]  /*2c740*/  LDL.LU.64 R170, [R1+0x1760] ;  /* 0x0017600001aa7983 */ /* 0x002ee80000300a00 */
[----:B------:R-:W3:Y:S01]  /*2c750*/  LDL.LU.64 R172, [R1+0xfa0] ;  /* 0x000fa00001ac7983 */ /* 0x000ee20000300a00 */
[----:B------:R-:W-:-:S04]  /*2c760*/  IMAD.WIDE R228, R251, 0x4, R230 ;  /* 0x00000004fbe47825 */ /* 0x000fc800078e02e6 */
[C---:B------:R-:W-:Y:S01]  /*2c770*/  IMAD.WIDE R180, R251.reuse, 0x4, R180 ;  /* 0x00000004fbb47825 */ /* 0x040fe200078e02b4 */
[----:B------:R1:W-:Y:S03]  /*2c780*/  STL.64 [R1+0x1a88], R228 ;  /* 0x001a88e401007387 */ /* 0x0003e60000100a00 */
[C---:B------:R-:W-:Y:S01]  /*2c790*/  IMAD.WIDE R178, R251.reuse, 0x4, R178 ;  /* 0x00000004fbb27825 */ /* 0x040fe200078e02b2 */
[----:B------:R1:W-:Y:S03]  /*2c7a0*/  STL.64 [R1+0x3e78], R180 ;  /* 0x003e78b401007387 */ /* 0x0003e60000100a00 */
[C---:B------:R-:W-:Y:S01]  /*2c7b0*/  IMAD.WIDE R176, R251.reuse, 0x4, R176 ;  /* 0x00000004fbb07825 */ /* 0x040fe200078e02b0 */
[----:B-1----:R-:W3:Y:S04]  /*2c7c0*/  LDL.LU.64 R228, [R1+0x3e0] ;  /* 0x0003e00001e47983 */ /* 0x002ee80000300a00 */
[----:B------:R1:W-:Y:S04]  /*2c7d0*/  STL.64 [R1+0x1a78], R178 ;  /* 0x001a78b201007387 */ /* 0x0003e80000100a00 */
[----:B------:R-:W3:Y:S04]  /*2c7e0*/  LDL.LU.64 R230, [R1+0x1aa0] ;  /* 0x001aa00001e67983 */ /* 0x000ee80000300a00 */
[----:B------:R1:W-:Y:S04]  /*2c7f0*/  STL.64 [R1+0x1a70], R176 ;  /* 0x001a70b001007387 */ /* 0x0003e80000100a00 */
[----:B------:R-:W3:Y:S04]  /*2c800*/  LDL.LU.64 R180, [R1+0x1770] ;  /* 0x0017700001b47983 */ /* 0x000ee80000300a00 */
[----:B-1----:R-:W3:Y:S04]  /*2c810*/  LDL.LU.64 R178, [R1+0xf60] ;  /* 0x000f600001b27983 */ /* 0x002ee80000300a00 */
[----:B------:R-:W3:Y:S01]  /*2c820*/  LDL.LU.64 R176, [R1+0x3a0] ;  /* 0x0003a00001b07983 */ /* 0x000ee20000300a00 */
[----:B--2---:R-:W-:-:S05]  /*2c830*/  IMAD.WIDE R128, R251, 0x4, R128 ;  /* 0x00000004fb807825 */ /* 0x004fca00078e0280 */
[----:B------:R1:W-:Y:S02]  /*2c840*/  STL.64 [R1+0x1a68], R128 ;  /* 0x001a688001007387 */ /* 0x0003e40000100a00 */
[----:B-1----:R-:W-:-:S05]  /*2c850*/  IMAD.WIDE R128, R251, 0x4, R130 ;  /* 0x00000004fb807825 */ /* 0x002fca00078e0282 */
        /* <DEDUP_REMOVED lines=11> */
[----:B------:R-:W2:Y:S04]  /*2c910*/  LDL.LU.64 R132, [R1+0x1a90] ;  /* 0x001a900001847983 */ /* 0x000ea80000300a00 */
[----:B------:R-:W-:Y:S04]  /*2c920*/  STL.64 [R1+0x1120], R130 ;  /* 0x0011208201007387 */ /* 0x000fe80000100a00 */
[----:B------:R-:W2:Y:S04]  /*2c930*/  LDL.LU.64 R138, [R1+0x1778] ;  /* 0x00177800018a7983 */ /* 0x000ea80000300a00 */
[----:B------:R3:W-:Y:S04]  /*2c940*/  STL.64 [R1+0x1128], R128 ;  /* 0x0011288001007387 */ /* 0x0007e80000100a00 */
[----:B------:R-:W2:Y:S01]  /*2c950*/  LDL.LU.64 R140, [R1+0xf20] ;  /* 0x000f2000018c7983 */ /* 0x000ea20000300a00 */
[----:B----4-:R-:W-:-:S04]  /*2c960*/  IMAD.WIDE R204, R251, 0x4, R236 ;  /* 0x00000004fbcc7825 */ /* 0x010fc800078e02ec */
[----:B---3--:R-:W-:-:S04]  /*2c970*/  IMAD.WIDE R128, R251, 0x4, R210 ;  /* 0x00000004fb807825 */ /* 0x008fc800078e02d2 */
[C---:B------:R-:W-:Y:S01]  /*2c980*/  IMAD.WIDE R130, R251.reuse, 0x4, R182 ;  /* 0x00000004fb827825 */ /* 0x040fe200078e02b6 */
[----:B------:R1:W-:Y:S04]  /*2c990*/  STL.64 [R1+0x1130], R128 ;  /* 0x0011308001007387 */ /* 0x0003e80000100a00 */
[----:B------:R-:W-:Y:S04]  /*2c9a0*/  STL.64 [R1+0x1a40], R204 ;  /* 0x001a40cc01007387 */ /* 0x000fe80000100a00 */
[----:B------:R-:W3:Y:S01]  /*2c9b0*/  LDL.LU.64 R236, [R1+0x360] ;  /* 0x0003600001ec7983 */ /* 0x000ee20000300a00 */
[----:B-1----:R-:W-:-:S03]  /*2c9c0*/  IMAD.WIDE R128, R251, 0x4, R174 ;  /* 0x00000004fb807825 */ /* 0x002fc600078e02ae */
        /* <DEDUP_REMOVED lines=11> */
[----:B------:R1:W-:Y:S04]  /*2ca80*/  STL.64 [R1+0x3e68], R130 ;  /* 0x003e688201007387 */ /* 0x0003e80000100a00 */
[----:B------:R-:W4:Y:S04]  /*2ca90*/  LDL.LU.64 R214, [R1+0x320] ;  /* 0x0003200001d67983 */ /* 0x000f280000300a00 */
[----:B------:R1:W-:Y:S04]  /*2caa0*/  STL.64 [R1+0x3e60], R128 ;  /* 0x003e608001007387 */ /* 0x0003e80000100a00 */
[----:B------:R-:W4:Y:S04]  /*2cab0*/  LDL.LU.64 R170, [R1+0x1c48] ;  /* 0x001c480001aa7983 */ /* 0x000f280000300a00 */
[----:B------:R-:W4:Y:S01]  /*2cac0*/  LDL.LU.64 R172, [R1+0x1530] ;  /* 0x0015300001ac7983 */ /* 0x000f220000300a00 */
[----:B-1----:R-:W-:-:S04]  /*2cad0*/  IMAD.WIDE R130, R251, 0x4, R228 ;  /* 0x00000004fb827825 */ /* 0x002fc800078e02e4 */
[C---:B------:R-:W-:Y:S01]  /*2cae0*/  IMAD.WIDE R204, R251.reuse, 0x4, R230 ;  /* 0x00000004fbcc7825 */ /* 0x040fe200078e02e6 */
[----:B------:R1:W-:Y:S03]  /*2caf0*/  STL.64 [R1+0x3e58], R130 ;  /* 0x003e588201007387 */ /* 0x0003e60000100a00 */
[C---:B------:R-:W-:Y:S01]  /*2cb00*/  IMAD.WIDE R128, R251.reuse, 0x4, R180 ;  /* 0x00000004fb807825 */ /* 0x040fe200078e02b4 */
[----:B------:R-:W-:Y:S04]  /*2cb10*/  STL.64 [R1+0x3e50], R204 ;  /* 0x003e50cc01007387 */ /* 0x000fe80000100a00 */
[----:B------:R1:W-:Y:S02]  /*2cb20*/  STL.64 [R1+0x3e48], R128 ;  /* 0x003e488001007387 */ /* 0x0003e40000100a00 */
[----:B-1----:R-:W-:-:S04]  /*2cb30*/  IMAD.WIDE R130, R251, 0x4, R178 ;  /* 0x00000004fb827825 */ /* 0x002fc800078e02b2 */
[C---:B------:R-:W-:Y:S01]  /*2cb40*/  IMAD.WIDE R176, R251.reuse, 0x4, R176 ;  /* 0x00000004fbb07825 */ /* 0x040fe200078e02b0 */
[----:B------:R-:W4:Y:S04]  /*2cb50*/  LDL.LU.64 R128, [R1+0xeb0] ;  /* 0x000eb00001807983 */ /* 0x000f280000300a00 */
[----:B------:R1:W-:Y:S04]  /*2cb60*/  STL.64 [R1+0x3e40], R130 ;  /* 0x003e408201007387 */ /* 0x0003e80000100a00 */
[----:B-1----:R-:W4:Y:S04]  /*2cb70*/  LDL.LU.64 R130, [R1+0x2e0] ;  /* 0x0002e00001827983 */ /* 0x002f280000300a00 */
[----:B------:R1:W-:Y:S04]  /*2cb80*/  STL.64 [R1+0x3e38], R176 ;  /* 0x003e38b001007387 */ /* 0x0003e80000100a00 */
[----:B------:R-:W4:Y:S04]  /*2cb90*/  LDL.LU.64 R204, [R1+0x1c58] ;  /* 0x001c580001cc7983 */ /* 0x000f280000300a00 */
[----:B------:R-:W4:Y:S04]  /*2cba0*/  LDL.LU.64 R206, [R1+0x1518] ;  /* 0x0015180001ce7983 */ /* 0x000f280000300a00 */
[----:B------:R-:W4:Y:S04]  /*2cbb0*/  LDL.LU.64 R208, [R1+0xe78] ;  /* 0x000e780001d07983 */ /* 0x000f280000300a00 */
[----:B------:R-:W4:Y:S04]  /*2cbc0*/  LDL.LU.64 R180, [R1+0x2a0] ;  /* 0x0002a00001b47983 */ /* 0x000f280000300a00 */
[----:B------:R-:W4:Y:S04]  /*2cbd0*/  LDL.LU.64 R178, [R1+0x1c60] ;  /* 0x001c600001b27983 */ /* 0x000f280000300a00 */
[----:B-1----:R-:W4:Y:S01]  /*2cbe0*/  LDL.LU.64 R176, [R1+0x1500] ;  /* 0x0015000001b07983 */ /* 0x002f220000300a00 */
[----:B--2---:R-:W-:-:S05]  /*2cbf0*/  IMAD.WIDE R210, R251, 0x4, R132 ;  /* 0x00000004fbd27825 */ /* 0x004fca00078e0284 */
[----:B------:R1:W-:Y:S01]  /*2cc00*/  STL.64 [R1+0x3e30], R210 ;  /* 0x003e30d201007387 */ /* 0x0003e20000100a00 */
[----:B------:R-:W-:-:S04]  /*2cc10*/  IMAD.WIDE R132, R251, 0x4, R138 ;  /* 0x00000004fb847825 */ /* 0x000fc800078e028a */
[C---:B------:R-:W-:Y:S01]  /*2cc20*/  IMAD.WIDE R138, R251.reuse, 0x4, R140 ;  /* 0x00000004fb8a7825 */ /* 0x040fe200078e028c */
[----:B-1----:R-:W2:Y:S04]  /*2cc30*/  LDL.LU.64 R210, [R1+0xe40] ;  /* 0x000e400001d27983 */ /* 0x002ea80000300a00 */
[----:B------:R1:W-:Y:S04]  /*2cc40*/  STL.64 [R1+0x3e28], R132 ;  /* 0x003e288401007387 */ /* 0x0003e80000100a00 */
[----:B-1----:R-:W2:Y:S04]  /*2cc50*/  LDL.LU.64 R132, [R1+0x260] ;  /* 0x0002600001847983 */ /* 0x002ea80000300a00 */
[----:B------:R1:W-:Y:S01]  /*2cc60*/  STL.64 [R1+0x3e20], R138 ;  /* 0x003e208a01007387 */ /* 0x0003e20000100a00 */
[----:B---3--:R-:W-:-:S04]  /*2cc70*/  IMAD.WIDE R228, R251, 0x4, R236 ;  /* 0x00000004fbe47825 */ /* 0x008fc800078e02ec */
[C---:B----4-:R-:W-:Y:S01]  /*2cc80*/  IMAD.WIDE R182, R251.reuse, 0x4, R182 ;  /* 0x00000004fbb67825 */ /* 0x050fe200078e02b6 */
[----:B-1----:R-:W3:Y:S04]  /*2cc90*/  LDL.LU.64 R138, [R1+0x1c68] ;  /* 0x001c6800018a7983 */ /* 0x002ee80000300a00 */
[----:B------:R-:W4:Y:S01]  /*2cca0*/  LDL.LU.64 R140, [R1+0x14e8] ;  /* 0x0014e800018c7983 */ /* 0x000f220000300a00 */
[----:B------:R-:W-:-:S03]  /*2ccb0*/  IMAD.WIDE R174, R251, 0x4, R174 ;  /* 0x00000004fbae7825 */ /* 0x000fc600078e02ae */
[----:B------:R1:W-:Y:S04]  /*2ccc0*/  STL.64 [R1+0x3e18], R228 ;  /* 0x003e18e401007387 */ /* 0x0003e80000100a00 */
[----:B-1----:R-:W4:Y:S04]  /*2ccd0*/  LDL.LU.64 R228, [R1+0xdc8] ;  /* 0x000dc80001e47983 */ /* 0x002f280000300a00 */
[----:B------:R1:W-:Y:S01]  /*2cce0*/  STL.64 [R1+0x3e10], R182 ;  /* 0x003e10b601007387 */ /* 0x0003e20000100a00 */
[----:B------:R-:W-:-:S03]  /*2ccf0*/  IMAD.WIDE R216, R251, 0x4, R216 ;  /* 0x00000004fbd87825 */ /* 0x000fc600078e02d8 */
[----:B------:R-:W4:Y:S04]  /*2cd00*/  LDL.LU.64 R230, [R1+0x220] ;  /* 0x0002200001e67983 */ /* 0x000f280000300a00 */
[----:B------:R1:W-:Y:S04]  /*2cd10*/  STL.64 [R1+0x3e08], R174 ;  /* 0x003e08ae01007387 */ /* 0x0003e80000100a00 */
[----:B------:R-:W4:Y:S04]  /*2cd20*/  LDL.LU.64 R236, [R1+0x1c78] ;  /* 0x001c780001ec7983 */ /* 0x000f280000300a00 */
[----:B-1----:R-:W4:Y:S01]  /*2cd30*/  LDL.LU.64 R182, [R1+0x14d0] ;  /* 0x0014d00001b67983 */ /* 0x002f220000300a00 */
[----:B------:R-:W-:-:S03]  /*2cd40*/  IMAD.WIDE R174, R251, 0x4, R214 ;  /* 0x00000004fbae7825 */ /* 0x000fc600078e02d6 */
[----:B------:R-:W-:Y:S01]  /*2cd50*/  STL.64 [R1+0x3e00], R216 ;  /* 0x003e00d801007387 */ /* 0x000fe20000100a00 */
[----:B------:R-:W-:-:S03]  /*2cd60*/  IMAD.WIDE R214, R251, 0x4, R170 ;  /* 0x00000004fbd67825 */ /* 0x000fc600078e02aa */
[----:B------:R1:W-:Y:S01]  /*2cd70*/  STL.64 [R1+0x3df8], R174 ;  /* 0x003df8ae01007387 */ /* 0x0003e20000100a00 */
[----:B------:R-:W-:-:S03]  /*2cd80*/  IMAD.WIDE R170, R251, 0x4, R172 ;  /* 0x00000004fbaa7825 */ /* 0x000fc600078e02ac */
[----:B-1----:R-:W4:Y:S04]  /*2cd90*/  LDL.LU.64 R174, [R1+0xc00] ;  /* 0x000c000001ae7983 */ /* 0x002f280000300a00 */
[----:B------:R1:W-:Y:S04]  /*2cda0*/  STL.64 [R1+0x3df0], R214 ;  /* 0x003df0d601007387 */ /* 0x0003e80000100a00 */
[----:B------:R-:W4:Y:S04]  /*2cdb0*/  LDL.LU.64 R216, [R1+0x1e0] ;  /* 0x0001e00001d87983 */ /* 0x000f280000300a00 */
[----:B------:R1:W-:Y:S04]  /*2cdc0*/  STL.64 [R1+0x3de8], R170 ;  /* 0x003de8aa01007387 */ /* 0x0003e80000100a00 */
[----:B-1----:R-:W4:Y:S04]  /*2cdd0*/  LDL.LU.64 R214, [R1+0x1c80] ;  /* 0x001c800001d67983 */ /* 0x002f280000300a00 */
[----:B------:R-:W4:Y:S04]  /*2cde0*/  LDL.LU.64 R170, [R1+0x1490] ;  /* 0x0014900001aa7983 */ /* 0x000f280000300a00 */
[----:B------:R-:W4:Y:S01]  /*2cdf0*/  LDL.LU.64 R172, [R1+0xb98] ;  /* 0x000b980001ac7983 */ /* 0x000f220000300a00 */
[----:B------:R-:W-:-:S05]  /*2ce00*/  IMAD.WIDE R128, R251, 0x4, R128 ;  /* 0x00000004fb807825 */ /* 0x000fca00078e0280 */
[----:B------:R1:W-:Y:S02]  /*2ce10*/  STL.64 [R1+0x3de0], R128 ;  /* 0x003de08001007387 */ /* 0x0003e40000100a00 */
[----:B-1----:R-:W-:-:S04]  /*2ce20*/  IMAD.WIDE R128, R251, 0x4, R130 ;  /* 0x00000004fb807825 */ /* 0x002fc800078e0282 */
[C---:B------:R-:W-:Y:S01]  /*2ce30*/  IMAD.WIDE R204, R251.reuse, 0x4, R204 ;  /* 0x00000004fbcc7825 */ /* 0x040fe200078e02cc */
[----:B------:R1:W-:Y:S03]  /*2ce40*/  STL.64 [R1+0x3dd8], R128 ;  /* 0x003dd88001007387 */ /* 0x0003e60000100a00 */
[C---:B------:R-:W-:Y:S01]  /*2ce50*/  IMAD.WIDE R130, R251.reuse, 0x4, R206 ;  /* 0x00000004fb827825 */ /* 0x040fe200078e02ce */
[----:B------:R-:W-:Y:S04]  /*2ce60*/  STL.64 [R1+0x3dd0], R204 ;  /* 0x003dd0cc01007387 */ /* 0x000fe80000100a00 */
[----:B------:R1:W-:Y:S01]  /*2ce70*/  STL.64 [R1+0x3dc8], R130 ;  /* 0x003dc88201007387 */ /* 0x0003e20000100a00 */
[----:B------:R-:W-:-:S04]  /*2ce80*/  IMAD.WIDE R180, R251, 0x4, R180 ;  /* 0x00000004fbb47825 */ /* 0x000fc800078e02b4 */
[----:B-1----:R-:W-:-:S05]  /*2ce90*/  IMAD.WIDE R128, R251, 0x4, R208 ;  /* 0x00000004fb807825 */ /* 0x002fca00078e02d0 */
[----:B------:R1:W-:Y:S01]  /*2cea0*/  STL.64 [R1+0x3dc0], R128 ;  /* 0x003dc08001007387 */ /* 0x0003e20000100a00 */
[----:B------:R-:W-:-:S03]  /*2ceb0*/  IMAD.WIDE R130, R251, 0x4, R178 ;  /* 0x00000004fb827825 */ /* 0x000fc600078e02b2 */
[----:B------:R1:W-:Y:S02]  /*2cec0*/  STL.64 [R1+0x3db8], R180 ;  /* 0x003db8b401007387 */ /* 0x0003e40000100a00 */
[C---:B-1----:R-:W-:Y:S02]  /*2ced0*/  IMAD.WIDE R128, R251.reuse, 0x4, R176 ;  /* 0x00000004fb807825 */ /* 0x042fe400078e02b0 */
[----:B------:R-:W4:Y:S04]  /*2cee0*/  LDL.LU.64 R180, [R1+0x190] ;  /* 0x0001900001b47983 */ /* 0x000f280000300a00 */
[----:B------:R-:W-:Y:S04]  /*2cef0*/  STL.64 [R1+0x3db0], R130 ;  /* 0x003db08201007387 */ /* 0x000fe80000100a00 */
[----:B------:R-:W4:Y:S04]  /*2cf00*/  LDL.LU.64 R178, [R1+0x1a20] ;  /* 0x001a200001b27983 */ /* 0x000f280000300a00 */
[----:B------:R2:W-:Y:S04]  /*2cf10*/  STL.64 [R1+0x3da8], R128 ;  /* 0x003da88001007387 */ /* 0x0005e80000100a00 */
[----:B------:R-:W4:Y:S01]  /*2cf20*/  LDL.LU.64 R176, [R1+0x1480] ;  /* 0x0014800001b07983 */ /* 0x000f220000300a00 */
[----:B--2---:R-:W-:-:S05]  /*2cf30*/  IMAD.WIDE R128, R251, 0x4, R210 ;  /* 0x00000004fb807825 */ /* 0x004fca00078e02d2 */
[----:B------:R-:W-:Y:S01]  /*2cf40*/  STL.64 [R1+0x3da0], R128 ;  /* 0x003da08001007387 */ /* 0x000fe20000100a00 */
[----:B------:R-:W-:-:S05]  /*2cf50*/  IMAD.WIDE R132, R251, 0x4, R132 ;  /* 0x00000004fb847825 */ /* 0x000fca00078e0284 */
[----:B------:R1:W-:Y:S01]  /*2cf60*/  STL.64 [R1+0x3d98], R132 ;  /* 0x003d988401007387 */ /* 0x0003e20000100a00 */
[----:B---3--:R-:W-:-:S03]  /*2cf70*/  IMAD.WIDE R130, R251, 0x4, R138 ;  /* 0x00000004fb827825 */ /* 0x008fc600078e028a */
[----:B-1----:R-:W2:Y:S01]  /*2cf80*/  LDL.LU.64 R132, [R1+0x11b0] ;  /* 0x0011b00001847983 */ /* 0x002ea20000300a00 */
[----:B----4-:R-:W-:-:S03]  /*2cf90*/  IMAD.WIDE R128, R251, 0x4, R140 ;  /* 0x00000004fb807825 */ /* 0x010fc600078e028c */
[----:B------:R-:W-:Y:S04]  /*2cfa0*/  STL.64 [R1+0x3d90], R130 ;  /* 0x003d908201007387 */ /* 0x000fe80000100a00 */
[----:B------:R-:W3:Y:S04]  /*2cfb0*/  LDL.LU.64 R138, [R1+0x158] ;  /* 0x00015800018a7983 */ /* 0x000ee80000300a00 */
[----:B------:R1:W-:Y:S04]  /*2cfc0*/  STL.64 [R1+0x3d88], R128 ;  /* 0x003d888001007387 */ /* 0x0003e80000100a00 */
[----:B------:R-:W4:Y:S01]  /*2cfd0*/  LDL.LU.64 R140, [R1+0x1a18] ;  /* 0x001a1800018c7983 */ /* 0x000f220000300a00 */
[----:B-1----:R-:W-:-:S04]  /*2cfe0*/  IMAD.WIDE R128, R251, 0x4, R228 ;  /* 0x00000004fb807825 */ /* 0x002fc800078e02e4 */
[C---:B------:R-:W-:Y:S01]  /*2cff0*/  IMAD.WIDE R204, R251.reuse, 0x4, R230 ;  /* 0x00000004fbcc7825 */ /* 0x040fe200078e02e6 */
[----:B------:R1:W-:Y:S03]  /*2d000*/  STL.64 [R1+0x3d80], R128 ;  /* 0x003d808001007387 */ /* 0x0003e60000100a00 */
[C---:B------:R-:W-:Y:S01]  /*2d010*/  IMAD.WIDE R130, R251.reuse, 0x4, R236 ;  /* 0x00000004fb827825 */ /* 0x040fe200078e02ec */
[----:B------:R-:W-:Y:S04]  /*2d020*/  STL.64 [R1+0x3d78], R204 ;  /* 0x003d78cc01007387 */ /* 0x000fe80000100a00 */
[----:B------:R-:W4:Y:S01]  /*2d030*/  LDL.LU.64 R210, [R1+0x1470] ;  /* 0x0014700001d27983 */ /* 0x000f220000300a00 */
[----:B-1----:R-:W-:-:S03]  /*2d040*/  IMAD.WIDE R128, R251, 0x4, R182 ;  /* 0x00000004fb807825 */ /* 0x002fc600078e02b6 */
[----:B------:R1:W-:Y:S04]  /*2d050*/  STL.64 [R1+0x3d70], R130 ;  /* 0x003d708201007387 */ /* 0x0003e80000100a00 */
[----:B------:R-:W4:Y:S04]  /*2d060*/  LDL.LU.64 R228, [R1+0x11b8] ;  /* 0x0011b80001e47983 */ /* 0x000f280000300a00 */
[----:B------:R1:W-:Y:S04]  /*2d070*/  STL.64 [R1+0x3d68], R128 ;  /* 0x003d688001007387 */ /* 0x0003e80000100a00 */
[----:B------:R-:W4:Y:S04]  /*2d080*/  LDL.LU.64 R230, [R1+0x120] ;  /* 0x0001200001e67983 */ /* 0x000f280000300a00 */
[----:B------:R-:W4:Y:S01]  /*2d090*/  LDL.LU.64 R236, [R1+0x1a10] ;  /* 0x001a100001ec7983 */ /* 0x000f220000300a00 */
[----:B-1----:R-:W-:-:S05]  /*2d0a0*/  IMAD.WIDE R130, R251, 0x4, R174 ;  /* 0x00000004fb827825 */ /* 0x002fca00078e02ae */
[----:B------:R1:W-:Y:S01]  /*2d0b0*/  STL.64 [R1+0x3d60], R130 ;  /* 0x003d608201007387 */ /* 0x0003e20000100a00 */
[----:B------:R-:W-:-:S04]  /*2d0c0*/  IMAD.WIDE R174, R251, 0x4, R216 ;  /* 0x00000004fbae7825 */ /* 0x000fc800078e02d8 */
        /* <DEDUP_REMOVED lines=21> */
[----:B------:R-:W4:Y:S04]  /*2d220*/  LDL.LU.64 R182, [R1+0x9e8] ;  /* 0x0009e80001b67983 */ /* 0x000f280000300a00 */
[----:B------:R2:W-:Y:S04]  /*2d230*/  STL.64 [R1+0x3d28], R176 ;  /* 0x003d28b001007387 */ /* 0x0005e80000100a00 */
[----:B-1----:R-:W4:Y:S04]  /*2d240*/  LDL.LU.64 R180, [R1+0x48] ;  /* 0x0000480001b47983 */ /* 0x002f280000300a00 */
[----:B------:R-:W4:Y:S01]  /*2d250*/  LDL.LU.64 R178, [R1+0x1b08] ;  /* 0x001b080001b27983 */ /* 0x000f220000300a00 */
[----:B--2---:R-:W-:-:S05]  /*2d260*/  IMAD.WIDE R176, R251, 0x4, R132 ;  /* 0x00000004fbb07825 */ /* 0x004fca00078e0284 */
[----:B------:R1:W-:Y:S01]  /*2d270*/  STL.64 [R1+0x3d20], R176 ;  /* 0x003d20b001007387 */ /* 0x0003e20000100a00 */
[----:B---3--:R-:W-:-:S04]  /*2d280*/  IMAD.WIDE R132, R251, 0x4, R138 ;  /* 0x00000004fb847825 */ /* 0x008fc800078e028a */
[C---:B----4-:R-:W-:Y:S01]  /*2d290*/  IMAD.WIDE R138, R251.reuse, 0x4, R140 ;  /* 0x00000004fb8a7825 */ /* 0x050fe200078e028c */
[----:B-1----:R-:W2:Y:S04]  /*2d2a0*/  LDL.LU.64 R176, [R1+0x1638] ;  /* 0x0016380001b07983 */ /* 0x002ea80000300a00 */
[----:B------:R1:W-:Y:S04]  /*2d2b0*/  STL.64 [R1+0x3d18], R132 ;  /* 0x003d188401007387 */ /* 0x0003e80000100a00 */
[----:B-1----:R-:W3:Y:S04]  /*2d2c0*/  LDL.LU.64 R132, [R1+0x1048] ;  /* 0x0010480001847983 */ /* 0x002ee80000300a00 */
[----:B------:R1:W-:Y:S01]  /*2d2d0*/  STL.64 [R1+0x3d10], R138 ;  /* 0x003d108a01007387 */ /* 0x0003e20000100a00 */
[----:B------:R-:W-:-:S04]  /*2d2e0*/  IMAD.WIDE R210, R251, 0x4, R210 ;  /* 0x00000004fbd27825 */ /* 0x000fc800078e02d2 */
[C---:B------:R-:W-:Y:S01]  /*2d2f0*/  IMAD.WIDE R208, R251.reuse, 0x4, R228 ;  /* 0x00000004fbd07825 */ /* 0x040fe200078e02e4 */
[----:B-1----:R-:W4:Y:S04]  /*2d300*/  LDL.LU.64 R138, [R1+0x488] ;  /* 0x00048800018a7983 */ /* 0x002f280000300a00 */
[----:B------:R-:W4:Y:S04]  /*2d310*/  LDL.LU.64 R140, [R1+0x1b00] ;  /* 0x001b0000018c7983 */ /* 0x000f280000300a00 */
[----:B------:R1:W-:Y:S01]  /*2d320*/  STL.64 [R1+0x3d08], R210 ;  /* 0x003d08d201007387 */ /* 0x0003e20000100a00 */
[----:B------:R-:W-:-:S03]  /*2d330*/  IMAD.WIDE R228, R251, 0x4, R236 ;  /* 0x00000004fbe47825 */ /* 0x000fc600078e02ec */
[----:B------:R1:W-:Y:S02]  /*2d340*/  STL.64 [R1+0x3d00], R208 ;  /* 0x003d00d001007387 */ /* 0x0003e40000100a00 */
[C---:B-1----:R-:W-:Y:S02]  /*2d350*/  IMAD.WIDE R210, R251.reuse, 0x4, R230 ;  /* 0x00000004fbd27825 */ /* 0x042fe400078e02e6 */
[----:B------:R-:W4:Y:S04]  /*2d360*/  LDL.LU.64 R208, [R1+0x1630] ;  /* 0x0016300001d07983 */ /* 0x000f280000300a00 */
[----:B------:R1:W-:Y:S04]  /*2d370*/  STL.64 [R1+0x3cf8], R210 ;  /* 0x003cf8d201007387 */ /* 0x0003e80000100a00 */
[----:B-1----:R-:W4:Y:S04]  /*2d380*/  LDL.LU.64 R210, [R1+0x1040] ;  /* 0x0010400001d27983 */ /* 0x002f280000300a00 */
[----:B------:R1:W-:Y:S01]  /*2d390*/  STL.64 [R1+0x3cf0], R228 ;  /* 0x003cf0e401007387 */ /* 0x0003e20000100a00 */
[----:B------:R-:W-:-:S03]  /*2d3a0*/  IMAD.WIDE R128, R251, 0x4, R128 ;  /* 0x00000004fb807825 */ /* 0x000fc600078e0280 */
[----:B-1----:R-:W4:Y:S04]  /*2d3b0*/  LDL.LU.64 R228, [R1+0x480] ;  /* 0x0004800001e47983 */ /* 0x002f280000300a00 */
[----:B------:R-:W4:Y:S01]  /*2d3c0*/  LDL.LU.64 R230, [R1+0x1af8] ;  /* 0x001af80001e67983 */ /* 0x000f220000300a00 */
[----:B------:R-:W-:-:S03]  /*2d3d0*/  IMAD.WIDE R130, R251, 0x4, R130 ;  /* 0x00000004fb827825 */ /* 0x000fc600078e0282 */
[----:B------:R-:W4:Y:S04]  /*2d3e0*/  LDL.LU.64 R236, [R1+0x1628] ;  /* 0x0016280001ec7983 */ /* 0x000f280000300a00 */
[----:B------:R1:W-:Y:S01]  /*2d3f0*/  STL.64 [R1+0x3ce8], R128 ;  /* 0x003ce88001007387 */ /* 0x0003e20000100a00 */
[----:B------:R-:W-:-:S04]  /*2d400*/  IMAD.WIDE R204, R251, 0x4, R204 ;  /* 0x00000004fbcc7825 */ /* 0x000fc800078e02cc */
[----:B------:R-:W-:-:S04]  /*2d410*/  IMAD.WIDE R216, R251, 0x4, R216 ;  /* 0x00000004fbd87825 */ /* 0x000fc800078e02d8 */
[C---:B------:R-:W-:Y:S01]  /*2d420*/  IMAD.WIDE R214, R251.reuse, 0x4, R214 ;  /* 0x00000004fbd67825 */ /* 0x040fe200078e02d6 */
[----:B-1----:R-:W4:Y:S04]  /*2d430*/  LDL.LU.64 R128, [R1+0x4600] ;  /* 0x0046000001807983 */ /* 0x002f280000300a00 */
[----:B------:R1:W-:Y:S04]  /*2d440*/  STL.64 [R1+0x3ce0], R130 ;  /* 0x003ce08201007387 */ /* 0x0003e80000100a00 */
[----:B-1----:R-:W4:Y:S04]  /*2d450*/  LDL.LU.64 R130, [R1+0x45f8] ;  /* 0x0045f80001827983 */ /* 0x002f280000300a00 */
[----:B------:R1:W-:Y:S04]  /*2d460*/  STL.64 [R1+0x3cd8], R204 ;  /* 0x003cd8cc01007387 */ /* 0x0003e80000100a00 */
[----:B-1----:R-:W4:Y:S04]  /*2d470*/  LDL.LU.64 R204, [R1+0x45f0] ;  /* 0x0045f00001cc7983 */ /* 0x002f280000300a00 */
[----:B------:R1:W-:Y:S04]  /*2d480*/  STL.64 [R1+0x3cd0], R216 ;  /* 0x003cd0d801007387 */ /* 0x0003e80000100a00 */
[----:B-1----:R-:W4:Y:S04]  /*2d490*/  LDL.LU.64 R216, [R1+0x45e8] ;  /* 0x0045e80001d87983 */ /* 0x002f280000300a00 */
[----:B------:R1:W-:Y:S04]  /*2d4a0*/  STL.64 [R1+0x3cc8], R214 ;  /* 0x003cc8d601007387 */ /* 0x0003e80000100a00 */
[----:B-1----:R-:W4:Y:S01]  /*2d4b0*/  LDL.LU.64 R214, [R1+0x45e0] ;  /* 0x0045e00001d67983 */ /* 0x002f220000300a00 */
[----:B------:R-:W-:-:S04]  /*2d4c0*/  IMAD.WIDE R174, R251, 0x4, R174 ;  /* 0x00000004fbae7825 */ /* 0x000fc800078e02ae */
[C---:B------:R-:W-:Y:S01]  /*2d4d0*/  IMAD.WIDE R170, R251.reuse, 0x4, R170 ;  /* 0x00000004fbaa7825 */ /* 0x040fe200078e02aa */
[----:B------:R1:W-:Y:S03]  /*2d4e0*/  STL.64 [R1+0x3cc0], R174 ;  /* 0x003cc0ae01007387 */ /* 0x0003e60000100a00 */
[----:B------:R-:W-:-:S04]  /*2d4f0*/  IMAD.WIDE R172, R251, 0x4, R172 ;  /* 0x00000004fbac7825 */ /* 0x000fc800078e02ac */
[C---:B------:R-:W-:Y:S01]  /*2d500*/  IMAD.WIDE R206, R251.reuse, 0x4, R206 ;  /* 0x00000004fbce7825 */ /* 0x040fe200078e02ce */
[----:B-1----:R-:W4:Y:S03]  /*2d510*/  LDL.LU.64 R174, [R1+0x1ae0] ;  /* 0x001ae00001ae7983 */ /* 0x002f260000300a00 */
[C---:B------:R-:W-:Y:S01]  /*2d520*/  IMAD.WIDE R182, R251.reuse, 0x4, R182 ;  /* 0x00000004fbb67825 */ /* 0x040fe200078e02b6 */
[----:B------:R1:W-:Y:S03]  /*2d530*/  STL.64 [R1+0x3cb8], R170 ;  /* 0x003cb8aa01007387 */ /* 0x0003e60000100a00 */
[----:B------:R-:W-:-:S04]  /*2d540*/  IMAD.WIDE R180, R251, 0x4, R180 ;  /* 0x00000004fbb47825 */ /* 0x000fc800078e02b4 */
[C---:B------:R-:W-:Y:S01]  /*2d550*/  IMAD.WIDE R178, R251.reuse, 0x4, R178 ;  /* 0x00000004fbb27825 */ /* 0x040fe200078e02b2 */
[----:B-1----:R-:W4:Y:S04]  /*2d560*/  LDL.LU.64 R170, [R1+0x1610] ;  /* 0x0016100001aa7983 */ /* 0x002f280000300a00 */
[----:B------:R1:W-:Y:S04]  /*2d570*/  STL.64 [R1+0x3cb0], R172 ;  /* 0x003cb0ac01007387 */ /* 0x0003e80000100a00 */
[----:B-1----:R-:W4:Y:S04]  /*2d580*/  LDL.LU.64 R172, [R1+0x1018] ;  /* 0x0010180001ac7983 */ /* 0x002f280000300a00 */
[----:B------:R-:W-:Y:S04]  /*2d590*/  STL.64 [R1+0x3ca8], R206 ;  /* 0x003ca8ce01007387 */ /* 0x000fe80000100a00 */
[----:B------:R1:W-:Y:S04]  /*2d5a0*/  STL.64 [R1+0x3ca0], R182 ;  /* 0x003ca0b601007387 */ /* 0x0003e80000100a00 */
[----:B-1----:R-:W4:Y:S04]  /*2d5b0*/  LDL.LU.64 R182, [R1+0x458] ;  /* 0x0004580001b67983 */ /* 0x002f280000300a00 */
[----:B------:R1:W-:Y:S04]  /*2d5c0*/  STL.64 [R1+0x3c98], R180 ;  /* 0x003c98b401007387 */ /* 0x0003e80000100a00 */
[----:B-1----:R-:W4:Y:S04]  /*2d5d0*/  LDL.LU.64 R180, [R1+0x1ad8] ;  /* 0x001ad80001b47983 */ /* 0x002f280000300a00 */
[----:B------:R1:W-:Y:S04]  /*2d5e0*/  STL.64 [R1+0xdc8], R178 ;  /* 0x000dc8b201007387 */ /* 0x0003e80000100a00 */
[----:B-1----:R-:W4:Y:S01]  /*2d5f0*/  LDL.LU.64 R178, [R1+0x1608] ;  /* 0x0016080001b27983 */ /* 0x002f220000300a00 */
[----:B--2---:R-:W-:-:S05]  /*2d600*/  IMAD.WIDE R206, R251, 0x4, R176 ;  /* 0x00000004fbce7825 */ /* 0x004fca00078e02b0 */
[----:B------:R-:W-:Y:S01]  /*2d610*/  STL.64 [R1+0xe40], R206 ;  /* 0x000e40ce01007387 */ /* 0x000fe20000100a00 */
[----:B---3--:R-:W-:-:S05]  /*2d620*/  IMAD.WIDE R176, R251, 0x4, R132 ;  /* 0x00000004fbb07825 */ /* 0x008fca00078e0284 */
[----:B------:R1:W-:Y:S01]  /*2d630*/  STL.64 [R1+0xe78], R176 ;  /* 0x000e78b001007387 */ /* 0x0003e20000100a00 */
[----:B----4-:R-:W-:-:S03]  /*2d640*/  IMAD.WIDE R132, R251, 0x4, R138 ;  /* 0x00000004fb847825 */ /* 0x010fc600078e028a */
[----:B-1----:R-:W2:Y:S01]  /*2d650*/  LDL.LU.64 R176, [R1+0x1010] ;  /* 0x0010100001b07983 */ /* 0x002ea20000300a00 */
[----:B------:R-:W-:-:S03]  /*2d660*/  IMAD.WIDE R138, R251, 0x4, R140 ;  /* 0x00000004fb8a7825 */ /* 0x000fc600078e028c */
[----:B------:R1:W-:Y:S04]  /*2d670*/  STL.64 [R1+0xeb0], R132 ;  /* 0x000eb08401007387 */ /* 0x0003e80000100a00 */
[----:B-1----:R-:W3:Y:S04]  /*2d680*/  LDL.LU.64 R132, [R1+0x450] ;  /* 0x0004500001847983 */ /* 0x002ee80000300a00 */
[----:B------:R1:W-:Y:S01]  /*2d690*/  STL.64 [R1+0xee8], R138 ;  /* 0x000ee88a01007387 */ /* 0x0003e20000100a00 */
[----:B------:R-:W-:-:S03]  /*2d6a0*/  IMAD.WIDE R206, R251, 0x4, R208 ;  /* 0x00000004fbce7825 */ /* 0x000fc600078e02d0 */
[----:B-1----:R-:W4:Y:S04]  /*2d6b0*/  LDL.LU.64 R138, [R1+0x1ad0] ;  /* 0x001ad000018a7983 */ /* 0x002f280000300a00 */
[----:B------:R-:W4:Y:S01]  /*2d6c0*/  LDL.LU.64 R140, [R1+0x1600] ;  /* 0x00160000018c7983 */ /* 0x000f220000300a00 */
[----:B------:R-:W-:-:S03]  /*2d6d0*/  IMAD.WIDE R210, R251, 0x4, R210 ;  /* 0x00000004fbd27825 */ /* 0x000fc600078e02d2 */
[----:B------:R1:W-:Y:S04]  /*2d6e0*/  STL.64 [R1+0xf20], R206 ;  /* 0x000f20ce01007387 */ /* 0x0003e80000100a00 */
[----:B------:R1:W-:Y:S01]  /*2d6f0*/  STL.64 [R1+0xf28], R210 ;  /* 0x000f28d201007387 */ /* 0x0003e20000100a00 */
[----:B------:R-:W-:-:S04]  /*2d700*/  IMAD.WIDE R208, R251, 0x4, R228 ;  /* 0x00000004fbd07825 */ /* 0x000fc800078e02e4 */
[C---:B-1----:R-:W-:Y:S01]  /*2d710*/  IMAD.WIDE R206, R251.reuse, 0x4, R230 ;  /* 0x00000004fbce7825 */ /* 0x042fe200078e02e6 */
[----:B------:R-:W-:Y:S03]  /*2d720*/  STL.64 [R1+0xf60], R208 ;  /* 0x000f60d001007387 */ /* 0x000fe60000100a00 */
[C---:B------:R-:W-:Y:S01]  /*2d730*/  IMAD.WIDE R210, R251.reuse, 0x4, R236 ;  /* 0x00000004fbd27825 */ /* 0x040fe200078e02ec */
[----:B------:R1:W-:Y:S04]  /*2d740*/  STL.64 [R1+0xf68], R206 ;  /* 0x000f68ce01007387 */ /* 0x0003e80000100a00 */
[----:B------:R-:W-:Y:S01]  /*2d750*/  STL.64 [R1+0xfa0], R210 ;  /* 0x000fa0d201007387 */ /* 0x000fe20000100a00 */
[----:B-1----:R-:W-:-:S04]  /*2d760*/  IMAD.WIDE R206, R251, 0x4, R216 ;  /* 0x00000004fbce7825 */ /* 0x002fc800078e02d8 */
[C---:B------:R-:W-:Y:S02]  /*2d770*/  IMAD.WIDE R208, R251.reuse, 0x4, R214 ;  /* 0x00000004fbd07825 */ /* 0x040fe400078e02d6 */
[----:B------:R-:W4:Y:S04]  /*2d780*/  LDL.LU.64 R214, [R1+0x1008] ;  /* 0x0010080001d67983 */ /* 0x000f280000300a00 */
[----:B------:R1:W-:Y:S04]  /*2d790*/  STL.64 [R1+0xfa8], R208 ;  /* 0x000fa8d001007387 */ /* 0x0003e80000100a00 */
[----:B------:R-:W4:Y:S04]  /*2d7a0*/  LDL.LU.64 R216, [R1+0x448] ;  /* 0x0004480001d87983 */ /* 0x000f280000300a00 */
[----:B------:R1:W-:Y:S02]  /*2d7b0*/  STL.64 [R1+0xfe0], R206 ;  /* 0x000fe0ce01007387 */ /* 0x0003e40000100a00 */
[----:B-1----:R-:W-:-:S04]  /*2d7c0*/  IMAD.WIDE R208, R251, 0x4, R218 ;  /* 0x00000004fbd07825 */ /* 0x002fc800078e02da */
[C---:B------:R-:W-:Y:S01]  /*2d7d0*/  IMAD.WIDE R206, R251.reuse, 0x4, R158 ;  /* 0x00000004fbce7825 */ /* 0x040fe200078e029e */
[----:B------:R-:W-:Y:S03]  /*2d7e0*/  STL.64 [R1+0xfe8], R208 ;  /* 0x000fe8d001007387 */ /* 0x000fe60000100a00 */
[C---:B------:R-:W-:Y:S01]  /*2d7f0*/  IMAD.WIDE R158, R251.reuse, 0x4, R156 ;  /* 0x00000004fb9e7825 */ /* 0x040fe200078e029c */
[----:B------:R-:W-:Y:S03]  /*2d800*/  STL.64 [R1+0x1020], R206 ;  /* 0x001020ce01007387 */ /* 0x000fe60000100a00 */
[C---:B------:R-:W-:Y:S01]  /*2d810*/  IMAD.WIDE R156, R251.reuse, 0x4, R184 ;  /* 0x00000004fb9c7825 */ /* 0x040fe200078e02b8 */
[----:B------:R1:W-:Y:S03]  /*2d820*/  STL.64 [R1+0x1028], R158 ;  /* 0x0010289e01007387 */ /* 0x0003e60000100a00 */
[C---:B------:R-:W-:Y:S01]  /*2d830*/  IMAD.WIDE R174, R251.reuse, 0x4, R174 ;  /* 0x00000004fbae7825 */ /* 0x040fe200078e02ae */
[----:B------:R1:W-:Y:S04]  /*2d840*/  STL.64 [R1+0x1030], R156 ;  /* 0x0010309c01007387 */ /* 0x0003e80000100a00 */
[----:B------:R1:W-:Y:S02]  /*2d850*/  STL.64 [R1+0x1038], R174 ;  /* 0x001038ae01007387 */ /* 0x0003e40000100a00 */
[----:B-1----:R-:W-:-:S02]  /*2d860*/  IMAD.WIDE R158, R251, 0x4, R170 ;  /* 0x00000004fb9e7825 */ /* 0x002fc400078e02aa */
[----:B------:R-:W4:Y:S02]  /*2d870*/  LDL.LU.64 R206, [R1+0x1ac8] ;  /* 0x001ac80001ce7983 */ /* 0x000f240000300a00 */
[C---:B------:R-:W-:Y:S02]  /*2d880*/  IMAD.WIDE R156, R251.reuse, 0x4, R172 ;  /* 0x00000004fb9c7825 */ /* 0x040fe400078e02ac */
[----:B------:R1:W-:Y:S04]  /*2d890*/  STL.64 [R1+0x1040], R158 ;  /* 0x0010409e01007387 */ /* 0x0003e80000100a00 */
[----:B------:R-:W4:Y:S04]  /*2d8a0*/  LDL.LU.64 R174, [R1+0x15f8] ;  /* 0x0015f80001ae7983 */ /* 0x000f280000300a00 */
[----:B------:R1:W-:Y:S04]  /*2d8b0*/  STL.64 [R1+0x1018], R156 ;  /* 0x0010189c01007387 */ /* 0x0003e80000100a00 */
[----:B------:R-:W4:Y:S04]  /*2d8c0*/  LDL.LU.64 R170, [R1+0x1000] ;  /* 0x0010000001aa7983 */ /* 0x000f280000300a00 */
[----:B------:R-:W4:Y:S01]  /*2d8d0*/  LDL.LU.64 R172, [R1+0x440] ;  /* 0x0004400001ac7983 */ /* 0x000f220000300a00 */
[----:B------:R-:W-:-:S05]  /*2d8e0*/  IMAD.WIDE R182, R251, 0x4, R182 ;  /* 0x00000004fbb67825 */ /* 0x000fca00078e02b6 */
[----:B------:R-:W-:Y:S04]  /*2d8f0*/  STL.64 [R1+0x1048], R182 ;  /* 0x001048b601007387 */ /* 0x000fe80000100a00 */
[----:B------:R-:W4:Y:S01]  /*2d900*/  LDL.LU.64 R208, [R1+0x1ac0] ;  /* 0x001ac00001d07983 */ /* 0x000f220000300a00 */
[----:B-1----:R-:W-:-:S05]  /*2d910*/  IMAD.WIDE R158, R251, 0x4, R180 ;  /* 0x00000004fb9e7825 */ /* 0x002fca00078e02b4 */
[----:B------:R2:W-:Y:S04]  /*2d920*/  STL.64 [R1+0x1050], R158 ;  /* 0x0010509e01007387 */ /* 0x0005e80000100a00 */
[----:B------:R-:W4:Y:S01]  /*2d930*/  LDL.LU.64 R210, [R1+0x15f0] ;  /* 0x0015f00001d27983 */ /* 0x000f220000300a00 */
[----:B------:R-:W-:-:S05]  /*2d940*/  IMAD.WIDE R156, R251, 0x4, R178 ;  /* 0x00000004fb9c7825 */ /* 0x000fca00078e02b2 */
[----:B------:R3:W-:Y:S04]  /*2d950*/  STL.64 [R1+0x1058], R156 ;  /* 0x0010589c01007387 */ /* 0x0007e80000100a00 */
[----:B------:R-:W4:Y:S04]  /*2d960*/  LDL.LU.64 R228, [R1+0xff8] ;  /* 0x000ff80001e47983 */ /* 0x000f280000300a00 */
[----:B------:R-:W4:Y:S01]  /*2d970*/  LDL.LU.64 R230, [R1+0x438] ;  /* 0x0004380001e67983 */ /* 0x000f220000300a00 */
[----:B--2---:R-:W-:-:S05]  /*2d980*/  IMAD.WIDE R158, R251, 0x4, R176 ;  /* 0x00000004fb9e7825 */ /* 0x004fca00078e02b0 */
[----:B------:R1:W-:Y:S01]  /*2d990*/  STL.64 [R1+0x1010], R158 ;  /* 0x0010109e01007387 */ /* 0x0003e20000100a00 */
[----:B---3--:R-:W-:-:S05]  /*2d9a0*/  IMAD.WIDE R156, R251, 0x4, R132 ;  /* 0x00000004fb9c7825 */ /* 0x008fca00078e0284 */
[----:B------:R2:W-:Y:S04]  /*2d9b0*/  STL.64 [R1+0x1060], R156 ;  /* 0x0010609c01007387 */ /* 0x0005e80000100a00 */
[----:B------:R-:W3:Y:S01]  /*2d9c0*/  LDL.LU.64 R236, [R1+0x26a8] ;  /* 0x0026a80001ec7983 */ /* 0x000ee20000300a00 */
[----:B----4-:R-:W-:-:S04]  /*2d9d0*/  IMAD.WIDE R138, R251, 0x4, R138 ;  /* 0x00000004fb8a7825 */ /* 0x010fc800078e028a */
[C---:B------:R-:W-:Y:S01]  /*2d9e0*/  IMAD.WIDE R132, R251.reuse, 0x4, R140 ;  /* 0x00000004fb847825 */ /* 0x040fe200078e028c */
[----:B------:R-:W-:Y:S04]  /*2d9f0*/  STL.64 [R1+0x1068], R138 ;  /* 0x0010688a01007387 */ /* 0x000fe80000100a00 */
[----:B------:R-:W4:Y:S04]  /*2da00*/  LDL.LU.64 R218, [R1+0x15d8] ;  /* 0x0015d80001da7983 */ /* 0x000f280000300a00 */
[----:B------:R2:W-:Y:S04]  /*2da10*/  STL.64 [R1+0x1070], R132 ;  /* 0x0010708401007387 */ /* 0x0005e80000100a00 */
[----:B-1----:R-:W4:Y:S04]  /*2da20*/  LDL.LU.64 R158, [R1+0xfd8] ;  /* 0x000fd800019e7983 */ /* 0x002f280000300a00 */
[----:B--2---:R-:W2:Y:S04]  /*2da30*/  LDL.LU.64 R156, [R1+0x418] ;  /* 0x00041800019c7983 */ /* 0x004ea80000300a00 */
[----:B------:R-:W2:Y:S04]  /*2da40*/  LDL.LU.64 R184, [R1+0x2698] ;  /* 0x0026980001b87983 */ /* 0x000ea80000300a00 */
[----:B------:R-:W2:Y:S04]  /*2da50*/  LDL.LU.64 R132, [R1+0x15d0] ;  /* 0x0015d00001847983 */ /* 0x000ea80000300a00 */
[----:B------:R-:W2:Y:S04]  /*2da60*/  LDL.LU.64 R138, [R1+0xfd0] ;  /* 0x000fd000018a7983 */ /* 0x000ea80000300a00 */
[----:B------:R-:W2:Y:S01]  /*2da70*/  LDL.LU.64 R182, [R1+0x410] ;  /* 0x0004100001b67983 */ /* 0x000ea20000300a00 */
[----:B------:R-:W-:-:S05]  /*2da80*/  IMAD.WIDE R176, R251, 0x4, R214 ;  /* 0x00000004fbb07825 */ /* 0x000fca00078e02d6 */
[----:B------:R1:W-:Y:S01]  /*2da90*/  STL.64 [R1+0x1008], R176 ;  /* 0x001008b001007387 */ /* 0x0003e20000100a00 */
[----:B------:R-:W-:-:S03]  /*2daa0*/  IMAD.WIDE R140, R251, 0x4, R216 ;  /* 0x00000004fb8c7825 */ /* 0x000fc600078e02d8 */
[----:B------:R-:W2:Y:S04]  /*2dab0*/  LDL.LU.64 R180, [R1+0x2690] ;  /* 0x0026900001b47983 */ /* 0x000ea80000300a00 */
[----:B------:R1:W-:Y:S04]  /*2dac0*/  STL.64 [R1+0x1078], R140 ;  /* 0x0010788c01007387 */ /* 0x0003e80000100a00 */
[----:B------:R-:W2:Y:S04]  /*2dad0*/  LDL.LU.64 R178, [R1+0x2650] ;  /* 0x0026500001b27983 */ /* 0x000ea80000300a00 */
[----:B-1----:R-:W2:Y:S04]  /*2dae0*/  LDL.LU.64 R176, [R1+0x15a0] ;  /* 0x0015a00001b07983 */ /* 0x002ea80000300a00 */
[----:B------:R-:W2:Y:S04]  /*2daf0*/  LDL.LU.64 R140, [R1+0xf98] ;  /* 0x000f9800018c7983 */ /* 0x000ea80000300a00 */
[----:B------:R-:W2:Y:S04]  /*2db00*/  LDL.LU.64 R214, [R1+0x3d8] ;  /* 0x0003d80001d67983 */ /* 0x000ea80000300a00 */
[----:B------:R-:W2:Y:S01]  /*2db10*/  LDL.LU.64 R216, [R1+0x25f0] ;  /* 0x0025f00001d87983 */ /* 0x000ea20000300a00 */
[----:B------:R-:W-:-:S04]  /*2db20*/  IMAD.WIDE R206, R251, 0x4, R206 ;  /* 0x00000004fbce7825 */ /* 0x000fc800078e02ce */
[C---:B------:R-:W-:Y:S01]  /*2db30*/  IMAD.WIDE R174, R251.reuse, 0x4, R174 ;  /* 0x00000004fbae7825 */ /* 0x040fe200078e02ae */
[----:B------:R-:W-:Y:S04]  /*2db40*/  STL.64 [R1+0x1080], R206 ;  /* 0x001080ce01007387 */ /* 0x000fe80000100a00 */
[----:B------:R1:W-:Y:S01]  /*2db50*/  STL.64 [R1+0x1088], R174 ;  /* 0x001088ae01007387 */ /* 0x0003e20000100a00 */
[----:B------:R-:W-:-:S04]  /*2db60*/  IMAD.WIDE R170, R251, 0x4, R170 ;  /* 0x00000004fbaa7825 */ /* 0x000fc800078e02aa */
[C---:B------:R-:W-:Y:S01]  /*2db70*/  IMAD.WIDE R172, R251.reuse, 0x4, R172 ;  /* 0x00000004fbac7825 */ /* 0x040fe200078e02ac */
[----:B-1----:R-:W2:Y:S04]  /*2db80*/  LDL.LU.64 R174, [R1+0x1568] ;  /* 0x0015680001ae7983 */ /* 0x002ea80000300a00 */
[----:B------:R1:W-:Y:S01]  /*2db90*/  STL.64 [R1+0x1000], R170 ;  /* 0x001000aa01007387 */ /* 0x0003e20000100a00 */
[----:B------:R-:W-:-:S03]  /*2dba0*/  IMAD.WIDE R206, R251, 0x4, R208 ;  /* 0x00000004fbce7825 */ /* 0x000fc600078e02d0 */
[----:B-1----:R-:W2:Y:S04]  /*2dbb0*/  LDL.LU.64 R170, [R1+0xf58] ;  /* 0x000f580001aa7983 */ /* 0x002ea80000300a00 */
[----:B------:R1:W-:Y:S01]  /*2dbc0*/  STL.64 [R1+0x1090], R172 ;  /* 0x001090ac01007387 */ /* 0x0003e20000100a00 */
[----:B------:R-:W-:-:S03]  /*2dbd0*/  IMAD.WIDE R210, R251, 0x4, R210 ;  /* 0x00000004fbd27825 */ /* 0x000fc600078e02d2 */
[----:B-1----:R-:W2:Y:S04]  /*2dbe0*/  LDL.LU.64 R172, [R1+0x398] ;  /* 0x0003980001ac7983 */ /* 0x002ea80000300a00 */
[----:B------:R1:W-:Y:S01]  /*2dbf0*/  STL.64 [R1+0x1098], R206 ;  /* 0x001098ce01007387 */ /* 0x0003e20000100a00 */
[----:B------:R-:W-:-:S03]  /*2dc00*/  IMAD.WIDE R208, R251, 0x4, R228 ;  /* 0x00000004fbd07825 */ /* 0x000fc600078e02e4 */
[----:B------:R1:W-:Y:S04]  /*2dc10*/  STL.64 [R1+0x10a0], R210 ;  /* 0x0010a0d201007387 */ /* 0x0003e80000100a00 */
[----:B------:R1:W-:Y:S02]  /*2dc20*/  STL.64 [R1+0xff8], R208 ;  /* 0x000ff8d001007387 */ /* 0x0003e40000100a00 */
[----:B-1----:R-:W-:-:S04]  /*2dc30*/  IMAD.WIDE R206, R251, 0x4, R230 ;  /* 0x00000004fbce7825 */ /* 0x002fc800078e02e6 */
[C---:B------:R-:W-:Y:S01]  /*2dc40*/  IMAD.WIDE R210, R251.reuse, 0x4, R232 ;  /* 0x00000004fbd27825 */ /* 0x040fe200078e02e8 */
[----:B------:R1:W-:Y:S03]  /*2dc50*/  STL.64 [R1+0x10a8], R206 ;  /* 0x0010a8ce01007387 */ /* 0x0003e60000100a00 */
[C---:B------:R-:W-:Y:S01]  /*2dc60*/  IMAD.WIDE R208, R251.reuse, 0x4, R234 ;  /* 0x00000004fbd07825 */ /* 0x040fe200078e02ea */
[----:B------:R1:W-:Y:S04]  /*2dc70*/  STL.64 [R1+0x10b0], R210 ;  /* 0x0010b0d201007387 */ /* 0x0003e80000100a00 */
[----:B------:R3:W-:Y:S01]  /*2dc80*/  STL.64 [R1+0x10b8], R208 ;  /* 0x0010b8d001007387 */ /* 0x0007e20000100a00 */
[----:B-1----:R-:W-:-:S04]  /*2dc90*/  IMAD.WIDE R206, R251, 0x4, R240 ;  /* 0x00000004fbce7825 */ /* 0x002fc800078e02f0 */
[C---:B------:R-:W-:Y:S01]  /*2dca0*/  IMAD.WIDE R210, R251.reuse, 0x4, R238 ;  /* 0x00000004fbd27825 */ /* 0x040fe200078e02ee */
[----:B------:R4:W-:Y:S04]  /*2dcb0*/  STL.64 [R1+0xff0], R206 ;  /* 0x000ff0ce01007387 */ /* 0x0009e80000100a00 */
[----:B------:R-:W-:Y:S01]  /*2dcc0*/  STL.64 [R1+0x10c0], R210 ;  /* 0x0010c0d201007387 */ /* 0x000fe20000100a00 */
[----:B---3--:R-:W-:-:S05]  /*2dcd0*/  IMAD.WIDE R208, R251, 0x4, R236 ;  /* 0x00000004fbd07825 */ /* 0x008fca00078e02ec */
[----:B------:R-:W-:Y:S01]  /*2dce0*/  STL.64 [R1+0x3c90], R208 ;  /* 0x003c90d001007387 */ /* 0x000fe20000100a00 */
[----:B----4-:R-:W-:-:S04]  /*2dcf0*/  IMAD.WIDE R206, R251, 0x4, R218 ;  /* 0x00000004fbce7825 */ /* 0x010fc800078e02da */
[C---:B------:R-:W-:Y:S01]  /*2dd00*/  IMAD.WIDE R158, R251.reuse, 0x4, R158 ;  /* 0x00000004fb9e7825 */ /* 0x040fe200078e029e */
[----:B------:R-:W-:Y:S03]  /*2dd10*/  STL.64 [R1+0x3c88], R206 ;  /* 0x003c88ce01007387 */ /* 0x000fe60000100a00 */
[C---:B--2---:R-:W-:Y:S01]  /*2dd20*/  IMAD.WIDE R156, R251.reuse, 0x4, R156 ;  /* 0x00000004fb9c7825 */ /* 0x044fe200078e029c */
[----:B------:R1:W-:Y:S03]  /*2dd30*/  STL.64 [R1+0x3c80], R158 ;  /* 0x003c809e01007387 */ /* 0x0003e60000100a00 */
[C---:B------:R-:W-:Y:S01]  /*2dd40*/  IMAD.WIDE R184, R251.reuse, 0x4, R184 ;  /* 0x00000004fbb87825 */ /* 0x040fe200078e02b8 */
[----:B------:R2:W-:Y:S04]  /*2dd50*/  STL.64 [R1+0x3c78], R156 ;  /* 0x003c789c01007387 */ /* 0x0005e80000100a00 */
[----:B------:R-:W-:Y:S01]  /*2dd60*/  STL.64 [R1+0x3c70], R184 ;  /* 0x003c70b801007387 */ /* 0x000fe20000100a00 */
[----:B-1----:R-:W-:-:S03]  /*2dd70*/  IMAD.WIDE R158, R251, 0x4, R132 ;  /* 0x00000004fb9e7825 */ /* 0x002fc600078e0284 */
[----:B------:R-:W3:Y:S01]  /*2dd80*/  LDL.LU.64 R132, [R1+0x2590] ;  /* 0x0025900001847983 */ /* 0x000ee20000300a00 */
[----:B--2---:R-:W-:-:S03]  /*2dd90*/  IMAD.WIDE R156, R251, 0x4, R138 ;  /* 0x00000004fb9c7825 */ /* 0x004fc600078e028a */
[----:B------:R-:W-:Y:S04]  /*2dda0*/  STL.64 [R1+0x3c68], R158 ;  /* 0x003c689e01007387 */ /* 0x000fe80000100a00 */
[----:B------:R-:W2:Y:S04]  /*2ddb0*/  LDL.LU.64 R138, [R1+0x1558] ;  /* 0x00155800018a7983 */ /* 0x000ea80000300a00 */
[----:B------:R1:W-:Y:S02]  /*2ddc0*/  STL.64 [R1+0x3c60], R156 ;  /* 0x003c609c01007387 */ /* 0x0003e40000100a00 */
[----:B-1----:R-:W-:-:S05]  /*2ddd0*/  IMAD.WIDE R156, R251, 0x4, R182 ;  /* 0x00000004fb9c7825 */ /* 0x002fca00078e02b6 */
[----:B------:R1:W-:Y:S01]  /*2dde0*/  STL.64 [R1+0x3c58], R156 ;  /* 0x003c589c01007387 */ /* 0x0003e20000100a00 */
[----:B------:R-:W-:-:S05]  /*2ddf0*/  IMAD.WIDE R158, R251, 0x4, R180 ;  /* 0x00000004fb9e7825 */ /* 0x000fca00078e02b4 */
[----:B------:R4:W-:Y:S01]  /*2de00*/  STL.64 [R1+0x3c50], R158 ;  /* 0x003c509e01007387 */ /* 0x0009e20000100a00 */
[----:B------:R-:W-:-:S04]  /*2de10*/  IMAD.WIDE R178, R251, 0x4, R178 ;  /* 0x00000004fbb27825 */ /* 0x000fc800078e02b2 */
[C---:B-1----:R-:W-:Y:S01]  /*2de20*/  IMAD.WIDE R156, R251.reuse, 0x4, R176 ;  /* 0x00000004fb9c7825 */ /* 0x042fe200078e02b0 */
[----:B------:R-:W-:Y:S03]  /*2de30*/  STL.64 [R1+0x3c48], R178 ;  /* 0x003c48b201007387 */ /* 0x000fe60000100a00 */
[C---:B----4-:R-:W-:Y:S01]  /*2de40*/  IMAD.WIDE R158, R251.reuse, 0x4, R140 ;  /* 0x00000004fb9e7825 */ /* 0x050fe200078e028c */
[----:B------:R1:W-:Y:S03]  /*2de50*/  STL.64 [R1+0x3c40], R156 ;  /* 0x003c409c01007387 */ /* 0x0003e60000100a00 */
[C---:B------:R-:W-:Y:S01]  /*2de60*/  IMAD.WIDE R140, R251.reuse, 0x4, R214 ;  /* 0x00000004fb8c7825 */ /* 0x040fe200078e02d6 */
[----:B------:R-:W-:Y:S04]  /*2de70*/  STL.64 [R1+0x3c38], R158 ;  /* 0x003c389e01007387 */ /* 0x000fe80000100a00 */
[----:B------:R-:W4:Y:S01]  /*2de80*/  LDL.LU.64 R206, [R1+0xf18] ;  /* 0x000f180001ce7983 */ /* 0x000f220000300a00 */
[----:B-1----:R-:W-:-:S03]  /*2de90*/  IMAD.WIDE R156, R251, 0x4, R216 ;  /* 0x00000004fb9c7825 */ /* 0x002fc600078e02d8 */
[----:B------:R1:W-:Y:S04]  /*2dea0*/  STL.64 [R1+0x3c30], R140 ;  /* 0x003c308c01007387 */ /* 0x0003e80000100a00 */
[----:B-1----:R-:W4:Y:S04]  /*2deb0*/  LDL.LU.64 R140, [R1+0x358] ;  /* 0x00035800018c7983 */ /* 0x002f280000300a00 */
[----:B------:R1:W-:Y:S04]  /*2dec0*/  STL.64 [R1+0x3c28], R156 ;  /* 0x003c289c01007387 */ /* 0x0003e80000100a00 */
[----:B------:R-:W4:Y:S04]  /*2ded0*/  LDL.LU.64 R214, [R1+0x2530] ;  /* 0x0025300001d67983 */ /* 0x000f280000300a00 */
[----:B------:R-:W4:Y:S01]  /*2dee0*/  LDL.LU.64 R216, [R1+0x1540] ;  /* 0x0015400001d87983 */ /* 0x000f220000300a00 */
[----:B------:R-:W-:-:S05]  /*2def0*/  IMAD.WIDE R174, R251, 0x4, R174 ;  /* 0x00000004fbae7825 */ /* 0x000fca00078e02ae */
[----:B------:R-:W-:Y:S04]  /*2df00*/  STL.64 [R1+0x3c20], R174 ;  /* 0x003c20ae01007387 */ /* 0x000fe80000100a00 */
[----:B------:R-:W4:Y:S01]  /*2df10*/  LDL.LU.64 R208, [R1+0xee0] ;  /* 0x000ee00001d07983 */ /* 0x000f220000300a00 */
[----:B------:R-:W-:-:S05]  /*2df20*/  IMAD.WIDE R158, R251, 0x4, R170 ;  /* 0x00000004fb9e7825 */ /* 0x000fca00078e02aa */
[----:B------:R1:W-:Y:S04]  /*2df30*/  STL.64 [R1+0x3c18], R158 ;  /* 0x003c189e01007387 */ /* 0x0003e80000100a00 */
[----:B------:R-:W4:Y:S01]  /*2df40*/  LDL.LU.64 R210, [R1+0x318] ;  /* 0x0003180001d27983 */ /* 0x000f220000300a00 */
[----:B-1----:R-:W-:-:S05]  /*2df50*/  IMAD.WIDE R156, R251, 0x4, R172 ;  /* 0x00000004fb9c7825 */ /* 0x002fca00078e02ac */
[----:B------:R1:W-:Y:S04]  /*2df60*/  STL.64 [R1+0x3c10], R156 ;  /* 0x003c109c01007387 */ /* 0x0003e80000100a00 */
        /* <DEDUP_REMOVED lines=9> */
[----:B-1----:R-:W4:Y:S04]  /*2e000*/  LDL.LU.64 R156, [R1+0x14f8] ;  /* 0x0014f800019c7983 */ /* 0x002f280000300a00 */
[----:B------:R-:W4:Y:S04]  /*2e010*/  LDL.LU.64 R184, [R1+0xe38] ;  /* 0x000e380001b87983 */ /* 0x000f280000300a00 */
[----:B------:R-:W4:Y:S04]  /*2e020*/  LDL.LU.64 R170, [R1+0x258] ;  /* 0x0002580001aa7983 */ /* 0x000f280000300a00 */
[----:B------:R-:W4:Y:S04]  /*2e030*/  LDL.LU.64 R172, [R1+0x23b0] ;  /* 0x0023b00001ac7983 */ /* 0x000f280000300a00 */
[----:B------:R-:W4:Y:S01]  /*2e040*/  LDL.LU.64 R182, [R1+0x14e0] ;  /* 0x0014e00001b67983 */ /* 0x000f220000300a00 */
[----:B---3--:R-:W-:-:S05]  /*2e050*/  IMAD.WIDE R174, R251, 0x4, R132 ;  /* 0x00000004fbae7825 */ /* 0x008fca00078e0284 */
[----:B------:R1:W-:Y:S01]  /*2e060*/  STL.64 [R1+0x3c08], R174 ;  /* 0x003c08ae01007387 */ /* 0x0003e20000100a00 */
[----:B--2---:R-:W-:-:S03]  /*2e070*/  IMAD.WIDE R132, R251, 0x4, R138 ;  /* 0x00000004fb847825 */ /* 0x004fc600078e028a */
[----:B------:R-:W2:Y:S04]  /*2e080*/  LDL.LU.64 R180, [R1+0xdc0] ;  /* 0x000dc00001b47983 */ /* 0x000ea80000300a00 */
[----:B------:R3:W-:Y:S04]  /*2e090*/  STL.64 [R1+0x3c00], R132 ;  /* 0x003c008401007387 */ /* 0x0007e80000100a00 */
[----:B------:R-:W2:Y:S04]  /*2e0a0*/  LDL.LU.64 R178, [R1+0x218] ;  /* 0x0002180001b27983 */ /* 0x000ea80000300a00 */
[----:B------:R-:W2:Y:S04]  /*2e0b0*/  LDL.LU.64 R176, [R1+0x2350] ;  /* 0x0023500001b07983 */ /* 0x000ea80000300a00 */
[----:B-1----:R-:W2:Y:S04]  /*2e0c0*/  LDL.LU.64 R174, [R1+0x14c8] ;  /* 0x0014c80001ae7983 */ /* 0x002ea80000300a00 */
[----:B---3--:R-:W3:Y:S04]  /*2e0d0*/  LDL.LU.64 R132, [R1+0xbf8] ;  /* 0x000bf80001847983 */ /* 0x008ee80000300a00 */
[----:B------:R-:W3:Y:S01]  /*2e0e0*/  LDL.LU.64 R138, [R1+0x1d8] ;  /* 0x0001d800018a7983 */ /* 0x000ee20000300a00 */
[----:B----4-:R-:W-:-:S05]  /*2e0f0*/  IMAD.WIDE R206, R251, 0x4, R206 ;  /* 0x00000004fbce7825 */ /* 0x010fca00078e02ce */
[----:B------:R1:W-:Y:S01]  /*2e100*/  STL.64 [R1+0x3bf8], R206 ;  /* 0x003bf8ce01007387 */ /* 0x0003e20000100a00 */
[----:B------:R-:W-:-:S05]  /*2e110*/  IMAD.WIDE R140, R251, 0x4, R140 ;  /* 0x00000004fb8c7825 */ /* 0x000fca00078e028c */
[----:B------:R4:W-:Y:S01]  /*2e120*/  STL.64 [R1+0x3bf0], R140 ;  /* 0x003bf08c01007387 */ /* 0x0009e20000100a00 */
[----:B------:R-:W-:-:S04]  /*2e130*/  IMAD.WIDE R214, R251, 0x4, R214 ;  /* 0x00000004fbd67825 */ /* 0x000fc800078e02d6 */
[C---:B-1----:R-:W-:Y:S01]  /*2e140*/  IMAD.WIDE R206, R251.reuse, 0x4, R216 ;  /* 0x00000004fbce7825 */ /* 0x042fe200078e02d8 */
[----:B----4-:R-:W4:Y:S04]  /*2e150*/  LDL.LU.64 R140, [R1+0x22f0] ;  /* 0x0022f000018c7983 */ /* 0x010f280000300a00 */
[----:B------:R1:W-:Y:S04]  /*2e160*/  STL.64 [R1+0x3be8], R214 ;  /* 0x003be8d601007387 */ /* 0x0003e80000100a00 */
[----:B-1----:R-:W4:Y:S04]  /*2e170*/  LDL.LU.64 R214, [R1+0x1488] ;  /* 0x0014880001d67983 */ /* 0x002f280000300a00 */
[----:B------:R1:W-:Y:S04]  /*2e180*/  STL.64 [R1+0x3be0], R206 ;  /* 0x003be0ce01007387 */ /* 0x0003e80000100a00 */
[----:B------:R-:W4:Y:S01]  /*2e190*/  LDL.LU.64 R216, [R1+0xb90] ;  /* 0x000b900001d87983 */ /* 0x000f220000300a00 */
[----:B------:R-:W-:-:S04]  /*2e1a0*/  IMAD.WIDE R210, R251, 0x4, R210 ;  /* 0x00000004fbd27825 */ /* 0x000fc800078e02d2 */
[----:B-1----:R-:W-:-:S05]  /*2e1b0*/  IMAD.WIDE R206, R251, 0x4, R208 ;  /* 0x00000004fbce7825 */ /* 0x002fca00078e02d0 */
[----:B------:R1:W-:Y:S01]  /*2e1c0*/  STL.64 [R1+0x3bd8], R206 ;  /* 0x003bd8ce01007387 */ /* 0x0003e20000100a00 */
[----:B------:R-:W-:-:S03]  /*2e1d0*/  IMAD.WIDE R208, R251, 0x4, R228 ;  /* 0x00000004fbd07825 */ /* 0x000fc600078e02e4 */
        /* <DEDUP_REMOVED lines=12> */
[----:B------:R-:W-:Y:S03]  /*2e2a0*/  STL.64 [R1+0x1750], R210 ;  /* 0x001750d201007387 */ /* 0x000fe60000100a00 */
        /* <DEDUP_REMOVED lines=8> */
[----:B------:R-:W-:Y:S01]  /*2e330*/  STL.64 [R1+0x3ba0], R184 ;  /* 0x003ba0b801007387 */ /* 0x000fe20000100a00 */
[----:B-1----:R-:W-:-:S03]  /*2e340*/  IMAD.WIDE R158, R251, 0x4, R170 ;  /* 0x00000004fb9e7825 */ /* 0x002fc600078e02aa */
[----:B------:R-:W4:Y:S01]  /*2e350*/  LDL.LU.64 R170, [R1+0x188] ;  /* 0x0001880001aa7983 */ /* 0x000f220000300a00 */
[----:B------:R-:W-:-:S03]  /*2e360*/  IMAD.WIDE R156, R251, 0x4, R172 ;  /* 0x00000004fb9c7825 */ /* 0x000fc600078e02ac */
[----:B------:R2:W-:Y:S01]  /*2e370*/  STL.64 [R1+0x3b98], R158 ;  /* 0x003b989e01007387 */ /* 0x0005e20000100a00 */
[----:B------:R-:W-:-:S03]  /*2e380*/  IMAD.WIDE R182, R251, 0x4, R182 ;  /* 0x00000004fbb67825 */ /* 0x000fc600078e02b6 */
[----:B------:R-:W4:Y:S04]  /*2e390*/  LDL.LU.64 R172, [R1+0x2290] ;  /* 0x0022900001ac7983 */ /* 0x000f280000300a00 */
[----:B------:R1:W-:Y:S04]  /*2e3a0*/  STL.64 [R1+0x3b90], R156 ;  /* 0x003b909c01007387 */ /* 0x0003e80000100a00 */
[----:B------:R-:W-:Y:S01]  /*2e3b0*/  STL.64 [R1+0x3b88], R182 ;  /* 0x003b88b601007387 */ /* 0x000fe20000100a00 */
[----:B--2---:R-:W-:-:S05]  /*2e3c0*/  IMAD.WIDE R158, R251, 0x4, R180 ;  /* 0x00000004fb9e7825 */ /* 0x004fca00078e02b4 */
[----:B------:R2:W-:Y:S01]  /*2e3d0*/  STL.64 [R1+0x3b80], R158 ;  /* 0x003b809e01007387 */ /* 0x0005e20000100a00 */
[----:B-1----:R-:W-:-:S04]  /*2e3e0*/  IMAD.WIDE R156, R251, 0x4, R178 ;  /* 0x00000004fb9c7825 */ /* 0x002fc800078e02b2 */
[C---:B------:R-:W-:Y:S01]  /*2e3f0*/  IMAD.WIDE R176, R251.reuse, 0x4, R176 ;  /* 0x00000004fbb07825 */ /* 0x040fe200078e02b0 */
[----:B------:R3:W-:Y:S03]  /*2e400*/  STL.64 [R1+0x3b78], R156 ;  /* 0x003b789c01007387 */ /* 0x0007e60000100a00 */
[C---:B--2---:R-:W-:Y:S01]  /*2e410*/  IMAD.WIDE R158, R251.reuse, 0x4, R174 ;  /* 0x00000004fb9e7825 */ /* 0x044fe200078e02ae */
[----:B------:R1:W-:Y:S04]  /*2e420*/  STL.64 [R1+0x3b70], R176 ;  /* 0x003b70b001007387 */ /* 0x0003e80000100a00 */
[----:B------:R-:W-:Y:S01]  /*2e430*/  STL.64 [R1+0x3b68], R158 ;  /* 0x003b689e01007387 */ /* 0x000fe20000100a00 */
[----:B---3--:R-:W-:-:S03]  /*2e440*/  IMAD.WIDE R156, R251, 0x4, R132 ;  /* 0x00000004fb9c7825 */ /* 0x008fc600078e0284 */
[----:B------:R-:W2:Y:S01]  /*2e450*/  LDL.LU.64 R206, [R1+0x1478] ;  /* 0x0014780001ce7983 */ /* 0x000ea20000300a00 */
[----:B------:R-:W-:-:S03]  /*2e460*/  IMAD.WIDE R132, R251, 0x4, R138 ;  /* 0x00000004fb847825 */ /* 0x000fc600078e028a */
[----:B------:R-:W-:Y:S04]  /*2e470*/  STL.64 [R1+0x3b60], R156 ;  /* 0x003b609c01007387 */ /* 0x000fe80000100a00 */
[----:B------:R-:W3:Y:S04]  /*2e480*/  LDL.LU.64 R178, [R1+0xb60] ;  /* 0x000b600001b27983 */ /* 0x000ee80000300a00 */
[----:B------:R4:W-:Y:S04]  /*2e490*/  STL.64 [R1+0x3b58], R132 ;  /* 0x003b588401007387 */ /* 0x0009e80000100a00 */
[----:B-1----:R-:W3:Y:S04]  /*2e4a0*/  LDL.LU.64 R176, [R1+0x150] ;  /* 0x0001500001b07983 */ /* 0x002ee80000300a00 */
[----:B------:R-:W3:Y:S01]  /*2e4b0*/  LDL.LU.64 R174, [R1+0x2230] ;  /* 0x0022300001ae7983 */ /* 0x000ee20000300a00 */
[----:B----4-:R-:W-:-:S05]  /*2e4c0*/  IMAD.WIDE R140, R251, 0x4, R140 ;  /* 0x00000004fb8c7825 */ /* 0x010fca00078e028c */
[----:B------:R-:W-:Y:S04]  /*2e4d0*/  STL.64 [R1+0x3b50], R140 ;  /* 0x003b508c01007387 */ /* 0x000fe80000100a00 */
[----:B------:R-:W4:Y:S01]  /*2e4e0*/  LDL.LU.64 R208, [R1+0x1468] ;  /* 0x0014680001d07983 */ /* 0x000f220000300a00 */
[----:B------:R-:W-:-:S05]  /*2e4f0*/  IMAD.WIDE R138, R251, 0x4, R214 ;  /* 0x00000004fb8a7825 */ /* 0x000fca00078e02d6 */
[----:B------:R-:W-:Y:S01]  /*2e500*/  STL.64 [R1+0x3b48], R138 ;  /* 0x003b488a01007387 */ /* 0x000fe20000100a00 */
[----:B------:R-:W-:-:S03]  /*2e510*/  IMAD.WIDE R132, R251, 0x4, R216 ;  /* 0x00000004fb847825 */ /* 0x000fc600078e02d8 */
[----:B------:R-:W4:Y:S04]  /*2e520*/  LDL.LU.64 R210, [R1+0xb00] ;  /* 0x000b000001d27983 */ /* 0x000f280000300a00 */
[----:B------:R1:W-:Y:S04]  /*2e530*/  STL.64 [R1+0x3b40], R132 ;  /* 0x003b408401007387 */ /* 0x0003e80000100a00 */
        /* <DEDUP_REMOVED lines=14> */
[----:B------:R-:W-:-:S05]  /*2e620*/  IMAD.WIDE R140, R251, 0x4, R170 ;  /* 0x00000004fb8c7825 */ /* 0x000fca00078e02aa */
[----:B------:R-:W-:Y:S01]  /*2e630*/  STL.64 [R1+0x3b38], R140 ;  /* 0x003b388c01007387 */ /* 0x000fe20000100a00 */
[----:B------:R-:W-:-:S03]  /*2e640*/  IMAD.WIDE R138, R251, 0x4, R172 ;  /* 0x00000004fb8a7825 */ /* 0x000fc600078e02ac */
[----:B------:R-:W4:Y:S04]  /*2e650*/  LDL.LU.64 R182, [R1+0xfc8] ;  /* 0x000fc80001b67983 */ /* 0x000f280000300a00 */
[----:B------:R1:W-:Y:S04]  /*2e660*/  STL.64 [R1+0x3b30], R138 ;  /* 0x003b308a01007387 */ /* 0x0003e80000100a00 */
[----:B------:R-:W4:Y:S04]  /*2e670*/  LDL.LU.64 R180, [R1+0x408] ;  /* 0x0004080001b47983 */ /* 0x000f280000300a00 */
[----:B-1----:R-:W4:Y:S04]  /*2e680*/  LDL.LU.64 R138, [R1+0x2678] ;  /* 0x00267800018a7983 */ /* 0x002f280000300a00 */
[----:B------:R-:W4:Y:S04]  /*2e690*/  LDL.LU.64 R140, [R1+0x15c0] ;  /* 0x0015c000018c7983 */ /* 0x000f280000300a00 */
[----:B------:R-:W4:Y:S04]  /*2e6a0*/  LDL.LU.64 R170, [R1+0xfc0] ;  /* 0x000fc00001aa7983 */ /* 0x000f280000300a00 */
[----:B------:R-:W4:Y:S01]  /*2e6b0*/  LDL.LU.64 R172, [R1+0x400] ;  /* 0x0004000001ac7983 */ /* 0x000f220000300a00 */
[----:B--2---:R-:W-:-:S05]  /*2e6c0*/  IMAD.WIDE R206, R251, 0x4, R206 ;  /* 0x00000004fbce7825 */ /* 0x004fca00078e02ce */
[----:B------:R1:W-:Y:S01]  /*2e6d0*/  STL.64 [R1+0x3b28], R206 ;  /* 0x003b28ce01007387 */ /* 0x0003e20000100a00 */
[----:B---3--:R-:W-:-:S04]  /*2e6e0*/  IMAD.WIDE R178, R251, 0x4, R178 ;  /* 0x00000004fbb27825 */ /* 0x008fc800078e02b2 */
[C---:B------:R-:W-:Y:S01]  /*2e6f0*/  IMAD.WIDE R176, R251.reuse, 0x4, R176 ;  /* 0x00000004fbb07825 */ /* 0x040fe200078e02b0 */
[----:B-1----:R-:W2:Y:S03]  /*2e700*/  LDL.LU.64 R206, [R1+0x45d8] ;  /* 0x0045d80001ce7983 */ /* 0x002ea60000300a00 */
[C---:B------:R-:W-:Y:S01]  /*2e710*/  IMAD.WIDE R174, R251.reuse, 0x4, R174 ;  /* 0x00000004fbae7825 */ /* 0x040fe200078e02ae */
[----:B------:R1:W-:Y:S04]  /*2e720*/  STL.64 [R1+0x3b20], R178 ;  /* 0x003b20b201007387 */ /* 0x0003e80000100a00 */
[----:B-1----:R-:W3:Y:S04]  /*2e730*/  LDL.LU.64 R178, [R1+0x2670] ;  /* 0x0026700001b27983 */ /* 0x002ee80000300a00 */
[----:B------:R1:W-:Y:S04]  /*2e740*/  STL.64 [R1+0x3b18], R176 ;  /* 0x003b18b001007387 */ /* 0x0003e80000100a00 */
[----:B-1----:R-:W2:Y:S04]  /*2e750*/  LDL.LU.64 R176, [R1+0x15b8] ;  /* 0x0015b80001b07983 */ /* 0x002ea80000300a00 */
[----:B------:R1:W-:Y:S04]  /*2e760*/  STL.64 [R1+0x3b10], R174 ;  /* 0x003b10ae01007387 */ /* 0x0003e80000100a00 */
[----:B-1----:R-:W3:Y:S01]  /*2e770*/  LDL.LU.64 R174, [R1+0xfb8] ;  /* 0x000fb80001ae7983 */ /* 0x002ee20000300a00 */
[----:B----4-:R-:W-:-:S05]  /*2e780*/  IMAD.WIDE R208, R251, 0x4, R208 ;  /* 0x00000004fbd07825 */ /* 0x010fca00078e02d0 */
[----:B------:R1:W-:Y:S01]  /*2e790*/  STL.64 [R1+0x3b08], R208 ;  /* 0x003b08d001007387 */ /* 0x0003e20000100a00 */
[----:B------:R-:W-:-:S03]  /*2e7a0*/  IMAD.WIDE R210, R251, 0x4, R210 ;  /* 0x00000004fbd27825 */ /* 0x000fc600078e02d2 */
[----:B-1----:R-:W4:Y:S04]  /*2e7b0*/  LDL.LU.64 R208, [R1+0x45d0] ;  /* 0x0045d00001d07983 */ /* 0x002f280000300a00 */
[----:B------:R1:W-:Y:S01]  /*2e7c0*/  STL.64 [R1+0x3b00], R210 ;  /* 0x003b00d201007387 */ /* 0x0003e20000100a00 */
[----:B------:R-:W-:-:S04]  /*2e7d0*/  IMAD.WIDE R228, R251, 0x4, R228 ;  /* 0x00000004fbe47825 */ /* 0x000fc800078e02e4 */
[----:B------:R-:W-:-:S04]  /*2e7e0*/  IMAD.WIDE R230, R251, 0x4, R230 ;  /* 0x00000004fbe67825 */ /* 0x000fc800078e02e6 */
[C---:B------:R-:W-:Y:S01]  /*2e7f0*/  IMAD.WIDE R232, R251.reuse, 0x4, R232 ;  /* 0x00000004fbe87825 */ /* 0x040fe200078e02e8 */
[----:B-1----:R-:W4:Y:S03]  /*2e800*/  LDL.LU.64 R210, [R1+0x45c8] ;  /* 0x0045c80001d27983 */ /* 0x002f260000300a00 */
[C---:B------:R-:W-:Y:S01]  /*2e810*/  IMAD.WIDE R234, R251.reuse, 0x4, R234 ;  /* 0x00000004fbea7825 */ /* 0x040fe200078e02ea */
[----:B------:R1:W-:Y:S03]  /*2e820*/  STL.64 [R1+0x3af8], R228 ;  /* 0x003af8e401007387 */ /* 0x0003e60000100a00 */
        /* <DEDUP_REMOVED lines=22> */
[----:B------:R-:W-:Y:S03]  /*2e990*/  STL.64 [R1+0x1630], R218 ;  /* 0x001630da01007387 */ /* 0x000fe60000100a00 */
[C---:B------:R-:W-:Y:S01]  /*2e9a0*/  IMAD.WIDE R156, R251.reuse, 0x4, R216 ;  /* 0x00000004fb9c7825 */ /* 0x040fe200078e02d8 */
[----:B------:R-:W4:Y:S04]  /*2e9b0*/  LDL.LU.64 R214, [R1+0x2638] ;  /* 0x0026380001d67983 */ /* 0x000f280000300a00 */
[----:B------:R1:W-:Y:S04]  /*2e9c0*/  STL.64 [R1+0x1628], R158 ;  /* 0x0016289e01007387 */ /* 0x0003e80000100a00 */
[----:B------:R-:W4:Y:S04]  /*2e9d0*/  LDL.LU.64 R216, [R1+0x1598] ;  /* 0x0015980001d87983 */ /* 0x000f280000300a00 */
[----:B------:R1:W-:Y:S01]  /*2e9e0*/  STL.64 [R1+0x1620], R156 ;  /* 0x0016209c01007387 */ /* 0x0003e20000100a00 */
[----:B------:R-:W-:-:S04]  /*2e9f0*/  IMAD.WIDE R182, R251, 0x4, R182 ;  /* 0x00000004fbb67825 */ /* 0x000fc800078e02b6 */
[----:B-1----:R-:W-:-:S04]  /*2ea00*/  IMAD.WIDE R158, R251, 0x4, R180 ;  /* 0x00000004fb9e7825 */ /* 0x002fc800078e02b4 */
[----:B------:R-:W-:-:S05]  /*2ea10*/  IMAD.WIDE R156, R251, 0x4, R184 ;  /* 0x00000004fb9c7825 */ /* 0x000fca00078e02b8 */
[----:B------:R1:W-:Y:S04]  /*2ea20*/  STL.64 [R1+0x3ab0], R156 ;  /* 0x003ab09c01007387 */ /* 0x0003e80000100a00 */
[----:B------:R-:W-:Y:S04]  /*2ea30*/  STL.64 [R1+0x1610], R182 ;  /* 0x001610b601007387 */ /* 0x000fe80000100a00 */
[----:B------:R-:W-:Y:S01]  /*2ea40*/  STL.64 [R1+0x1608], R158 ;  /* 0x0016089e01007387 */ /* 0x000fe20000100a00 */
[----:B-1----:R-:W-:-:S04]  /*2ea50*/  IMAD.WIDE R156, R251, 0x4, R138 ;  /* 0x00000004fb9c7825 */ /* 0x002fc800078e028a */
[C---:B------:R-:W-:Y:S01]  /*2ea60*/  IMAD.WIDE R138, R251.reuse, 0x4, R140 ;  /* 0x00000004fb8a7825 */ /* 0x040fe200078e028c */
[----:B------:R1:W-:Y:S03]  /*2ea70*/  STL.64 [R1+0x1600], R156 ;  /* 0x0016009c01007387 */ /* 0x0003e60000100a00 */
[C---:B------:R-:W-:Y:S01]  /*2ea80*/  IMAD.WIDE R140, R251.reuse, 0x4, R170 ;  /* 0x00000004fb8c7825 */ /* 0x040fe200078e02aa */
[----:B------:R1:W-:Y:S03]  /*2ea90*/  STL.64 [R1+0x15f8], R138 ;  /* 0x0015f88a01007387 */ /* 0x0003e60000100a00 */
[C---:B-1----:R-:W-:Y:S01]  /*2eaa0*/  IMAD.WIDE R156, R251.reuse, 0x4, R172 ;  /* 0x00000004fb9c7825 */ /* 0x042fe200078e02ac */
[----:B------:R-:W4:Y:S04]  /*2eab0*/  LDL.LU.64 R138, [R1+0xf90] ;  /* 0x000f9000018a7983 */ /* 0x000f280000300a00 */
[----:B------:R1:W-:Y:S01]  /*2eac0*/  STL.64 [R1+0x15f0], R140 ;  /* 0x0015f08c01007387 */ /* 0x0003e20000100a00 */
[----:B------:R-:W-:-:S03]  /*2ead0*/  IMAD.WIDE R134, R251, 0x4, R134 ;  /* 0x00000004fb867825 */ /* 0x000fc600078e0286 */
[----:B-1----:R-:W4:Y:S04]  /*2eae0*/  LDL.LU.64 R140, [R1+0x3d0] ;  /* 0x0003d000018c7983 */ /* 0x002f280000300a00 */
[----:B------:R3:W-:Y:S01]  /*2eaf0*/  STL.64 [R1+0x15e8], R156 ;  /* 0x0015e89c01007387 */ /* 0x0007e20000100a00 */
[----:B--2---:R-:W-:-:S03]  /*2eb00*/  IMAD.WIDE R176, R251, 0x4, R176 ;  /* 0x00000004fbb07825 */ /* 0x004fc600078e02b0 */
[----:B------:R-:W2:Y:S04]  /*2eb10*/  LDL.LU.64 R170, [R1+0x2630] ;  /* 0x0026300001aa7983 */ /* 0x000ea80000300a00 */
[----:B------:R-:W2:Y:S01]  /*2eb20*/  LDL.LU.64 R172, [R1+0x1590] ;  /* 0x0015900001ac7983 */ /* 0x000ea20000300a00 */
[----:B---3--:R-:W-:-:S04]  /*2eb30*/  IMAD.WIDE R156, R251, 0x4, R178 ;  /* 0x00000004fb9c7825 */ /* 0x008fc800078e02b2 */
[C---:B------:R-:W-:Y:S01]  /*2eb40*/  IMAD.WIDE R158, R251.reuse, 0x4, R174 ;  /* 0x00000004fb9e7825 */ /* 0x040fe200078e02ae */
[----:B------:R4:W-:Y:S04]  /*2eb50*/  STL.64 [R1+0x3aa8], R156 ;  /* 0x003aa89c01007387 */ /* 0x0009e80000100a00 */
[----:B------:R1:W-:Y:S04]  /*2eb60*/  STL.64 [R1+0x15d8], R176 ;  /* 0x0015d8b001007387 */ /* 0x0003e80000100a00 */
[----:B------:R-:W-:Y:S01]  /*2eb70*/  STL.64 [R1+0x15d0], R158 ;  /* 0x0015d09e01007387 */ /* 0x000fe20000100a00 */
[----:B----4-:R-:W-:-:S04]  /*2eb80*/  IMAD.WIDE R156, R251, 0x4, R132 ;  /* 0x00000004fb9c7825 */ /* 0x010fc800078e0284 */
[C---:B------:R-:W-:Y:S01]  /*2eb90*/  IMAD.WIDE R132, R251.reuse, 0x4, R136 ;  /* 0x00000004fb847825 */ /* 0x040fe200078e0288 */
[----:B------:R-:W-:Y:S04]  /*2eba0*/  STL.64 [R1+0x15c8], R156 ;  /* 0x0015c89c01007387 */ /* 0x000fe80000100a00 */
[----:B------:R-:W3:Y:S04]  /*2ebb0*/  LDL.LU.64 R240, [R1+0xf88] ;  /* 0x000f880001f07983 */ /* 0x000ee80000300a00 */
[----:B------:R-:W-:Y:S04]  /*2ebc0*/  STL.64 [R1+0x15c0], R134 ;  /* 0x0015c08601007387 */ /* 0x000fe80000100a00 */
[----:B------:R-:W4:Y:S04]  /*2ebd0*/  LDL.LU.64 R238, [R1+0x3c8] ;  /* 0x0003c80001ee7983 */ /* 0x000f280000300a00 */
[----:B------:R1:W-:Y:S04]  /*2ebe0*/  STL.64 [R1+0x15b8], R132 ;  /* 0x0015b88401007387 */ /* 0x0003e80000100a00 */
[----:B------:R-:W4:Y:S04]  /*2ebf0*/  LDL.LU.64 R180, [R1+0x2618] ;  /* 0x0026180001b47983 */ /* 0x000f280000300a00 */
[----:B------:R-:W4:Y:S04]  /*2ec00*/  LDL.LU.64 R178, [R1+0x1588] ;  /* 0x0015880001b27983 */ /* 0x000f280000300a00 */
[----:B-1----:R-:W4:Y:S04]  /*2ec10*/  LDL.LU.64 R176, [R1+0xf80] ;  /* 0x000f800001b07983 */ /* 0x002f280000300a00 */
[----:B------:R-:W4:Y:S04]  /*2ec20*/  LDL.LU.64 R174, [R1+0x3c0] ;  /* 0x0003c00001ae7983 */ /* 0x000f280000300a00 */
[----:B------:R-:W4:Y:S04]  /*2ec30*/  LDL.LU.64 R236, [R1+0x2610] ;  /* 0x0026100001ec7983 */ /* 0x000f280000300a00 */
[----:B------:R-:W4:Y:S01]  /*2ec40*/  LDL.LU.64 R218, [R1+0x1580] ;  /* 0x0015800001da7983 */ /* 0x000f220000300a00 */
[----:B------:R-:W-:-:S03]  /*2ec50*/  IMAD.WIDE R132, R251, 0x4, R150 ;  /* 0x00000004fb847825 */ /* 0x000fc600078e0296 */
[----:B------:R-:W4:Y:S01]  /*2ec60*/  LDL.LU.64 R158, [R1+0xf78] ;  /* 0x000f7800019e7983 */ /* 0x000f220000300a00 */
[----:B------:R-:W-:-:S03]  /*2ec70*/  IMAD.WIDE R136, R251, 0x4, R168 ;  /* 0x00000004fb887825 */ /* 0x000fc600078e02a8 */
[----:B------:R-:W4:Y:S01]  /*2ec80*/  LDL.LU.64 R156, [R1+0x3b8] ;  /* 0x0003b800019c7983 */ /* 0x000f220000300a00 */
[----:B------:R-:W-:-:S03]  /*2ec90*/  IMAD.WIDE R134, R251, 0x4, R214 ;  /* 0x00000004fb867825 */ /* 0x000fc600078e02d6 */
[----:B------:R1:W-:Y:S04]  /*2eca0*/  STL.64 [R1+0x15b0], R132 ;  /* 0x0015b08401007387 */ /* 0x0003e80000100a00 */
[----:B------:R-:W-:Y:S04]  /*2ecb0*/  STL.64 [R1+0x15a8], R136 ;  /* 0x0015a88801007387 */ /* 0x000fe80000100a00 */
[----:B------:R-:W4:Y:S01]  /*2ecc0*/  LDL.LU.64 R184, [R1+0x490] ;  /* 0x0004900001b87983 */ /* 0x000f220000300a00 */
[----:B-1----:R-:W-:-:S03]  /*2ecd0*/  IMAD.WIDE R132, R251, 0x4, R216 ;  /* 0x00000004fb847825 */ /* 0x002fc600078e02d8 */
[----:B------:R-:W-:Y:S04]  /*2ece0*/  STL.64 [R1+0x15a0], R134 ;  /* 0x0015a08601007387 */ /* 0x000fe80000100a00 */
[----:B------:R-:W4:Y:S04]  /*2ecf0*/  LDL.LU.64 R182, [R1+0x29d0] ;  /* 0x0029d00001b67983 */ /* 0x000f280000300a00 */
[----:B------:R1:W-:Y:S04]  /*2ed00*/  STL.64 [R1+0x1598], R132 ;  /* 0x0015988401007387 */ /* 0x0003e80000100a00 */
[----:B-1----:R-:W4:Y:S04]  /*2ed10*/  LDL.LU.64 R132, [R1+0x25d8] ;  /* 0x0025d80001847983 */ /* 0x002f280000300a00 */
[----:B------:R-:W4:Y:S04]  /*2ed20*/  LDL.LU.64 R150, [R1+0xf50] ;  /* 0x000f500001967983 */ /* 0x000f280000300a00 */
[----:B------:R-:W4:Y:S04]  /*2ed30*/  LDL.LU.64 R168, [R1+0x390] ;  /* 0x0003900001a87983 */ /* 0x000f280000300a00 */
[----:B------:R-:W4:Y:S04]  /*2ed40*/  LDL.LU.64 R214, [R1+0x29c8] ;  /* 0x0029c80001d67983 */ /* 0x000f280000300a00 */
[----:B------:R-:W4:Y:S01]  /*2ed50*/  LDL.LU.64 R216, [R1+0x25d0] ;  /* 0x0025d00001d87983 */ /* 0x000f220000300a00 */
[----:B------:R-:W-:-:S05]  /*2ed60*/  IMAD.WIDE R138, R251, 0x4, R138 ;  /* 0x00000004fb8a7825 */ /* 0x000fca00078e028a */
[----:B------:R1:W-:Y:S01]  /*2ed70*/  STL.64 [R1+0x3aa0], R138 ;  /* 0x003aa08a01007387 */ /* 0x0003e20000100a00 */
[----:B------:R-:W-:-:S05]  /*2ed80*/  IMAD.WIDE R134, R251, 0x4, R140 ;  /* 0x00000004fb867825 */ /* 0x000fca00078e028c */
[----:B------:R1:W-:Y:S01]  /*2ed90*/  STL.64 [R1+0x3a98], R134 ;  /* 0x003a988601007387 */ /* 0x0003e20000100a00 */
[----:B--2---:R-:W-:-:S04]  /*2eda0*/  IMAD.WIDE R136, R251, 0x4, R170 ;  /* 0x00000004fb887825 */ /* 0x004fc800078e02aa */
[C---:B-1----:R-:W-:Y:S01]  /*2edb0*/  IMAD.WIDE R138, R251.reuse, 0x4, R172 ;  /* 0x00000004fb8a7825 */ /* 0x042fe200078e02ac */
[----:B------:R-:W2:Y:S04]  /*2edc0*/  LDL.LU.64 R134, [R1+0xf48] ;  /* 0x000f480001867983 */ /* 0x000ea80000300a00 */
[----:B------:R1:W-:Y:S04]  /*2edd0*/  STL.64 [R1+0x3a90], R136 ;  /* 0x003a908801007387 */ /* 0x0003e80000100a00 */
[----:B-1----:R-:W2:Y:S04]  /*2ede0*/  LDL.LU.64 R136, [R1+0x388] ;  /* 0x0003880001887983 */ /* 0x002ea80000300a00 */
[----:B------:R1:W-:Y:S04]  /*2edf0*/  STL.64 [R1+0x3a88], R138 ;  /* 0x003a888a01007387 */ /* 0x0003e80000100a00 */
[----:B-1----:R-:W2:Y:S04]  /*2ee00*/  LDL.LU.64 R138, [R1+0x29b0] ;  /* 0x0029b000018a7983 */ /* 0x002ea80000300a00 */
[----:B------:R-:W2:Y:S04]  /*2ee10*/  LDL.LU.64 R140, [R1+0x25b8] ;  /* 0x0025b800018c7983 */ /* 0x000ea80000300a00 */
[----:B------:R-:W2:Y:S04]  /*2ee20*/  LDL.LU.64 R170, [R1+0xf40] ;  /* 0x000f400001aa7983 */ /* 0x000ea80000300a00 */
[----:B------:R-:W2:Y:S01]  /*2ee30*/  LDL.LU.64 R172, [R1+0x380] ;  /* 0x0003800001ac7983 */ /* 0x000ea20000300a00 */
[----:B---3--:R-:W-:-:S05]  /*2ee40*/  IMAD.WIDE R240, R251, 0x4, R240 ;  /* 0x00000004fbf07825 */ /* 0x008fca00078e02f0 */
[----:B------:R1:W-:Y:S01]  /*2ee50*/  STL.64 [R1+0x1570], R240 ;  /* 0x001570f001007387 */ /* 0x0003e20000100a00 */
[----:B----4-:R-:W-:-:S04]  /*2ee60*/  IMAD.WIDE R238, R251, 0x4, R238 ;  /* 0x00000004fbee7825 */ /* 0x010fc800078e02ee */
[C---:B------:R-:W-:Y:S01]  /*2ee70*/  IMAD.WIDE R180, R251.reuse, 0x4, R180 ;  /* 0x00000004fbb47825 */ /* 0x040fe200078e02b4 */
[----:B-1----:R-:W3:Y:S03]  /*2ee80*/  LDL.LU.64 R240, [R1+0x4598] ;  /* 0x0045980001f07983 */ /* 0x002ee60000300a00 */
[C---:B------:R-:W-:Y:S01]  /*2ee90*/  IMAD.WIDE R178, R251.reuse, 0x4, R178 ;  /* 0x00000004fbb27825 */ /* 0x040fe200078e02b2 */
[----:B------:R1:W-:Y:S03]  /*2eea0*/  STL.64 [R1+0x1568], R238 ;  /* 0x001568ee01007387 */ /* 0x0003e60000100a00 */
[----:B------:R-:W-:-:S04]  /*2eeb0*/  IMAD.WIDE R176, R251, 0x4, R176 ;  /* 0x00000004fbb07825 */ /* 0x000fc800078e02b0 */
[C---:B------:R-:W-:Y:S01]  /*2eec0*/  IMAD.WIDE R174, R251.reuse, 0x4, R174 ;  /* 0x00000004fbae7825 */ /* 0x040fe200078e02ae */
[----:B-1----:R-:W4:Y:S04]  /*2eed0*/  LDL.LU.64 R238, [R1+0x4590] ;  /* 0x0045900001ee7983 */ /* 0x002f280000300a00 */
[----:B------:R1:W-:Y:S01]  /*2eee0*/  STL.64 [R1+0x1560], R180 ;  /* 0x001560b401007387 */ /* 0x0003e20000100a00 */
[----:B------:R-:W-:-:S03]  /*2eef0*/  IMAD.WIDE R236, R251, 0x4, R236 ;  /* 0x00000004fbec7825 */ /* 0x000fc600078e02ec */
[----:B-1----:R-:W3:Y:S04]  /*2ef00*/  LDL.LU.64 R180, [R1+0x4588] ;  /* 0x0045880001b47983 */ /* 0x002ee80000300a00 */
[----:B------:R1:W-:Y:S01]  /*2ef10*/  STL.64 [R1+0x1558], R178 ;  /* 0x001558b201007387 */ /* 0x0003e20000100a00 */
[----:B------:R-:W-:-:S03]  /*2ef20*/  IMAD.WIDE R218, R251, 0x4, R218 ;  /* 0x00000004fbda7825 */ /* 0x000fc600078e02da */
[----:B-1----:R-:W3:Y:S04]  /*2ef30*/  LDL.LU.64 R178, [R1+0x4580] ;  /* 0x0045800001b27983 */ /* 0x002ee80000300a00 */
[----:B------:R1:W-:Y:S04]  /*2ef40*/  STL.64 [R1+0x1550], R176 ;  /* 0x001550b001007387 */ /* 0x0003e80000100a00 */
[----:B-1----:R-:W3:Y:S04]  /*2ef50*/  LDL.LU.64 R176, [R1+0x4578] ;  /* 0x0045780001b07983 */ /* 0x002ee80000300a00 */
[----:B------:R1:W-:Y:S04]  /*2ef60*/  STL.64 [R1+0x1548], R174 ;  /* 0x001548ae01007387 */ /* 0x0003e80000100a00 */
[----:B-1----:R-:W4:Y:S04]  /*2ef70*/  LDL.LU.64 R174, [R1+0x4570] ;  /* 0x0045700001ae7983 */ /* 0x002f280000300a00 */
        /* <DEDUP_REMOVED lines=30> */
[----:B------:R-:W2:Y:S04]  /*2f160*/  LDL.LU.64 R214, [R1+0xf10] ;  /* 0x000f100001d67983 */ /* 0x000ea80000300a00 */
[----:B------:R-:W2:Y:S01]  /*2f170*/  LDL.LU.64 R216, [R1+0x350] ;  /* 0x0003500001d87983 */ /* 0x000ea20000300a00 */
        /* <DEDUP_REMOVED lines=10> */
[----:B------:R3:W-:Y:S04]  /*2f220*/  STL.64 [R1+0x14b0], R132 ;  /* 0x0014b08401007387 */ /* 0x0007e80000100a00 */
[----:B------:R1:W-:Y:S04]  /*2f230*/  STL.64 [R1+0x14a8], R136 ;  /* 0x0014a88801007387 */ /* 0x0003e80000100a00 */
[----:B------:R-:W2:Y:S01]  /*2f240*/  LDL.LU.64 R236, [R1+0x2930] ;  /* 0x0029300001ec7983 */ /* 0x000ea20000300a00 */
[----:B---3--:R-:W-:-:S04]  /*2f250*/  IMAD.WIDE R132, R251, 0x4, R176 ;  /* 0x00000004fb847825 */ /* 0x008fc800078e02b0 */
[----:B----4-:R-:W-:-:S05]  /*2f260*/  IMAD.WIDE R134, R251, 0x4, R174 ;  /* 0x00000004fb867825 */ /* 0x010fca00078e02ae */
[----:B------:R-:W-:Y:S04]  /*2f270*/  STL.64 [R1+0x14a0], R134 ;  /* 0x0014a08601007387 */ /* 0x000fe80000100a00 */
[----:B------:R-:W3:Y:S04]  /*2f280*/  LDL.LU.64 R218, [R1+0x2518] ;  /* 0x0025180001da7983 */ /* 0x000ee80000300a00 */
[----:B------:R4:W-:Y:S04]  /*2f290*/  STL.64 [R1+0x1498], R132 ;  /* 0x0014988401007387 */ /* 0x0009e80000100a00 */
        /* <DEDUP_REMOVED lines=8> */
[----:B-1----:R-:W-:-:S03]  /*2f320*/  IMAD.WIDE R136, R251, 0x4, R178 ;  /* 0x00000004fb887825 */ /* 0x002fc600078e02b2 */
[----:B----4-:R-:W4:Y:S01]  /*2f330*/  LDL.LU.64 R132, [R1+0xe68] ;  /* 0x000e680001847983 */ /* 0x010f220000300a00 */
[----:B------:R-:W-:-:S03]  /*2f340*/  IMAD.WIDE R134, R251, 0x4, R180 ;  /* 0x00000004fb867825 */ /* 0x000fc600078e02b4 */
[----:B------:R-:W4:Y:S04]  /*2f350*/  LDL.LU.64 R170, [R1+0x290] ;  /* 0x0002900001aa7983 */ /* 0x000f280000300a00 */
[----:B------:R-:W4:Y:S04]  /*2f360*/  LDL.LU.64 R172, [R1+0x2878] ;  /* 0x0028780001ac7983 */ /* 0x000f280000300a00 */
[----:B------:R-:W4:Y:S04]  /*2f370*/  LDL.LU.64 R174, [R1+0x23f8] ;  /* 0x0023f80001ae7983 */ /* 0x000f280000300a00 */
[----:B------:R-:W4:Y:S04]  /*2f380*/  LDL.LU.64 R176, [R1+0xe28] ;  /* 0x000e280001b07983 */ /* 0x000f280000300a00 */
[----:B------:R-:W-:Y:S04]  /*2f390*/  STL.64 [R1+0x1490], R136 ;  /* 0x0014908801007387 */ /* 0x000fe80000100a00 */
[----:B------:R-:W4:Y:S04]  /*2f3a0*/  LDL.LU.64 R178, [R1+0x250] ;  /* 0x0002500001b27983 */ /* 0x000f280000300a00 */
[----:B------:R1:W-:Y:S01]  /*2f3b0*/  STL.64 [R1+0x1488], R134 ;  /* 0x0014888601007387 */ /* 0x0003e20000100a00 */
[----:B--2---:R-:W-:-:S03]  /*2f3c0*/  IMAD.WIDE R138, R251, 0x4, R150 ;  /* 0x00000004fb8a7825 */ /* 0x004fc600078e0296 */
[----:B------:R-:W2:Y:S04]  /*2f3d0*/  LDL.LU.64 R180, [R1+0x2848] ;  /* 0x0028480001b47983 */ /* 0x000ea80000300a00 */
[----:B------:R1:W-:Y:S02]  /*2f3e0*/  STL.64 [R1+0x1480], R138 ;  /* 0x0014808a01007387 */ /* 0x0003e40000100a00 */
[----:B-1----:R-:W-:-:S04]  /*2f3f0*/  IMAD.WIDE R134, R251, 0x4, R168 ;  /* 0x00000004fb867825 */ /* 0x002fc800078e02a8 */
[C---:B------:R-:W-:Y:S01]  /*2f400*/  IMAD.WIDE R136, R251.reuse, 0x4, R214 ;  /* 0x00000004fb887825 */ /* 0x040fe200078e02d6 */
[----:B------:R1:W-:Y:S03]  /*2f410*/  STL.64 [R1+0x1478], R134 ;  /* 0x0014788601007387 */ /* 0x0003e60000100a00 */
[C---:B------:R-:W-:Y:S01]  /*2f420*/  IMAD.WIDE R138, R251.reuse, 0x4, R216 ;  /* 0x00000004fb8a7825 */ /* 0x040fe200078e02d8 */
[----:B-1----:R-:W2:Y:S04]  /*2f430*/  LDL.LU.64 R134, [R1+0x2398] ;  /* 0x0023980001867983 */ /* 0x002ea80000300a00 */
[----:B------:R1:W-:Y:S04]  /*2f440*/  STL.64 [R1+0x1470], R136 ;  /* 0x0014708801007387 */ /* 0x0003e80000100a00 */
[----:B-1----:R-:W2:Y:S04]  /*2f450*/  LDL.LU.64 R136, [R1+0xdb0] ;  /* 0x000db00001887983 */ /* 0x002ea80000300a00 */
[----:B------:R1:W-:Y:S04]  /*2f460*/  STL.64 [R1+0x1468], R138 ;  /* 0x0014688a01007387 */ /* 0x0003e80000100a00 */
[----:B-1----:R-:W2:Y:S04]  /*2f470*/  LDL.LU.64 R138, [R1+0x210] ;  /* 0x00021000018a7983 */ /* 0x002ea80000300a00 */
[----:B------:R-:W2:Y:S04]  /*2f480*/  LDL.LU.64 R140, [R1+0x2810] ;  /* 0x00281000018c7983 */ /* 0x000ea80000300a00 */
[----:B------:R-:W2:Y:S04]  /*2f490*/  LDL.LU.64 R150, [R1+0x2338] ;  /* 0x0023380001967983 */ /* 0x000ea80000300a00 */
[----:B------:R-:W2:Y:S04]  /*2f4a0*/  LDL.LU.64 R168, [R1+0xbf0] ;  /* 0x000bf00001a87983 */ /* 0x000ea80000300a00 */
[----:B------:R-:W2:Y:S04]  /*2f4b0*/  LDL.LU.64 R214, [R1+0x1d0] ;  /* 0x0001d00001d67983 */ /* 0x000ea80000300a00 */
[----:B------:R-:W2:Y:S01]  /*2f4c0*/  LDL.LU.64 R216, [R1+0x27d8] ;  /* 0x0027d80001d87983 */ /* 0x000ea20000300a00 */
[----:B------:R-:W-:-:S05]  /*2f4d0*/  IMAD.WIDE R236, R251, 0x4, R236 ;  /* 0x00000004fbec7825 */ /* 0x000fca00078e02ec */
[----:B------:R3:W-:Y:S02]  /*2f4e0*/  STL.64 [R1+0x1460], R236 ;  /* 0x001460ec01007387 */ /* 0x0007e40000100a00 */
[----:B---3--:R-:W-:-:S04]  /*2f4f0*/  IMAD.WIDE R236, R251, 0x4, R218 ;  /* 0x00000004fbec7825 */ /* 0x008fc800078e02da */
        /* <DEDUP_REMOVED lines=12> */
[C---:B---3--:R-:W-:Y:S01]  /*2f5c0*/  IMAD.WIDE R154, R251.reuse, 0x4, R184 ;  /* 0x00000004fb9a7825 */ /* 0x048fe200078e02b8 */
[----:B------:R-:W-:Y:S03]  /*2f5d0*/  STL.64 [R1+0x3a78], R156 ;  /* 0x003a789c01007387 */ /* 0x000fe60000100a00 */
[C---:B------:R-:W-:Y:S01]  /*2f5e0*/  IMAD.WIDE R152, R251.reuse, 0x4, R182 ;  /* 0x00000004fb987825 */ /* 0x040fe200078e02b6 */
        /* <DEDUP_REMOVED lines=8> */
[----:B------:R-:W3:Y:S04]  /*2f670*/  LDL.LU.64 R170, [R1+0x22d8] ;  /* 0x0022d80001aa7983 */ /* 0x000ee80000300a00 */
[----:B------:R4:W-:Y:S01]  /*2f680*/  STL.64 [R1+0x3a50], R152 ;  /* 0x003a509801007387 */ /* 0x0009e20000100a00 */
[----:B-1----:R-:W-:-:S03]  /*2f690*/  IMAD.WIDE R154, R251, 0x4, R176 ;  /* 0x00000004fb9a7825 */ /* 0x002fc600078e02b0 */
[----:B------:R-:W3:Y:S04]  /*2f6a0*/  LDL.LU.64 R172, [R1+0xb88] ;  /* 0x000b880001ac7983 */ /* 0x000ee80000300a00 */
[----:B------:R2:W-:Y:S01]  /*2f6b0*/  STL.64 [R1+0x3a48], R132 ;  /* 0x003a488401007387 */ /* 0x0005e20000100a00 */
[----:B----4-:R-:W-:-:S03]  /*2f6c0*/  IMAD.WIDE R152, R251, 0x4, R178 ;  /* 0x00000004fb987825 */ /* 0x010fc600078e02b2 */
[----:B------:R-:W-:Y:S04]  /*2f6d0*/  STL.64 [R1+0x3a40], R154 ;  /* 0x003a409a01007387 */ /* 0x000fe80000100a00 */
[----:B------:R-:W4:Y:S01]  /*2f6e0*/  LDL.LU.64 R174, [R1+0x180] ;  /* 0x0001800001ae7983 */ /* 0x000f220000300a00 */
[----:B--2---:R-:W-:-:S03]  /*2f6f0*/  IMAD.WIDE R132, R251, 0x4, R180 ;  /* 0x00000004fb847825 */ /* 0x004fc600078e02b4 */
[----:B------:R-:W-:Y:S04]  /*2f700*/  STL.64 [R1+0x3a38], R152 ;  /* 0x003a389801007387 */ /* 0x000fe80000100a00 */
[----:B------:R-:W2:Y:S04]  /*2f710*/  LDL.LU.64 R176, [R1+0x27a8] ;  /* 0x0027a80001b07983 */ /* 0x000ea80000300a00 */
[----:B------:R1:W-:Y:S01]  /*2f720*/  STL.64 [R1+0x3a30], R132 ;  /* 0x003a308401007387 */ /* 0x0003e20000100a00 */
[----:B------:R-:W-:-:S03]  /*2f730*/  IMAD.WIDE R134, R251, 0x4, R134 ;  /* 0x00000004fb867825 */ /* 0x000fc600078e0286 */
[----:B------:R-:W2:Y:S04]  /*2f740*/  LDL.LU.64 R178, [R1+0x2278] ;  /* 0x0022780001b27983 */ /* 0x000ea80000300a00 */
[----:B------:R-:W2:Y:S04]  /*2f750*/  LDL.LU.64 R180, [R1+0xb58] ;  /* 0x000b580001b47983 */ /* 0x000ea80000300a00 */
[----:B------:R1:W-:Y:S02]  /*2f760*/  STL.64 [R1+0x3a28], R134 ;  /* 0x003a288601007387 */ /* 0x0003e40000100a00 */
[----:B-1----:R-:W-:-:S05]  /*2f770*/  IMAD.WIDE R132, R251, 0x4, R136 ;  /* 0x00000004fb847825 */ /* 0x002fca00078e0288 */
[----:B------:R1:W-:Y:S01]  /*2f780*/  STL.64 [R1+0x3a20], R132 ;  /* 0x003a208401007387 */ /* 0x0003e20000100a00 */
[----:B------:R-:W-:-:S04]  /*2f790*/  IMAD.WIDE R136, R251, 0x4, R138 ;  /* 0x00000004fb887825 */ /* 0x000fc800078e028a */
[C---:B------:R-:W-:Y:S01]  /*2f7a0*/  IMAD.WIDE R134, R251.reuse, 0x4, R140 ;  /* 0x00000004fb867825 */ /* 0x040fe200078e028c */
[----:B------:R1:W-:Y:S03]  /*2f7b0*/  STL.64 [R1+0x3a18], R136 ;  /* 0x003a188801007387 */ /* 0x0003e60000100a00 */
[C---:B-1----:R-:W-:Y:S01]  /*2f7c0*/  IMAD.WIDE R132, R251.reuse, 0x4, R150 ;  /* 0x00000004fb847825 */ /* 0x042fe200078e0296 */
[----:B------:R1:W-:Y:S04]  /*2f7d0*/  STL.64 [R1+0x3a10], R134 ;  /* 0x003a108601007387 */ /* 0x0003e80000100a00 */
[----:B------:R1:W-:Y:S01]  /*2f7e0*/  STL.64 [R1+0x3a08], R132 ;  /* 0x003a088401007387 */ /* 0x0003e20000100a00 */
[----:B------:R-:W-:-:S04]  /*2f7f0*/  IMAD.WIDE R136, R251, 0x4, R168 ;  /* 0x00000004fb887825 */ /* 0x000fc800078e02a8 */
[C---:B-1----:R-:W-:Y:S01]  /*2f800*/  IMAD.WIDE R134, R251.reuse, 0x4, R214 ;  /* 0x00000004fb867825 */ /* 0x042fe200078e02d6 */
[----:B------:R-:W-:Y:S03]  /*2f810*/  STL.64 [R1+0x3a00], R136 ;  /* 0x003a008801007387 */ /* 0x000fe60000100a00 */
[C---:B------:R-:W-:Y:S01]  /*2f820*/  IMAD.WIDE R132, R251.reuse, 0x4, R216 ;  /* 0x00000004fb847825 */ /* 0x040fe200078e02d8 */
[----:B------:R-:W2:Y:S04]  /*2f830*/  LDL.LU.64 R236, [R1+0x148] ;  /* 0x0001480001ec7983 */ /* 0x000ea80000300a00 */
[----:B------:R-:W-:Y:S04]  /*2f840*/  STL.64 [R1+0x39f8], R134 ;  /* 0x0039f88601007387 */ /* 0x000fe80000100a00 */
[----:B------:R-:W2:Y:S04]  /*2f850*/  LDL.LU.64 R218, [R1+0x2770] ;  /* 0x0027700001da7983 */ /* 0x000ea80000300a00 */
[----:B------:R1:W-:Y:S04]  /*2f860*/  STL.64 [R1+0x39f0], R132 ;  /* 0x0039f08401007387 */ /* 0x0003e80000100a00 */
        /* <DEDUP_REMOVED lines=12> */
[----:B------:R-:W2:Y:S01]  /*2f930*/  LDL.LU.64 R136, [R1+0x20f8] ;  /* 0x0020f80001887983 */ /* 0x000ea20000300a00 */
[----:B---3--:R-:W-:-:S05]  /*2f940*/  IMAD.WIDE R138, R251, 0x4, R170 ;  /* 0x00000004fb8a7825 */ /* 0x008fca00078e02aa */
[----:B------:R1:W-:Y:S01]  /*2f950*/  STL.64 [R1+0x39e8], R138 ;  /* 0x0039e88a01007387 */ /* 0x0003e20000100a00 */
[----:B------:R-:W-:-:S03]  /*2f960*/  IMAD.WIDE R140, R251, 0x4, R172 ;  /* 0x00000004fb8c7825 */ /* 0x000fc600078e02ac */
[----:B-1----:R-:W3:Y:S01]  /*2f970*/  LDL.LU.64 R138, [R1+0x970] ;  /* 0x00097000018a7983 */ /* 0x002ee20000300a00 */
[----:B----4-:R-:W-:-:S03]  /*2f980*/  IMAD.WIDE R170, R251, 0x4, R174 ;  /* 0x00000004fbaa7825 */ /* 0x010fc600078e02ae */
[----:B------:R1:W-:Y:S01]  /*2f990*/  STL.64 [R1+0x39e0], R140 ;  /* 0x0039e08c01007387 */ /* 0x0003e20000100a00 */
[----:B--2---:R-:W-:-:S03]  /*2f9a0*/  IMAD.WIDE R150, R251, 0x4, R176 ;  /* 0x00000004fb967825 */ /* 0x004fc600078e02b0 */
[----:B-1----:R-:W2:Y:S01]  /*2f9b0*/  LDL.LU.64 R140, [R1+0x78] ;  /* 0x00007800018c7983 */ /* 0x002ea20000300a00 */
[----:B------:R-:W-:-:S03]  /*2f9c0*/  IMAD.WIDE R168, R251, 0x4, R178 ;  /* 0x00000004fba87825 */ /* 0x000fc600078e02b2 */
[----:B------:R1:W-:Y:S04]  /*2f9d0*/  STL.64 [R1+0x39d8], R170 ;  /* 0x0039d8aa01007387 */ /* 0x0003e80000100a00 */
[----:B------:R4:W-:Y:S01]  /*2f9e0*/  STL.64 [R1+0x39d0], R150 ;  /* 0x0039d09601007387 */ /* 0x0009e20000100a00 */
[----:B-1----:R-:W-:-:S03]  /*2f9f0*/  IMAD.WIDE R170, R251, 0x4, R180 ;  /* 0x00000004fbaa7825 */ /* 0x002fc600078e02b4 */
[----:B----4-:R-:W4:Y:S04]  /*2fa00*/  LDL.LU.64 R150, [R1+0x2970] ;  /* 0x0029700001967983 */ /* 0x010f280000300a00 */
[----:B------:R1:W-:Y:S04]  /*2fa10*/  STL.64 [R1+0x39c8], R168 ;  /* 0x0039c8a801007387 */ /* 0x0003e80000100a00 */
[----:B-1----:R-:W4:Y:S04]  /*2fa20*/  LDL.LU.64 R168, [R1+0x2570] ;  /* 0x0025700001a87983 */ /* 0x002f280000300a00 */
[----:B------:R1:W-:Y:S04]  /*2fa30*/  STL.64 [R1+0x39c0], R170 ;  /* 0x0039c0aa01007387 */ /* 0x0003e80000100a00 */
[----:B-1----:R-:W4:Y:S04]  /*2fa40*/  LDL.LU.64 R170, [R1+0xf08] ;  /* 0x000f080001aa7983 */ /* 0x002f280000300a00 */
        /* <DEDUP_REMOVED lines=17> */
[----:B------:R1:W-:Y:S01]  /*2fb60*/  STL.64 [R1+0x39a8], R158 ;  /* 0x0039a89e01007387 */ /* 0x0003e20000100a00 */
        /* <DEDUP_REMOVED lines=30> */
[C---:B---3--:R-:W-:Y:S01]  /*2fd50*/  IMAD.WIDE R138, R251.reuse, 0x4, R138 ;  /* 0x00000004fb8a7825 */ /* 0x048fe200078e028a */
[----:B------:R1:W-:Y:S03]  /*2fd60*/  STL.64 [R1+0x3948], R136 ;  /* 0x0039488801007387 */ /* 0x0003e60000100a00 */
[----:B--2---:R-:W-:-:S04]  /*2fd70*/  IMAD.WIDE R140, R251, 0x4, R140 ;  /* 0x00000004fb8c7825 */ /* 0x004fc800078e028c */
[C---:B------:R-:W-:Y:S01]  /*2fd80*/  IMAD.WIDE R142, R251.reuse, 0x4, R142 ;  /* 0x00000004fb8e7825 */ /* 0x040fe200078e028e */
[----:B-1----:R-:W2:Y:S03]  /*2fd90*/  LDL.LU.64 R136, [R1+0x4508] ;  /* 0x0045080001887983 */ /* 0x002ea60000300a00 */
[C---:B------:R-:W-:Y:S01]  /*2fda0*/  IMAD.WIDE R144, R251.reuse, 0x4, R144 ;  /* 0x00000004fb907825 */ /* 0x040fe200078e0290 */
[----:B------:R1:W-:Y:S04]  /*2fdb0*/  STL.64 [R1+0x3940], R138 ;  /* 0x0039408a01007387 */ /* 0x0003e80000100a00 */
[----:B-1----:R-:W3:Y:S04]  /*2fdc0*/  LDL.LU.64 R138, [R1+0x4500] ;  /* 0x00450000018a7983 */ /* 0x002ee80000300a00 */
[----:B------:R1:W-:Y:S04]  /*2fdd0*/  STL.64 [R1+0x3938], R140 ;  /* 0x0039388c01007387 */ /* 0x0003e80000100a00 */
[----:B------:R1:W-:Y:S04]  /*2fde0*/  STL.64 [R1+0x3930], R142 ;  /* 0x0039308e01007387 */ /* 0x0003e80000100a00 */
[----:B------:R4:W-:Y:S01]  /*2fdf0*/  STL.64 [R1+0x3928], R144 ;  /* 0x0039289001007387 */ /* 0x0009e20000100a00 */
[----:B-1----:R-:W-:-:S04]  /*2fe00*/  IMAD.WIDE R140, R251, 0x4, R146 ;  /* 0x00000004fb8c7825 */ /* 0x002fc800078e0292 */
[C---:B------:R-:W-:Y:S01]  /*2fe10*/  IMAD.WIDE R142, R251.reuse, 0x4, R148 ;  /* 0x00000004fb8e7825 */ /* 0x040fe200078e0294 */
[----:B------:R1:W-:Y:S03]  /*2fe20*/  STL.64 [R1+0x3920], R140 ;  /* 0x0039208c01007387 */ /* 0x0003e60000100a00 */
[C---:B----4-:R-:W-:Y:S01]  /*2fe30*/  IMAD.WIDE R144, R251.reuse, 0x4, R150 ;  /* 0x00000004fb907825 */ /* 0x050fe200078e0296 */
        /* <DEDUP_REMOVED lines=12> */
[----:B------:R-:W-:Y:S04]  /*2ff00*/  STL.64 [R1+0x38e8], R142 ;  /* 0x0038e88e01007387 */ /* 0x000fe80000100a00 */
[----:B------:R-:W-:Y:S01]  /*2ff10*/  STL.64 [R1+0x38e0], R144 ;  /* 0x0038e09001007387 */ /* 0x000fe20000100a00 */
[----:B-1----:R-:W-:-:S05]  /*2ff20*/  IMAD.WIDE R140, R251, 0x4, R180 ;  /* 0x00000004fb8c7825 */ /* 0x002fca00078e02b4 */
[----:B------:R1:W-:Y:S04]  /*2ff30*/  STL.64 [R1+0x38d8], R140 ;  /* 0x0038d88c01007387 */ /* 0x0003e80000100a00 */
[----:B-1----:R-:W4:Y:S01]  /*2ff40*/  LDL.LU.64 R140, [R1+0xed0] ;  /* 0x000ed000018c7983 */ /* 0x002f220000300a00 */
[----:B------:R-:W-:-:S04]  /*2ff50*/  IMAD.WIDE R168, R251, 0x4, R190 ;  /* 0x00000004fba87825 */ /* 0x000fc800078e02be */
[----:B------:R-:W-:-:S04]  /*2ff60*/  IMAD.WIDE R172, R251, 0x4, R188 ;  /* 0x00000004fbac7825 */ /* 0x000fc800078e02bc */
[----:B------:R-:W-:-:S04]  /*2ff70*/  IMAD.WIDE R170, R251, 0x4, R186 ;  /* 0x00000004fbaa7825 */ /* 0x000fc800078e02ba */
[----:B------:R-:W-:-:S04]  /*2ff80*/  IMAD.WIDE R144, R251, 0x4, R184 ;  /* 0x00000004fb907825 */ /* 0x000fc800078e02b8 */
[----:B------:R-:W-:-:S05]  /*2ff90*/  IMAD.WIDE R142, R251, 0x4, R182 ;  /* 0x00000004fb8e7825 */ /* 0x000fca00078e02b6 */
[----:B------:R1:W-:Y:S04]  /*2ffa0*/  STL.64 [R1+0x38d0], R142 ;  /* 0x0038d08e01007387 */ /* 0x0003e80000100a00 */
[----:B-1----:R-:W2:Y:S04]  /*2ffb0*/  LDL.LU.64 R142, [R1+0x308] ;  /* 0x00030800018e7983 */ /* 0x002ea80000300a00 */
[----:B------:R1:W-:Y:S04]  /*2ffc0*/  STL.64 [R1+0x38c8], R144 ;  /* 0x0038c89001007387 */ /* 0x0003e80000100a00 */
[----:B-1----:R-:W3:Y:S04]  /*2ffd0*/  LDL.LU.64 R144, [R1+0x2910] ;  /* 0x0029100001907983 */ /* 0x002ee80000300a00 */
[----:B------:R-:W3:Y:S04]  /*2ffe0*/  LDL.LU.64 R146, [R1+0x24f8] ;  /* 0x0024f80001927983 */ /* 0x000ee80000300a00 */
[----:B------:R-:W3:Y:S04]  /*2fff0*/  LDL.LU.64 R148, [R1+0xec8] ;  /* 0x000ec80001947983 */ /* 0x000ee80000300a00 */
[----:B------:R-:W3:Y:S04]  /*30000*/  LDL.LU.64 R150, [R1+0x300] ;  /* 0x0003000001967983 */ /* 0x000ee80000300a00 */
        /* <DEDUP_REMOVED lines=11> */
[----:B------:R-:W3:Y:S04]  /*300c0*/  LDL.LU.64 R168, [R1+0x28d8] ;  /* 0x0028d80001a87983 */ /* 0x000ee80000300a00 */
[----:B------:R1:W-:Y:S04]  /*300d0*/  STL.64 [R1+0x3890], R170 ;  /* 0x003890aa01007387 */ /* 0x0003e80000100a00 */
[----:B-1----:R-:W3:Y:S04]  /*300e0*/  LDL.LU.64 R170, [R1+0x24b0] ;  /* 0x0024b00001aa7983 */ /* 0x002ee80000300a00 */
        /* <DEDUP_REMOVED lines=16> */
[----:B----4-:R-:W-:-:S05]  /*301f0*/  IMAD.WIDE R140, R251, 0x4, R140 ;  /* 0x00000004fb8c7825 */ /* 0x010fca00078e028c */
[----:B------:R2:W-:Y:S02]  /*30200*/  STL.64 [R1+0x3880], R140 ;  /* 0x0038808c01007387 */ /* 0x0005e40000100a00 */
[----:B--2---:R-:W-:-:S05]  /*30210*/  IMAD.WIDE R140, R251, 0x4, R142 ;  /* 0x00000004fb8c7825 */ /* 0x004fca00078e028e */
[----:B------:R1:W-:Y:S01]  /*30220*/  STL.64 [R1+0x3878], R140 ;  /* 0x0038788c01007387 */ /* 0x0003e20000100a00 */
[----:B---3--:R-:W-:-:S04]  /*30230*/  IMAD.WIDE R142, R251, 0x4, R144 ;  /* 0x00000004fb8e7825 */ /* 0x008fc800078e0290 */
[C---:B------:R-:W-:Y:S01]  /*30240*/  IMAD.WIDE R144, R251.reuse, 0x4, R146 ;  /* 0x00000004fb907825 */ /* 0x040fe200078e0292 */
[----:B------:R2:W-:Y:S03]  /*30250*/  STL.64 [R1+0x3870], R142 ;  /* 0x0038708e01007387 */ /* 0x0005e60000100a00 */
[C---:B-1----:R-:W-:Y:S01]  /*30260*/  IMAD.WIDE R140, R251.reuse, 0x4, R148 ;  /* 0x00000004fb8c7825 */ /* 0x042fe200078e0294 */
[----:B------:R1:W-:Y:S04]  /*30270*/  STL.64 [R1+0x3868], R144 ;  /* 0x0038689001007387 */ /* 0x0003e80000100a00 */
[----:B------:R3:W-:Y:S01]  /*30280*/  STL.64 [R1+0x3860], R140 ;  /* 0x0038608c01007387 */ /* 0x0007e20000100a00 */
[----:B--2---:R-:W-:-:S04]  /*30290*/  IMAD.WIDE R142, R251, 0x4, R150 ;  /* 0x00000004fb8e7825 */ /* 0x004fc800078e0296 */
[C---:B-1----:R-:W-:Y:S01]  /*302a0*/  IMAD.WIDE R144, R251.reuse, 0x4, R152 ;  /* 0x00000004fb907825 */ /* 0x042fe200078e0298 */
        /* <DEDUP_REMOVED lines=19> */
[----:B------:R2:W-:Y:S01]  /*303e0*/  STL.64 [R1+0x11b8], R144 ;  /* 0x0011b89001007387 */ /* 0x0005e20000100a00 */
[----:B---3--:R-:W-:-:S04]  /*303f0*/  IMAD.WIDE R140, R251, 0x4, R172 ;  /* 0x00000004fb8c7825 */ /* 0x008fc800078e02ac */
[C---:B-1----:R-:W-:Y:S01]  /*30400*/  IMAD.WIDE R142, R251.reuse, 0x4, R174 ;  /* 0x00000004fb8e7825 */ /* 0x042fe200078e02ae */
        /* <DEDUP_REMOVED lines=26> */
[----:B-1----:R-:W2:Y:S04]  /*305b0*/  LDL.LU.64 R140, [R1+0x2330] ;  /* 0x00233000018c7983 */ /* 0x002ea80000300a00 */
[----:B------:R1:W-:Y:S04]  /*305c0*/  STL.64 [R1+0x1148], R142 ;  /* 0x0011488e01007387 */ /* 0x0003e80000100a00 */
[----:B-1----:R-:W3:Y:S04]  /*305d0*/  LDL.LU.64 R142, [R1+0xbe8] ;  /* 0x000be800018e7983 */ /* 0x002ee80000300a00 */
        /* <DEDUP_REMOVED lines=30> */
[----:B------:R-:W-:-:S04]  /*307c0*/  IMAD.WIDE R218, R251, 0x4, R218 ;  /* 0x00000004fbda7825 */ /* 0x000fc800078e02da */
[----:B------:R-:W-:-:S04]  /*307d0*/  IMAD.WIDE R236, R251, 0x4, R236 ;  /* 0x00000004fbec7825 */ /* 0x000fc800078e02ec */
[----:B------:R-:W-:-:S04]  /*307e0*/  IMAD.WIDE R238, R251, 0x4, R238 ;  /* 0x00000004fbee7825 */ /* 0x000fc800078e02ee */
[----:B------:R-:W-:-:S04]  /*307f0*/  IMAD.WIDE R240, R251, 0x4, R240 ;  /* 0x00000004fbf07825 */ /* 0x000fc800078e02f0 */
[----:B------:R-:W-:-:S04]  /*30800*/  IMAD.WIDE R242, R251, 0x4, R242 ;  /* 0x00000004fbf27825 */ /* 0x000fc800078e02f2 */
[----:B--2---:R-:W-:-:S05]  /*30810*/  IMAD.WIDE R140, R251, 0x4, R140 ;  /* 0x00000004fb8c7825 */ /* 0x004fca00078e028c */
[----:B------:R1:W-:Y:S01]  /*30820*/  STL.64 [R1+0x37b8], R140 ;  /* 0x0037b88c01007387 */ /* 0x0003e20000100a00 */
[----:B---3--:R-:W-:-:S03]  /*30830*/  IMAD.WIDE R142, R251, 0x4, R142 ;  /* 0x00000004fb8e7825 */ /* 0x008fc600078e028e */
[----:B-1----:R-:W2:Y:S04]  /*30840*/  LDL.LU.64 R140, [R1+0x44f8] ;  /* 0x0044f800018c7983 */ /* 0x002ea80000300a00 */
[----:B------:R1:W-:Y:S01]  /*30850*/  STL.64 [R1+0x37b0], R142 ;  /* 0x0037b08e01007387 */ /* 0x0003e20000100a00 */
[----:B----4-:R-:W-:-:S03]  /*30860*/  IMAD.WIDE R144, R251, 0x4, R144 ;  /* 0x00000004fb907825 */ /* 0x010fc600078e0290 */
        /* <DEDUP_REMOVED lines=10> */
[----:B-1----:R-:W2:Y:S04]  /*30910*/  LDL.LU.64 R146, [R1+0x44e0] ;  /* 0x0044e00001927983 */ /* 0x002ea80000300a00 */
        /* <DEDUP_REMOVED lines=63> */
[----:B-1----:R-:W3:Y:S04]  /*30d10*/  LDL.LU.64 R188, [R1+0x4438] ;  /* 0x0044380001bc7983 */ /* 0x002ee80000300a00 */
        /* <DEDUP_REMOVED lines=25> */
[C---:B------:R-:W-:Y:S01]  /*30eb0*/  IMAD.WIDE R244, R251.reuse, 0x4, R244 ;  /* 0x00000004fbf47825 */ /* 0x040fe200078e02f4 */
[----:B-1----:R-:W4:Y:S04]  /*30ec0*/  LDL.LU.64 R246, [R1+0x43d8] ;  /* 0x0043d80001f67983 */ /* 0x002f280000300a00 */
[----:B------:R1:W-:Y:S01]  /*30ed0*/  STL.64 [R1+0x3690], R2 ;  /* 0x0036900201007387 */ /* 0x0003e20000100a00 */
[----:B------:R-:W-:-:S03]  /*30ee0*/  IMAD.WIDE R234, R251, 0x4, R234 ;  /* 0x00000004fbea7825 */ /* 0x000fc600078e02ea */
[----:B-1----:R-:W4:Y:S04]  /*30ef0*/  LDL.LU.64 R2, [R1+0x43d0] ;  /* 0x0043d00001027983 */ /* 0x002f280000300a00 */
[----:B------:R1:W-:Y:S01]  /*30f00*/  STL.64 [R1+0x3688], R244 ;  /* 0x003688f401007387 */ /* 0x0003e20000100a00 */
[----:B------:R-:W-:-:S03]  /*30f10*/  IMAD.WIDE R232, R251, 0x4, R232 ;  /* 0x00000004fbe87825 */ /* 0x000fc600078e02e8 */
[----:B-1----:R-:W4:Y:S01]  /*30f20*/  LDL.LU.64 R244, [R1+0x43c8] ;  /* 0x0043c80001f47983 */ /* 0x002f220000300a00 */
[----:B------:R-:W-:-:S04]  /*30f30*/  IMAD.WIDE R230, R251, 0x4, R230 ;  /* 0x00000004fbe67825 */ /* 0x000fc800078e02e6 */
        /* <DEDUP_REMOVED lines=13> */
[----:B--2---:R-:W-:-:S04]  /*31010*/  IMAD.WIDE R186, R251, 0x4, R186 ;  /* 0x00000004fbba7825 */ /* 0x004fc800078e02ba */
[----:B------:R-:W-:-:S04]  /*31020*/  IMAD.WIDE R184, R251, 0x4, R184 ;  /* 0x00000004fbb87825 */ /* 0x000fc800078e02b8 */
[----:B------:R-:W-:-:S04]  /*31030*/  IMAD.WIDE R182, R251, 0x4, R182 ;  /* 0x00000004fbb67825 */ /* 0x000fc800078e02b6 */
[----:B---3--:R-:W-:-:S04]  /*31040*/  IMAD.WIDE R188, R251, 0x4, R188 ;  /* 0x00000004fbbc7825 */ /* 0x008fc800078e02bc */
[----:B------:R-:W-:-:S04]  /*31050*/  IMAD.WIDE R180, R251, 0x4, R180 ;  /* 0x00000004fbb47825 */ /* 0x000fc800078e02b4 */
[----:B----4-:R-:W-:-:S04]  /*31060*/  IMAD.WIDE R190, R251, 0x4, R190 ;  /* 0x00000004fbbe7825 */ /* 0x010fc800078e02be */
[----:B------:R-:W-:-:S04]  /*31070*/  IMAD.WIDE R192, R251, 0x4, R192 ;  /* 0x00000004fbc07825 */ /* 0x000fc800078e02c0 */
[----:B------:R-:W-:-:S04]  /*31080*/  IMAD.WIDE R212, R251, 0x4, R212 ;  /* 0x00000004fbd47825 */ /* 0x000fc800078e02d4 */
[----:B------:R-:W-:-:S04]  /*31090*/  IMAD.WIDE R214, R251, 0x4, R214 ;  /* 0x00000004fbd67825 */ /* 0x000fc800078e02d6 */
        /* <DEDUP_REMOVED lines=9> */
[----:B------:R1:W-:Y:S04]  /*31130*/  STL.64 [R1+0x3670], R238 ;  /* 0x003670ee01007387 */ /* 0x0003e80000100a00 */
[----:B-1----:R-:W4:Y:S04]  /*31140*/  LDL.LU.64 R238, [R1+0x43b0] ;  /* 0x0043b00001ee7983 */ /* 0x002f280000300a00 */
[----:B------:R1:W-:Y:S04]  /*31150*/  STL.64 [R1+0x3668], R236 ;  /* 0x003668ec01007387 */ /* 0x0003e80000100a00 */
[----:B-1----:R-:W2:Y:S04]  /*31160*/  LDL.LU.64 R236, [R1+0x43a8] ;  /* 0x0043a80001ec7983 */ /* 0x002ea80000300a00 */
[----:B------:R1:W-:Y:S01]  /*31170*/  STL.64 [R1+0x3660], R234 ;  /* 0x003660ea01007387 */ /* 0x0003e20000100a00 */
[----:B------:R-:W-:-:S03]  /*31180*/  IMAD.WIDE R218, R251, 0x4, R218 ;  /* 0x00000004fbda7825 */ /* 0x000fc600078e02da */
        /* <DEDUP_REMOVED lines=238> */
[----:B-1----:R-:W3:Y:S01]  /*32070*/  LDL.LU.64 R14, [R1+0x50] ;  /* 0x00005000010e7983 */ /* 0x002ee20000300a00 */
        /* <DEDUP_REMOVED lines=46> */
[----:B------:R1:W-:Y:S02]  /*32360*/  STL.64 [R1+0x34b0], R8 ;  /* 0x0034b00801007387 */ /* 0x0003e40000100a00 */
[----:B-1----:R-:W-:-:S02]  /*32370*/  IMAD.WIDE R8, R251, 0x4, R10 ;  /* 0x00000004fb087825 */ /* 0x002fc400078e020a */
[----:B------:R-:W4:Y:S04]  /*32380*/  LDL.LU.64 R10, [R1+0x20] ;  /* 0x00002000010a7983 */ /* 0x000f280000300a00 */
[----:B------:R1:W-:Y:S01]  /*32390*/  STL.64 [R1+0x34a8], R8 ;  /* 0x0034a80801007387 */ /* 0x0003e20000100a00 */
[----:B------:R-:W-:-:S03]  /*323a0*/  IMAD.WIDE R6, R251, 0x4, R6 ;  /* 0x00000004fb067825 */ /* 0x000fc600078e0206 */
[----:B-1----:R-:W4:Y:S04]  /*323b0*/  LDL.LU.64 R8, [R1+0x18] ;  /* 0x0000180001087983 */ /* 0x002f280000300a00 */
[----:B------:R1:W-:Y:S01]  /*323c0*/  STL.64 [R1+0x34a0], R6 ;  /* 0x0034a00601007387 */ /* 0x0003e20000100a00 */
[----:B------:R-:W-:Y:S02]  /*323d0*/  ISETP.GE.AND P4, PT, R13, R12, PT ;  /* 0x0000000c0d00720c */ /* 0x000fe40003f86270 */
[----:B------:R-:W3:Y:S01]  /*323e0*/  LDC R12, c[0x0][0x3a0] ;  /* 0x0000e800ff0c7b82 */ /* 0x000ee20000000800 */
[C---:B------:R-:W-:Y:S01]  /*323f0*/  IMAD.WIDE R30, R251.reuse, 0x4, R30 ;  /* 0x00000004fb1e7825 */ /* 0x040fe200078e021e */
[----:B--2---:R2:W-:Y:S03]  /*32400*/  LDGSTS.E [R0+0x1ff00], desc[UR28][R16.64], P6 ;  /* 0x1ff0000010007fae */ /* 0x0045e6000b1a101c */
[----:B------:R-:W-:-:S03]  /*32410*/  IMAD.WIDE R28, R251, 0x4, R28 ;  /* 0x00000004fb1c7825 */ /* 0x000fc600078e021c */
[----:B------:R-:W3:Y:S01]  /*32420*/  LDC R13, c[0x0][0x3a0] ;  /* 0x0000e800ff0d7b82 */ /* 0x000ee20000000800 */
[----:B-1----:R-:W4:Y:S01]  /*32430*/  LDL.LU.64 R6, [R1] ;  /* 0x0000000001067983 */ /* 0x002f220000300a00 */
[----:B------:R-:W-:-:S03]  /*32440*/  IMAD.WIDE R26, R251, 0x4, R26 ;  /* 0x00000004fb1a7825 */ /* 0x000fc600078e021a */
[----:B------:R1:W-:Y:S01]  /*32450*/  STL.64 [R1+0x3498], R30 ;  /* 0x0034981e01007387 */ /* 0x0003e20000100a00 */
[----:B------:R-:W-:-:S03]  /*32460*/  IMAD.WIDE R24, R251, 0x4, R24 ;  /* 0x00000004fb187825 */ /* 0x000fc600078e0218 */
[----:B---3--:R-:W-:Y:S01]  /*32470*/  LDGSTS.E [R0+0x1ff80], desc[UR28][R14.64], P0 ;  /* 0x1ff800000e007fae */ /* 0x008fe200081a101c */
[----:B------:R-:W-:-:S03]  /*32480*/  IMAD.WIDE R22, R251, 0x4, R22 ;  /* 0x00000004fb167825 */ /* 0x000fc600078e0216 */
[----:B------:R-:W0:Y:S04]  /*32490*/  LDGDEPBAR ;  /* 0x00000000000079af */ /* 0x000e280000000000 */
[----:B-1----:R-:W3:Y:S01]  /*324a0*/  LDL.LU.64 R30, [R1+0x4070] ;  /* 0x00407000011e7983 */ /* 0x002ee20000300a00 */
[----:B------:R-:W-:-:S03]  /*324b0*/  IMAD.WIDE R20, R251, 0x4, R20 ;  /* 0x00000004fb147825 */ /* 0x000fc600078e0214 */
[----:B------:R1:W-:Y:S01]  /*324c0*/  STL.64 [R1+0x3490], R28 ;  /* 0x0034901c01007387 */ /* 0x0003e20000100a00 */
[----:B------:R-:W-:-:S04]  /*324d0*/  IMAD.WIDE R18, R251, 0x4, R18 ;  /* 0x00000004fb127825 */ /* 0x000fc800078e0212 */
[----:B--2---:R-:W-:Y:S01]  /*324e0*/  IMAD.WIDE R16, R251, 0x4, R16 ;  /* 0x00000004fb107825 */ /* 0x004fe200078e0210 */
[----:B-1----:R-:W2:Y:S04]  /*324f0*/  LDL.LU.64 R28, [R1+0x4068] ;  /* 0x00406800011c7983 */ /* 0x002ea80000300a00 */
[----:B------:R1:W-:Y:S01]  /*32500*/  STL.64 [R1+0x3488], R26 ;  /* 0x0034881a01007387 */ /* 0x0003e20000100a00 */
[----:B------:R-:W-:-:S03]  /*32510*/  IADD3 R12, PT, PT, R12, -0x85, RZ ;  /* 0xffffff7b0c0c7810 */ /* 0x000fc60007ffe0ff */
[----:B-1----:R-:W2:Y:S04]  /*32520*/  LDL.LU.64 R26, [R1+0x4060] ;  /* 0x00406000011a7983 */ /* 0x002ea80000300a00 */
[----:B------:R1:W-:Y:S04]  /*32530*/  STL.64 [R1+0x3480], R24 ;  /* 0x0034801801007387 */ /* 0x0003e80000100a00 */
[----:B-1----:R-:W2:Y:S04]  /*32540*/  LDL.LU.64 R24, [R1+0x4058] ;  /* 0x0040580001187983 */ /* 0x002ea80000300a00 */
[----:B------:R1:W-:Y:S01]  /*32550*/  STL.64 [R1+0x3478], R22 ;  /* 0x0034781601007387 */ /* 0x0003e20000100a00 */
[----:B------:R-:W-:Y:S01]  /*32560*/  VIADD R4, R13, 0xffffff77 ;  /* 0xffffff770d047836 */ /* 0x000fe20000000000 */
[----:B------:R-:W-:Y:S06]  /*32570*/  BAR.SYNC.DEFER_BLOCKING 0x0 ;  /* 0x0000000000007b1d */ /* 0x000fec0000010000 */
[----:B-1----:R-:W2:Y:S04]  /*32580*/  LDL.LU.64 R22, [R1+0x4050] ;  /* 0x0040500001167983 */ /* 0x002ea80000300a00 */
[----:B------:R1:W-:Y:S01]  /*32590*/  STL.64 [R1+0x3470], R20 ;  /* 0x0034701401007387 */ /* 0x0003e20000100a00 */
[----:B------:R-:W-:-:S03]  /*325a0*/  ISETP.GE.U32.AND P6, PT, R12, 0x7ffffefc, PT ;  /* 0x7ffffefc0c00780c */ /* 0x000fc60003fc6070 */
[----:B-1----:R-:W2:Y:S04]  /*325b0*/  LDL.LU.64 R20, [R1+0x4048] ;  /* 0x0040480001147983 */ /* 0x002ea80000300a00 */
[----:B------:R1:W-:Y:S04]  /*325c0*/  STL.64 [R1+0x3468], R18 ;  /* 0x0034681201007387 */ /* 0x0003e80000100a00 */
[----:B-1----:R-:W2:Y:S04]  /*325d0*/  LDL.LU.64 R18, [R1+0x4040] ;  /* 0x0040400001127983 */ /* 0x002ea80000300a00 */
[----:B------:R1:W-:Y:S02]  /*325e0*/  STL.64 [R1+0x3460], R16 ;  /* 0x0034601001007387 */ /* 0x0003e40000100a00 */
[----:B-1----:R-:W-:-:S04]  /*325f0*/  IMAD.WIDE R16, R251, 0x4, R14 ;  /* 0x00000004fb107825 */ /* 0x002fc800078e020e */
[----:B------:R-:W-:-:S04]  /*32600*/  IMAD.U32 R251, RZ, RZ, UR8 ;  /* 0x00000008fffb7e24 */ /* 0x000fc8000f8e00ff */
[----:B------:R-:W-:-:S04]  /*32610*/  IMAD.WIDE R12, R251, 0x4, R244 ;  /* 0x00000004fb0c7825 */ /* 0x000fc800078e02f4 */
[----:B------:R-:W-:Y:S01]  /*32620*/  IMAD.WIDE R244, R251, 0x4, R242 ;  /* 0x00000004fbf47825 */ /* 0x000fe200078e02f2 */
[----:B------:R-:W-:Y:S01]  /*32630*/  ISETP.GE.U32.AND P0, PT, R4, 0x7ffffef8, PT ;  /* 0x7ffffef80400780c */ /* 0x000fe20003f06070 */
[----:B------:R-:W1:Y:S01]  /*32640*/  LDC R243, c[0x0][0x3a0] ;  /* 0x0000e800fff37b82 */ /* 0x000e620000000800 */
[----:B------:R-:W-:Y:S01]  /*32650*/  @!PT LDS RZ, [RZ] ;  /* 0x00000000fffff984 */ /* 0x000fe20000000800 */
[----:B------:R-:W-:Y:S01]  /*32660*/  @!PT LDS RZ, [RZ] ;  /* 0x00000000fffff984 */ /* 0x000fe20000000800 */
[----:B------:R-:W-:Y:S01]  /*32670*/  @!PT LDS RZ, [RZ] ;  /* 0x00000000fffff984 */ /* 0x000fe20000000800 */
[----:B------:R-:W-:Y:S04]  /*32680*/  LDGSTS.E [R2+0x48000], desc[UR28][R12.64], !P5 ;  /* 0x480000000c027fae */ /* 0x000fe8000e9a101c */
[----:B------:R1:W-:Y:S03]  /*32690*/  LDGSTS.E [R2+0x48080], desc[UR28][R244.64], !P5 ;  /* 0x48080000f4027fae */ /* 0x0003e6000e9a101c */
[----:B------:R-:W3:Y:S01]  /*326a0*/  LDC R4, c[0x0][0x3a0] ;  /* 0x0000e800ff047b82 */ /* 0x000ee20000000800 */
[----:B-1----:R-:W-:-:S07]  /*326b0*/  IADD3 R242, PT, PT, R243, -0x8d, RZ ;  /* 0xffffff73f3f27810 */ /* 0x002fce0007ffe0ff */
[----:B------:R-:W1:Y:S01]  /*326c0*/  LDC R243, c[0x0][0x3a0] ;  /* 0x0000e800fff37b82 */ /* 0x000e620000000800 */
[----:B------:R1:W-:Y:S01]  /*326d0*/  STL.64 [R1+0x3458], R16 ;  /* 0x0034581001007387 */ /* 0x0003e20000100a00 */
[----:B------:R-:W-:-:S03]  /*326e0*/  ISETP.GE.U32.AND P5, PT, R242, 0x7ffffef4, PT ;  /* 0x7ffffef4f200780c */ /* 0x000fc60003fa6070 */
[----:B-1----:R-:W2:Y:S04]  /*326f0*/  LDL.LU.64 R16, [R1+0x4038] ;  /* 0x0040380001107983 */ /* 0x002ea80000300a00 */
[----:B------:R-:W2:Y:S01]  /*32700*/  LDL.LU.64 R14, [R1+0x4030] ;  /* 0x00403000010e7983 */ /* 0x000ea20000300a00 */
[----:B------:R-:W-:-:S03]  /*32710*/  VIADD R243, R243, 0xffffff6f ;  /* 0xffffff6ff3f37836 */ /* 0x000fc60000000000 */
[----:B------:R1:W-:Y:S04]  /*32720*/  STL.64 [R1+0xc08], R12 ;  /* 0x000c080c01007387 */ /* 0x0003e80000100a00 */
[----:B------:R1:W-:Y:S01]  /*32730*/  STL.64 [R1+0xc00], R244 ;  /* 0x000c00f401007387 */ /* 0x0003e20000100a00 */
[----:B------:R-:W-:-:S04]  /*32740*/  IMAD.WIDE R240, R251, 0x4, R240 ;  /* 0x00000004fbf07825 */ /* 0x000fc800078e02f0 */
[----:B------:R-:W-:Y:S01]  /*32750*/  VIADD R242, R5, 0xffffff6b ;  /* 0xffffff6b05f27836 */ /* 0x000fe20000000000 */
[----:B-1----:R-:W2:Y:S01]  /*32760*/  LDL.LU.64 R12, [R1+0x4028] ;  /* 0x00402800010c7983 */ /* 0x002ea20000300a00 */
[----:B------:R-:W1:Y:S01]  /*32770*/  LDC R244, c[0x0][0x3a0] ;  /* 0x0000e800fff47b82 */ /* 0x000e620000000800 */
[----:B------:R-:W-:-:S04]  /*32780*/  IMAD.WIDE R234, R251, 0x4, R234 ;  /* 0x00000004fbea7825 */ /* 0x000fc800078e02ea */
[----:B------:R-:W-:-:S03]  /*32790*/  IMAD.WIDE R232, R251, 0x4, R232 ;  /* 0x00000004fbe87825 */ /* 0x000fc600078e02e8 */
[----:B------:R-:W1:Y:S01]  /*327a0*/  LDC R245, c[0x0][0x3a0] ;  /* 0x0000e800fff57b82 */ /* 0x000e620000000800 */
[----:B------:R-:W-:-:S04]  /*327b0*/  IMAD.WIDE R230, R251, 0x4, R230 ;  /* 0x00000004fbe67825 */ /* 0x000fc800078e02e6 */
[----:B------:R-:W-:-:S04]  /*327c0*/  IMAD.WIDE R226, R251, 0x4, R226 ;  /* 0x00000004fbe27825 */ /* 0x000fc800078e02e2 */
[----:B----4-:R-:W-:-:S05]  /*327d0*/  IMAD.WIDE R10, R251, 0x4, R10 ;  /* 0x00000004fb0a7825 */ /* 0x010fca00078e020a */
[----:B------:R-:W-:Y:S01]  /*327e0*/  LDGSTS.E [R2+0x48400], desc[UR28][R10.64], !P6 ;  /* 0x484000000a027fae */ /* 0x000fe2000f1a101c */
[----:B------:R-:W-:-:S05]  /*327f0*/  IMAD.WIDE R8, R251, 0x4, R8 ;  /* 0x00000004fb087825 */ /* 0x000fca00078e0208 */
[----:B------:R-:W-:Y:S01]  /*32800*/  LDGSTS.E [R2+0x48480], desc[UR28][R8.64], !P6 ;  /* 0x4848000008027fae */ /* 0x000fe2000f1a101c */
[----:B------:R-:W-:Y:S02]  /*32810*/  ISETP.GE.U32.AND P6, PT, R243, 0x7ffffef0, PT ;  /* 0x7ffffef0f300780c */ /* 0x000fe40003fc6070 */
[----:B------:R-:W4:Y:S01]  /*32820*/  LDC R243, c[0x0][0x3a0] ;  /* 0x0000e800fff37b82 */ /* 0x000f220000000800 */
[----:B------:R3:W-:Y:S04]  /*32830*/  STL.64 [R1+0xbf8], R10 ;  /* 0x000bf80a01007387 */ /* 0x0007e80000100a00 */
[----:B------:R3:W-:Y:S01]  /*32840*/  STL.64 [R1+0xbf0], R8 ;  /* 0x000bf00801007387 */ /* 0x0007e20000100a00 */
[----:B------:R-:W-:-:S03]  /*32850*/  IMAD.WIDE R6, R251, 0x4, R6 ;  /* 0x00000004fb067825 */ /* 0x000fc600078e0206 */
[----:B---3--:R-:W3:Y:S04]  /*32860*/  LDL.LU.64 R10, [R1+0x4020] ;  /* 0x00402000010a7983 */ /* 0x008ee80000300a00 */
[----:B------:R-:W2:Y:S04]  /*32870*/  LDL.LU.64 R8, [R1+0x4018] ;  /* 0x0040180001087983 */ /* 0x000ea80000300a00 */
[----:B------:R1:W-:Y:S04]  /*32880*/  STL.64 [R1+0xbe8], R6 ;  /* 0x000be80601007387 */ /* 0x0003e80000100a00 */
[----:B------:R-:W-:Y:S04]  /*32890*/  LDGSTS.E [R2+0x48800], desc[UR28][R6.64], !P0 ;  /* 0x4880000006027fae */ /* 0x000fe8000c1a101c */
[----:B------:R4:W-:Y:S04]  /*328a0*/  STL.64 [R1+0xbe0], R240 ;  /* 0x000be0f001007387 */ /* 0x0009e80000100a00 */
[----:B------:R4:W-:Y:S01]  /*328b0*/  LDGSTS.E [R2+0x48880], desc[UR28][R240.64], !P0 ;  /* 0x48880000f0027fae */ /* 0x0009e2000c1a101c */
[----:B------:R-:W-:-:S02]  /*328c0*/  ISETP.GE.U32.AND P0, PT, R242, 0x7ffffeec, PT ;  /* 0x7ffffeecf200780c */ /* 0x000fc40003f06070 */
[----:B------:R-:W4:Y:S01]  /*328d0*/  LDC R242, c[0x0][0x3a0] ;  /* 0x0000e800fff27b82 */ /* 0x000f220000000800 */
[----:B-1----:R-:W2:Y:S01]  /*328e0*/  LDL.LU.64 R6, [R1+0x4010] ;  /* 0x0040100001067983 */ /* 0x002ea20000300a00 */
[----:B----4-:R-:W-:Y:S01]  /*328f0*/  IADD3 R240, PT, PT, R4, -0x99, RZ ;  /* 0xffffff6704f07810 */ /* 0x010fe20007ffe0ff */
[----:B------:R-:W-:-:S05]  /*32900*/  IMAD.WIDE R4, R251, 0x4, R238 ;  /* 0x00000004fb047825 */ /* 0x000fca00078e02ee */
[----:B------:R-:W1:Y:S01]  /*32910*/  LDC R241, c[0x0][0x3a0] ;  /* 0x0000e800fff17b82 */ /* 0x000e620000000800 */
[----:B------:R-:W-:Y:S01]  /*32920*/  IMAD.WIDE R238, R251, 0x4, R236 ;  /* 0x00000004fbee7825 */ /* 0x000fe200078e02ec */
[----:B------:R4:W-:Y:S04]  /*32930*/  STL.64 [R1+0xbd8], R4 ;  /* 0x000bd80401007387 */ /* 0x0009e80000100a00 */
[----:B------:R-:W-:Y:S01]  /*32940*/  STL.64 [R1+0xbd0], R238 ;  /* 0x000bd0ee01007387 */ /* 0x000fe20000100a00 */
[----:B------:R-:W-:-:S03]  /*32950*/  VIADD R236, R243, 0xffffff63 ;  /* 0xffffff63f3ec7836 */ /* 0x000fc60000000000 */
[----:B------:R-:W-:Y:S04]  /*32960*/  LDGSTS.E [R2+0x48c00], desc[UR28][R4.64], !P5 ;  /* 0x48c0000004027fae */ /* 0x000fe8000e9a101c */
[----:B------:R-:W-:Y:S01]  /*32970*/  LDGSTS.E [R2+0x48c80], desc[UR28][R238.64], !P5 ;  /* 0x48c80000ee027fae */ /* 0x000fe2000e9a101c */
[----:B------:R-:W-:-:S03]  /*32980*/  ISETP.GE.U32.AND P5, PT, R240, 0x7ffffee8, PT ;  /* 0x7ffffee8f000780c */ /* 0x000fc60003fa6070 */
[----:B------:R4:W-:Y:S04]  /*32990*/  LDGSTS.E [R2+0x49000], desc[UR28][R234.64], !P6 ;  /* 0x49000000ea027fae */ /* 0x0009e8000f1a101c */
[----:B----4-:R-:W4:Y:S04]  /*329a0*/  LDL.LU.64 R4, [R1+0x4008] ;  /* 0x0040080001047983 */ /* 0x010f280000300a00 */
[----:B------:R1:W-:Y:S04]  /*329b0*/  STL.64 [R1+0xbc8], R234 ;  /* 0x000bc8ea01007387 */ /* 0x0003e80000100a00 */
[----:B------:R1:W-:Y:S04]  /*329c0*/  STL.64 [R1+0xbc0], R232 ;  /* 0x000bc0e801007387 */ /* 0x0003e80000100a00 */
[----:B------:R1:W-:Y:S02]  /*329d0*/  LDGSTS.E [R2+0x49080], desc[UR28][R232.64], !P6 ;  /* 0x49080000e8027fae */ /* 0x0003e4000f1a101c */
[C---:B-1----:R-:W-:Y:S01]  /*329e0*/  IMAD.WIDE R234, R251.reuse, 0x4, R228 ;  /* 0x00000004fbea7825 */ /* 0x042fe200078e02e4 */
[----:B------:R-:W-:Y:S01]  /*329f0*/  ISETP.GE.U32.AND P6, PT, R236, 0x7ffffee4, PT ;  /* 0x7ffffee4ec00780c */ /* 0x000fe20003fc6070 */
[----:B------:R-:W-:Y:S04]  /*32a00*/  LDGSTS.E [R2+0x49400], desc[UR28][R230.64], !P0 ;  /* 0x49400000e6027fae */ /* 0x000fe8000c1a101c */
[----:B------:R-:W-:Y:S01]  /*32a10*/  LDGSTS.E [R2+0x49480], desc[UR28][R234.64], !P0 ;  /* 0x49480000ea027fae */ /* 0x000fe2000c1a101c */
[----:B------:R-:W-:Y:S01]  /*32a20*/  VIADD R232, R244, 0xffffff5f ;  /* 0xffffff5ff4e87836 */ /* 0x000fe20000000000 */
[----:B------:R-:W1:Y:S02]  /*32a30*/  LDC R233, c[0x0][0x3a0] ;  /* 0x0000e800ffe97b82 */ /* 0x000e640000000800 */
[----:B------:R-:W-:Y:S02]  /*32a40*/  STL.64 [R1+0xbb8], R230 ;  /* 0x000bb8e601007387 */ /* 0x000fe40000100a00 */
[----:B------:R-:W-:Y:S01]  /*32a50*/  ISETP.GE.U32.AND P0, PT, R232, 0x7ffffee0, PT ;  /* 0x7ffffee0e800780c */ /* 0x000fe20003f06070 */
[C---:B------:R-:W-:Y:S01]  /*32a60*/  IMAD.WIDE R224, R251.reuse, 0x4, R224 ;  /* 0x00000004fbe07825 */ /* 0x040fe200078e02e0 */
[----:B------:R-:W-:Y:S03]  /*32a70*/  STL.64 [R1+0xbb0], R234 ;  /* 0x000bb0ea01007387 */ /* 0x000fe60000100a00 */
[C---:B------:R-:W-:Y:S01]  /*32a80*/  IMAD.WIDE R222, R251.reuse, 0x4, R222 ;  /* 0x00000004fbde7825 */ /* 0x040fe200078e02de */
[----:B------:R1:W-:Y:S04]  /*32a90*/  STL.64 [R1+0xba8], R226 ;  /* 0x000ba8e201007387 */ /* 0x0003e80000100a00 */
[----:B------:R1:W-:Y:S01]  /*32aa0*/  LDGSTS.E [R2+0x49800], desc[UR28][R226.64], !P5 ;  /* 0x49800000e2027fae */ /* 0x0003e2000e9a101c */
[----:B------:R-:W-:Y:S01]  /*32ab0*/  IMAD.WIDE R218, R251, 0x4, R218 ;  /* 0x00000004fbda7825 */ /* 0x000fe200078e02da */
[----:B------:R-:W-:-:S02]  /*32ac0*/  IADD3 R228, PT, PT, R245, -0xa5, RZ ;  /* 0xffffff5bf5e47810 */ /* 0x000fc40007ffe0ff */
[----:B------:R1:W-:Y:S01]  /*32ad0*/  STL.64 [R1+0xba0], R224 ;  /* 0x000ba0e001007387 */ /* 0x0003e20000100a00 */
[----:B------:R-:W-:-:S03]  /*32ae0*/  IMAD.WIDE R216, R251, 0x4, R216 ;  /* 0x00000004fbd87825 */ /* 0x000fc600078e02d8 */
[----:B------:R1:W-:Y:S02]  /*32af0*/  LDGSTS.E [R2+0x49880], desc[UR28][R224.64], !P5 ;  /* 0x49880000e0027fae */ /* 0x0003e4000e9a101c */
[----:B-1----:R-:W-:Y:S02]  /*32b00*/  IMAD.WIDE R226, R251, 0x4, R220 ;  /* 0x00000004fbe27825 */ /* 0x002fe400078e02dc */
[----:B------:R1:W-:Y:S01]  /*32b10*/  STL.64 [R1+0xb98], R222 ;  /* 0x000b98de01007387 */ /* 0x0003e20000100a00 */
[----:B------:R-:W-:-:S03]  /*32b20*/  ISETP.GE.U32.AND P5, PT, R228, 0x7ffffedc, PT ;  /* 0x7ffffedce400780c */ /* 0x000fc60003fa6070 */
[----:B------:R1:W-:Y:S01]  /*32b30*/  LDGSTS.E [R2+0x49c00], desc[UR28][R222.64], !P6 ;  /* 0x49c00000de027fae */ /* 0x0003e2000f1a101c */
[----:B------:R-:W1:Y:S03]  /*32b40*/  LDC R225, c[0x0][0x3a0] ;  /* 0x0000e800ffe17b82 */ /* 0x000e660000000800 */
[----:B------:R-:W-:Y:S01]  /*32b50*/  STL.64 [R1+0xb90], R226 ;  /* 0x000b90e201007387 */ /* 0x000fe20000100a00 */
[----:B------:R-:W-:-:S03]  /*32b60*/  VIADD R224, R241, 0xffffff57 ;  /* 0xffffff57f1e07836 */ /* 0x000fc60000000000 */
[----:B------:R-:W-:Y:S01]  /*32b70*/  LDGSTS.E [R2+0x49c80], desc[UR28][R226.64], !P6 ;  /* 0x49c80000e2027fae */ /* 0x000fe2000f1a101c */
[----:B------:R-:W-:-:S03]  /*32b80*/  VIADD R220, R242, 0xffffff53 ;  /* 0xffffff53f2dc7836 */ /* 0x000fc60000000000 */
[----:B------:R1:W-:Y:S04]  /*32b90*/  STL.64 [R1+0xb88], R218 ;  /* 0x000b88da01007387 */ /* 0x0003e80000100a00 */
[----:B------:R1:W-:Y:S04]  /*32ba0*/  LDGSTS.E [R2+0x4a000], desc[UR28][R218.64], !P0 ;  /* 0x4a000000da027fae */ /* 0x0003e8000c1a101c */
[----:B------:R1:W-:Y:S04]  /*32bb0*/  STL.64 [R1+0xb80], R216 ;  /* 0x000b80d801007387 */ /* 0x0003e80000100a00 */
[----:B------:R1:W-:Y:S01]  /*32bc0*/  LDGSTS.E [R2+0x4a080], desc[UR28][R216.64], !P0 ;  /* 0x4a080000d8027fae */ /* 0x0003e2000c1a101c */
[----:B------:R-:W-:Y:S01]  /*32bd0*/  ISETP.GE.U32.AND P6, PT, R224, 0x7ffffed8, PT ;  /* 0x7ffffed8e000780c */ /* 0x000fe20003fc6070 */
[C---:B-1----:R-:W-:Y:S01]  /*32be0*/  IMAD.WIDE R222, R251.reuse, 0x4, R214 ;  /* 0x00000004fbde7825 */ /* 0x042fe200078e02d6 */
[----:B------:R-:W-:Y:S01]  /*32bf0*/  ISETP.GE.U32.AND P0, PT, R220, 0x7ffffed4, PT ;  /* 0x7ffffed4dc00780c */ /* 0x000fe20003f06070 */
[----:B------:R-:W1:Y:S02]  /*32c00*/  LDC R214, c[0x0][0x3a0] ;  /* 0x0000e800ffd67b82 */ /* 0x000e640000000800 */
[----:B------:R-:W-:-:S06]  /*32c10*/  IMAD.WIDE R218, R251, 0x4, R212 ;  /* 0x00000004fbda7825 */ /* 0x000fcc00078e02d4 */
[----:B------:R-:W1:Y:S01]  /*32c20*/  LDC R216, c[0x0][0x3a0] ;  /* 0x0000e800ffd87b82 */ /* 0x000e620000000800 */
[----:B------:R-:W-:Y:S01]  /*32c30*/  IADD3 R212, PT, PT, R233, -0xb1, RZ ;  /* 0xffffff4fe9d47810 */ /* 0x000fe20007ffe0ff */
[C---:B------:R-:W-:Y:S01]  /*32c40*/  IMAD.WIDE R210, R251.reuse, 0x4, R210 ;  /* 0x00000004fbd27825 */ /* 0x040fe200078e02d2 */
[----:B------:R-:W-:Y:S03]  /*32c50*/  LDGSTS.E [R2+0x4a400], desc[UR28][R222.64], !P5 ;  /* 0x4a400000de027fae */ /* 0x000fe6000e9a101c */
[C---:B------:R-:W-:Y:S01]  /*32c60*/  IMAD.WIDE R208, R251.reuse, 0x4, R208 ;  /* 0x00000004fbd07825 */ /* 0x040fe200078e02d0 */
[----:B------:R-:W-:Y:S01]  /*32c70*/  LDGSTS.E [R2+0x4a480], desc[UR28][R218.64], !P5 ;  /* 0x4a480000da027fae */ /* 0x000fe2000e9a101c */
[----:B------:R-:W-:Y:S01]  /*32c80*/  ISETP.GE.U32.AND P5, PT, R212, 0x7ffffed0, PT ;  /* 0x7ffffed0d400780c */ /* 0x000fe20003fa6070 */
[----:B------:R-:W1:Y:S01]  /*32c90*/  LDC R215, c[0x0][0x3a0] ;  /* 0x0000e800ffd77b82 */ /* 0x000e620000000800 */
[C---:B------:R-:W-:Y:S01]  /*32ca0*/  IMAD.WIDE R206, R251.reuse, 0x4, R206 ;  /* 0x00000004fbce7825 */ /* 0x040fe200078e02ce */
[----:B------:R-:W-:Y:S03]  /*32cb0*/  STL.64 [R1+0xb78], R222 ;  /* 0x000b78de01007387 */ /* 0x000fe60000100a00 */
[----:B------:R-:W-:Y:S01]  /*32cc0*/  IMAD.WIDE R204, R251, 0x4, R204 ;  /* 0x00000004fbcc7825 */ /* 0x000fe200078e02cc */
[----:B------:R-:W-:Y:S04]  /*32cd0*/  STL.64 [R1+0xb70], R218 ;  /* 0x000b70da01007387 */ /* 0x000fe80000100a00 */
[----:B------:R-:W-:Y:S04]  /*32ce0*/  STL.64 [R1+0xb68], R210 ;  /* 0x000b68d201007387 */ /* 0x000fe80000100a00 */
[----:B------:R-:W-:Y:S04]  /*32cf0*/  LDGSTS.E [R2+0x4a800], desc[UR28][R210.64], !P6 ;  /* 0x4a800000d2027fae */ /* 0x000fe8000f1a101c */
[----:B------:R1:W-:Y:S04]  /*32d00*/  STL.64 [R1+0xb60], R208 ;  /* 0x000b60d001007387 */ /* 0x0003e80000100a00 */
[----:B------:R1:W-:Y:S01]  /*32d10*/  LDGSTS.E [R2+0x4a880], desc[UR28][R208.64], !P6 ;  /* 0x4a880000d0027fae */ /* 0x0003e2000f1a101c */
[----:B------:R-:W-:-:S03]  /*32d20*/  VIADD R213, R225, 0xffffff4b ;  /* 0xffffff4be1d57836 */ /* 0x000fc60000000000 */
[----:B------:R1:W-:Y:S04]  /*32d30*/  STL.64 [R1+0xb58], R206 ;  /* 0x000b58ce01007387 */ /* 0x0003e80000100a00 */
[----:B------:R1:W-:Y:S04]  /*32d40*/  LDGSTS.E [R2+0x4ac00], desc[UR28][R206.64], !P0 ;  /* 0x4ac00000ce027fae */ /* 0x0003e8000c1a101c */
[----:B------:R1:W-:Y:S02]  /*32d50*/  STL.64 [R1+0xb50], R204 ;  /* 0x000b50cc01007387 */ /* 0x0003e40000100a00 */
[----:B-1----:R-:W-:Y:S01]  /*32d60*/  IMAD.WIDE R208, R251, 0x4, R202 ;  /* 0x00000004fbd07825 */ /* 0x002fe200078e02ca */
[----:B------:R-:W-:Y:S01]  /*32d70*/  SEL R212, RZ, 0x4, P1 ;  /* 0x00000004ffd47807 */ /* 0x000fe20000800000 */
[----:B------:R-:W1:Y:S01]  /*32d80*/  LDC R203, c[0x0][0x3a0] ;  /* 0x0000e800ffcb7b82 */ /* 0x000e620000000800 */
[----:B------:R1:W-:Y:S01]  /*32d90*/  LDGSTS.E [R2+0x4ac80], desc[UR28][R204.64], !P0 ;  /* 0x4ac80000cc027fae */ /* 0x0003e2000c1a101c */
[----:B------:R-:W-:Y:S01]  /*32da0*/  ISETP.GE.U32.AND P0, PT, R213, 0x7ffffecc, PT ;  /* 0x7ffffeccd500780c */ /* 0x000fe20003f06070 */
[----:B------:R-:W-:-:S02]  /*32db0*/  IMAD.WIDE R206, R251, 0x4, R200 ;  /* 0x00000004fbce7825 */ /* 0x000fc400078e02c8 */
[----:B------:R-:W-:Y:S03]  /*32dc0*/  LDGSTS.E [R2+0x4b000], desc[UR28][R208.64], !P5 ;  /* 0x4b000000d0027fae */ /* 0x000fe6000e9a101c */
[----:B------:R-:W3:Y:S01]  /*32dd0*/  LDC R202, c[0x0][0x3a0] ;  /* 0x0000e800ffca7b82 */ /* 0x000ee20000000800 */
[----:B------:R-:W-:Y:S01]  /*32de0*/  VIADD R200, R216, 0xffffff47 ;  /* 0xffffff47d8c87836 */ /* 0x000fe20000000000 */
[----:B------:R1:W-:Y:S06]  /*32df0*/  LDGSTS.E [R2+0x4b080], desc[UR28][R206.64], !P5 ;  /* 0x4b080000ce027fae */ /* 0x0003ec000e9a101c */
[----:B-1----:R-:W1:Y:S01]  /*32e00*/  LDC R204, c[0x0][0x3a0] ;  /* 0x0000e800ffcc7b82 */ /* 0x002e620000000800 */
[----:B------:R-:W-:-:S02]  /*32e10*/  ISETP.GE.U32.AND P5, PT, R200, 0x7ffffec8, PT ;  /* 0x7ffffec8c800780c */ /* 0x000fc40003fa6070 */
[----:B------:R-:W-:Y:S01]  /*32e20*/  IADD3 R201, PT, PT, R214, -0xbd, RZ ;  /* 0xffffff43d6c97810 */ /* 0x000fe20007ffe0ff */
[----:B------:R-:W-:Y:S01]  /*32e30*/  STL.64 [R1+0x648], R208 ;  /* 0x000648d001007387 */ /* 0x000fe20000100a00 */
[----:B------:R-:W-:Y:S01]  /*32e40*/  PLOP3.LUT P1, PT, PT, PT, UP0, 0x80, 0x8 ;  /* 0x000000000008781c */ /* 0x000fe20003f2f008 */
[----:B------:R-:W-:Y:S01]  /*32e50*/  IMAD.WIDE R198, R251, 0x4, R198 ;  /* 0x00000004fbc67825 */ /* 0x000fe200078e02c6 */
[----:B------:R-:W-:Y:S01]  /*32e60*/  SEL R200, RZ, 0x4, P2 ;  /* 0x00000004ffc87807 */ /* 0x000fe20001000000 */
[----:B------:R1:W-:Y:S01]  /*32e70*/  STL.64 [R1+0x640], R206 ;  /* 0x000640ce01007387 */ /* 0x0003e20000100a00 */
[----:B------:R-:W-:Y:S01]  /*32e80*/  ISETP.GE.U32.AND P2, PT, R201, 0x7ffffec4, PT ;  /* 0x7ffffec4c900780c */ /* 0x000fe20003f46070 */
[C---:B------:R-:W-:Y:S02]  /*32e90*/  IMAD.WIDE R194, R251.reuse, 0x4, R194 ;  /* 0x00000004fbc27825 */ /* 0x040fe400078e02c2 */
[----:B------:R-:W-:Y:S02]  /*32ea0*/  LDGSTS.E [R2+0x4b400], desc[UR28][R198.64], !P0 ;  /* 0x4b400000c6027fae */ /* 0x000fe4000c1a101c */
[----:B------:R-:W-:-:S04]  /*32eb0*/  IMAD.WIDE R192, R251, 0x4, R192 ;  /* 0x00000004fbc07825 */ /* 0x000fc800078e02c0 */
[----:B-1----:R-:W-:Y:S01]  /*32ec0*/  IMAD.WIDE R206, R251, 0x4, R196 ;  /* 0x00000004fbce7825 */ /* 0x002fe200078e02c4 */
[----:B------:R-:W-:Y:S01]  /*32ed0*/  SEL R196, R200, RZ, P1 ;  /* 0x000000ffc8c47207 */ /* 0x000fe20000800000 */
[----:B------:R-:W-:Y:S02]  /*32ee0*/  STL.64 [R1+0x638], R198 ;  /* 0x000638c601007387 */ /* 0x000fe40000100a00 */
[----:B------:R-:W-:Y:S02]  /*32ef0*/  VIADD R201, R215, 0xffffff3f ;  /* 0xffffff3fd7c97836 */ /* 0x000fe40000000000 */
[----:B------:R-:W-:Y:S01]  /*32f00*/  LDGSTS.E [R2+0x4b480], desc[UR28][R206.64], !P0 ;  /* 0x4b480000ce027fae */ /* 0x000fe2000c1a101c */
[----:B------:R-:W-:Y:S01]  /*32f10*/  ISETP.NE.U32.AND P0, PT, R196, RZ, PT ;  /* 0x000000ffc400720c */ /* 0x000fe20003f05070 */
[C---:B------:R-:W-:Y:S02]  /*32f20*/  IMAD.WIDE R196, R251.reuse, 0x4, R190 ;  /* 0x00000004fbc47825 */ /* 0x040fe400078e02be */
[----:B------:R-:W-:Y:S01]  /*32f30*/  STL.64 [R1+0x630], R206 ;  /* 0x000630ce01007387 */ /* 0x000fe20000100a00 */
[----:B------:R-:W1:Y:S03]  /*32f40*/  LDC R191, c[0x0][0x3a0] ;  /* 0x0000e800ffbf7b82 */ /* 0x000e660000000800 */
[----:B------:R1:W-:Y:S04]  /*32f50*/  STL.64 [R1+0x628], R194 ;  /* 0x000628c201007387 */ /* 0x0003e80000100a00 */
[----:B------:R1:W-:Y:S01]  /*32f60*/  LDGSTS.E [R2+0x4b800], desc[UR28][R194.64], !P5 ;  /* 0x4b800000c2027fae */ /* 0x0003e2000e9a101c */
[----:B------:R-:W-:Y:S01]  /*32f70*/  IMAD.WIDE R186, R251, 0x4, R186 ;  /* 0x00000004fbba7825 */ /* 0x000fe200078e02ba */
[----:B------:R-:W2:Y:S02]  /*32f80*/  LDC R190, c[0x0][0x3a0] ;  /* 0x0000e800ffbe7b82 */ /* 0x000ea40000000800 */
[----:B------:R1:W-:Y:S01]  /*32f90*/  LDGSTS.E [R2+0x4b880], desc[UR28][R192.64], !P5 ;  /* 0x4b880000c0027fae */ /* 0x0003e2000e9a101c */
[----:B------:R-:W-:-:S03]  /*32fa0*/  ISETP.GE.U32.AND P5, PT, R201, 0x7ffffec0, PT ;  /* 0x7ffffec0c900780c */ /* 0x000fc60003fa6070 */
[----:B------:R1:W-:Y:S02]  /*32fb0*/  STL.64 [R1+0x620], R192 ;  /* 0x000620c001007387 */ /* 0x0003e40000100a00 */
[C---:B-1----:R-:W-:Y:S02]  /*32fc0*/  IMAD.WIDE R194, R251.reuse, 0x4, R188 ;  /* 0x00000004fbc27825 */ /* 0x042fe400078e02bc */
[----:B------:R-:W-:Y:S02]  /*32fd0*/  LDGSTS.E [R2+0x4bc00], desc[UR28][R196.64], !P2 ;  /* 0x4bc00000c4027fae */ /* 0x000fe4000d1a101c */
[----:B------:R-:W-:Y:S02]  /*32fe0*/  VIADD R188, R204, 0xffffff3b ;  /* 0xffffff3bccbc7836 */ /* 0x000fe40000000000 */
[----:B------:R1:W-:Y:S01]  /*32ff0*/  LDGSTS.E [R2+0x4bc80], desc[UR28][R194.64], !P2 ;  /* 0x4bc80000c2027fae */ /* 0x0003e2000d1a101c */
[----:B------:R-:W2:Y:S02]  /*33000*/  LDC R192, c[0x0][0x3a0] ;  /* 0x0000e800ffc07b82 */ /* 0x000ea40000000800 */
[----:B------:R-:W-:Y:S01]  /*33010*/  ISETP.GE.U32.AND P2, PT, R188, 0x7ffffebc, PT ;  /* 0x7ffffebcbc00780c */ /* 0x000fe20003f46070 */
[----:B------:R-:W-:Y:S01]  /*33020*/  STL.64 [R1+0x618], R196 ;  /* 0x000618c401007387 */ /* 0x000fe20000100a00 */
[----:B------:R-:W-:-:S03]  /*33030*/  IMAD.WIDE R182, R251, 0x4, R182 ;  /* 0x00000004fbb67825 */ /* 0x000fc600078e02b6 */
[----:B------:R1:W-:Y:S01]  /*33040*/  STL.64 [R1+0x610], R194 ;  /* 0x000610c201007387 */ /* 0x0003e20000100a00 */
[----:B------:R-:W-:Y:S01]  /*33050*/  IADD3 R189, PT, PT, R203, -0xc9, RZ ;  /* 0xffffff37cbbd7810 */ /* 0x000fe20007ffe0ff */
[----:B------:R-:W2:Y:S01]  /*33060*/  LDC R193, c[0x0][0x3a0] ;  /* 0x0000e800ffc17b82 */ /* 0x000ea20000000800 */
[----:B------:R-:W-:Y:S01]  /*33070*/  IMAD.WIDE R180, R251, 0x4, R180 ;  /* 0x00000004fbb47825 */ /* 0x000fe200078e02b4 */
[----:B------:R-:W-:Y:S01]  /*33080*/  STL.64 [R1+0x608], R186 ;  /* 0x000608ba01007387 */ /* 0x000fe20000100a00 */
[----:B------:R-:W-:-:S03]  /*33090*/  SEL R188, RZ, 0x4, P3 ;  /* 0x00000004ffbc7807 */ /* 0x000fc60001800000 */
[----:B------:R-:W-:Y:S01]  /*330a0*/  LDGSTS.E [R2+0x4c000], desc[UR28][R186.64], !P5 ;  /* 0x4c000000ba027fae */ /* 0x000fe2000e9a101c */
[----:B-1----:R-:W-:Y:S01]  /*330b0*/  IMAD.WIDE R194, R251, 0x4, R184 ;  /* 0x00000004fbc27825 */ /* 0x002fe200078e02b8 */
[----:B------:R-:W-:-:S04]  /*330c0*/  ISETP.GE.U32.AND P3, PT, R189, 0x7ffffeb8, PT ;  /* 0x7ffffeb8bd00780c */ /* 0x000fc80003f66070 */
[----:B------:R-:W-:Y:S04]  /*330d0*/  STL.64 [R1+0x600], R194 ;  /* 0x000600c201007387 */ /* 0x000fe80000100a00 */
[----:B------:R-:W-:Y:S01]  /*330e0*/  LDGSTS.E [R2+0x4c080], desc[UR28][R194.64], !P5 ;  /* 0x4c080000c2027fae */ /* 0x000fe2000e9a101c */
[----:B------:R-:W-:-:S03]  /*330f0*/  SEL R184, R188, RZ, P1 ;  /* 0x000000ffbcb87207 */ /* 0x000fc60000800000 */
[----:B------:R-:W-:Y:S04]  /*33100*/  STL.64 [R1+0x5f8], R182 ;  /* 0x0005f8b601007387 */ /* 0x000fe80000100a00 */
[----:B------:R-:W-:Y:S04]  /*33110*/  LDGSTS.E [R2+0x4c400], desc[UR28][R182.64], !P2 ;  /* 0x4c400000b6027fae */ /* 0x000fe8000d1a101c */
[----:B------:R1:W-:Y:S04]  /*33120*/  STL.64 [R1+0x5f0], R180 ;  /* 0x0005f0b401007387 */ /* 0x0003e80000100a00 */
[----:B------:R1:W-:Y:S01]  /*33130*/  LDGSTS.E [R2+0x4c480], desc[UR28][R180.64], !P2 ;  /* 0x4c480000b4027fae */ /* 0x0003e2000d1a101c */
[----:B---3--:R-:W-:Y:S01]  /*33140*/  VIADD R189, R202, 0xffffff33 ;  /* 0xffffff33cabd7836 */ /* 0x008fe20000000000 */
[----:B------:R-:W-:Y:S01]  /*33150*/  ISETP.NE.U32.AND P5, PT, R184, RZ, PT ;  /* 0x000000ffb800720c */ /* 0x000fe20003fa5070 */
[----:B------:R-:W-:-:S04]  /*33160*/  IMAD.WIDE R184, R251, 0x4, R178 ;  /* 0x00000004fbb87825 */ /* 0x000fc800078e02b2 */
[C---:B------:R-:W-:Y:S01]  /*33170*/  IMAD.WIDE R174, R251.reuse, 0x4, R174 ;  /* 0x00000004fbae7825 */ /* 0x040fe200078e02ae */
[----:B-1----:R-:W1:Y:S03]  /*33180*/  LDC R181, c[0x0][0x3a0] ;  /* 0x0000e800ffb57b82 */ /* 0x002e660000000800 */
[----:B------:R-:W-:Y:S01]  /*33190*/  IMAD.WIDE R182, R251, 0x4, R176 ;  /* 0x00000004fbb67825 */ /* 0x000fe200078e02b0 */
[----:B------:R-:W-:Y:S01]  /*331a0*/  ISETP.GE.U32.AND P2, PT, R189, 0x7ffffeb4, PT ;  /* 0x7ffffeb4bd00780c */ /* 0x000fe20003f46070 */
[----:B------:R3:W-:Y:S02]  /*331b0*/  LDGSTS.E [R2+0x4c800], desc[UR28][R184.64], !P3 ;  /* 0x4c800000b8027fae */ /* 0x0007e4000d9a101c */
[----:B--2---:R-:W-:Y:S01]  /*331c0*/  VIADD R176, R192, 0xffffff2f ;  /* 0xffffff2fc0b07836 */ /* 0x004fe20000000000 */
[----:B------:R-:W-:Y:S01]  /*331d0*/  IADD3 R177, PT, PT, R191, -0xd5, RZ ;  /* 0xffffff2bbfb17810 */ /* 0x000fe20007ffe0ff */
[----:B------:R2:W-:Y:S01]  /*331e0*/  LDGSTS.E [R2+0x4c880], desc[UR28][R182.64], !P3 ;  /* 0x4c880000b6027fae */ /* 0x0005e2000d9a101c */
[----:B------:R-:W-:Y:S01]  /*331f0*/  SEL R212, R212, RZ, P1 ;  /* 0x000000ffd4d47207 */ /* 0x000fe20000800000 */
[----:B------:R-:W-:Y:S01]  /*33200*/  IMAD.WIDE R170, R251, 0x4, R170 ;  /* 0x00000004fbaa7825 */ /* 0x000fe200078e02aa */
[----:B------:R-:W-:Y:S01]  /*33210*/  ISETP.GE.U32.AND P3, PT, R176, 0x7ffffeb0, PT ;  /* 0x7ffffeb0b000780c */ /* 0x000fe20003f66070 */
[----:B------:R-:W4:Y:S01]  /*33220*/  LDC R178, c[0x0][0x3a0] ;  /* 0x0000e800ffb27b82 */ /* 0x000f220000000800 */
[----:B------:R-:W-:Y:S01]  /*33230*/  SEL R176, RZ, 0x4, P4 ;  /* 0x00000004ffb07807 */ /* 0x000fe20002000000 */
[----:B------:R3:W-:Y:S01]  /*33240*/  STL.64 [R1+0x5e8], R184 ;  /* 0x0005e8b801007387 */ /* 0x0007e20000100a00 */
[----:B------:R-:W-:Y:S01]  /*33250*/  ISETP.GE.U32.AND P4, PT, R177, 0x7ffffeac, PT ;  /* 0x7ffffeacb100780c */ /* 0x000fe20003f86070 */
[----:B------:R-:W-:Y:S01]  /*33260*/  VIADD R177, R190, 0xffffff27 ;  /* 0xffffff27beb17836 */ /* 0x000fe20000000000 */
[----:B------:R-:W-:Y:S01]  /*33270*/  SEL R180, R176, RZ, P1 ;  /* 0x000000ffb0b47207 */ /* 0x000fe20000800000 */
[----:B------:R1:W-:Y:S01]  /*33280*/  LDGSTS.E [R2+0x4cc00], desc[UR28][R174.64], !P2 ;  /* 0x4cc00000ae027fae */ /* 0x0003e2000d1a101c */
[----:B------:R-:W-:Y:S01]  /*33290*/  IMAD.WIDE R166, R251, 0x4, R166 ;  /* 0x00000004fba67825 */ /* 0x000fe200078e02a6 */
[----:B------:R-:W4:Y:S01]  /*332a0*/  LDC R179, c[0x0][0x3a0] ;  /* 0x0000e800ffb37b82 */ /* 0x000f220000000800 */
[----:B------:R-:W-:-:S02]  /*332b0*/  ISETP.GE.U32.AND P1, PT, R177, 0x7ffffea8, PT ;  /* 0x7ffffea8b100780c */ /* 0x000fc40003f26070 */
[----:B---3--:R-:W-:Y:S01]  /*332c0*/  IMAD.WIDE R184, R251, 0x4, R172 ;  /* 0x00000004fbb87825 */ /* 0x008fe200078e02ac */
[----:B------:R2:W-:Y:S04]  /*332d0*/  STL.64 [R1+0x5e0], R182 ;  /* 0x0005e0b601007387 */ /* 0x0005e80000100a00 */
[----:B------:R-:W3:Y:S01]  /*332e0*/  LDC R173, c[0x0][0x3a0] ;  /* 0x0000e800ffad7b82 */ /* 0x000ee20000000800 */
[----:B------:R-:W-:Y:S01]  /*332f0*/  VIADD R172, R193, 0xffffff23 ;  /* 0xffffff23c1ac7836 */ /* 0x000fe20000000000 */
[----:B------:R-:W-:Y:S01]  /*33300*/  LDGSTS.E [R2+0x4cc80], desc[UR28][R184.64], !P2 ;  /* 0x4cc80000b8027fae */ /* 0x000fe2000d1a101c */
[----:B------:R-:W-:-:S03]  /*33310*/  IMAD.WIDE R176, R251, 0x4, R168 ;  /* 0x00000004fbb07825 */ /* 0x000fc600078e02a8 */
[----:B------:R-:W-:Y:S01]  /*33320*/  ISETP.GE.U32.AND P2, PT, R172, 0x7ffffea4, PT ;  /* 0x7ffffea4ac00780c */ /* 0x000fe20003f46070 */
[----:B------:R4:W-:Y:S01]  /*33330*/  LDGSTS.E [R2+0x4d000], desc[UR28][R170.64], !P3 ;  /* 0x4d000000aa027fae */ /* 0x0009e2000d9a101c */
[----:B-1----:R-:W-:Y:S01]  /*33340*/  IADD3 R172, PT, PT, R181, -0xe1, RZ ;  /* 0xffffff1fb5ac7810 */ /* 0x002fe20007ffe0ff */
[C---:B------:R-:W-:Y:S01]  /*33350*/  IMAD.WIDE R164, R251.reuse, 0x4, R164 ;  /* 0x00000004fba47825 */ /* 0x040fe200078e02a4 */
[----:B--2---:R-:W1:Y:S01]  /*33360*/  LDC R182, c[0x0][0x3a0] ;  /* 0x0000e800ffb67b82 */ /* 0x004e620000000800 */
[----:B------:R-:W-:Y:S01]  /*33370*/  LDGSTS.E [R2+0x4d080], desc[UR28][R176.64], !P3 ;  /* 0x4d080000b0027fae */ /* 0x000fe2000d9a101c */
[----:B------:R-:W-:Y:S01]  /*33380*/  ISETP.GE.U32.AND P3, PT, R172, 0x7ffffea0, PT ;  /* 0x7ffffea0ac00780c */ /* 0x000fe20003f66070 */
[C---:B------:R-:W-:Y:S02]  /*33390*/  IMAD.WIDE R162, R251.reuse, 0x4, R162 ;  /* 0x00000004fba27825 */ /* 0x040fe400078e02a2 */
[----:B------:R2:W-:Y:S04]  /*333a0*/  STL.64 [R1+0x5d8], R174 ;  /* 0x0005d8ae01007387 */ /* 0x0005e80000100a00 */
[----:B------:R-:W-:Y:S01]  /*333b0*/  STL.64 [R1+0x5d0], R184 ;  /* 0x0005d0b801007387 */ /* 0x000fe20000100a00 */
[----:B------:R-:W-:-:S03]  /*333c0*/  IMAD.WIDE R158, R251, 0x4, R158 ;  /* 0x00000004fb9e7825 */ /* 0x000fc600078e029e */
[----:B------:R4:W-:Y:S01]  /*333d0*/  STL.64 [R1+0x5c8], R170 ;  /* 0x0005c8aa01007387 */ /* 0x0009e20000100a00 */
[----:B------:R-:W-:-:S03]  /*333e0*/  IMAD.WIDE R156, R251, 0x4, R156 ;  /* 0x00000004fb9c7825 */ /* 0x000fc600078e029c */
[----:B------:R-:W-:Y:S01]  /*333f0*/  STL.64 [R1+0x5c0], R176 ;  /* 0x0005c0b001007387 */ /* 0x000fe20000100a00 */
[C---:B------:R-:W-:Y:S01]  /*33400*/  IMAD.WIDE R154, R251.reuse, 0x4, R154 ;  /* 0x00000004fb9a7825 */ /* 0x040fe200078e029a */
[----:B--2---:R-:W2:Y:S02]  /*33410*/  LDC R174, c[0x0][0x3a0] ;  /* 0x0000e800ffae7b82 */ /* 0x004ea40000000800 */
[----:B------:R3:W-:Y:S01]  /*33420*/  STL.64 [R1+0x5b8], R166 ;  /* 0x0005b8a601007387 */ /* 0x0007e20000100a00 */
[----:B----4-:R-:W-:-:S03]  /*33430*/  IMAD.WIDE R170, R251, 0x4, R160 ;  /* 0x00000004fbaa7825 */ /* 0x010fc600078e02a0 */
[----:B------:R3:W-:Y:S04]  /*33440*/  LDGSTS.E [R2+0x4d400], desc[UR28][R166.64], !P4 ;  /* 0x4d400000a6027fae */ /* 0x0007e8000e1a101c */
[----:B------:R4:W-:Y:S01]  /*33450*/  STL.64 [R1+0x5b0], R164 ;  /* 0x0005b0a401007387 */ /* 0x0009e20000100a00 */
[----:B------:R-:W-:-:S03]  /*33460*/  IMAD.WIDE R150, R251, 0x4, R150 ;  /* 0x00000004fb967825 */ /* 0x000fc600078e0296 */
[----:B------:R4:W-:Y:S01]  /*33470*/  LDGSTS.E [R2+0x4d480], desc[UR28][R164.64], !P4 ;  /* 0x4d480000a4027fae */ /* 0x0009e2000e1a101c */
[----:B------:R-:W-:-:S03]  /*33480*/  IMAD.WIDE R148, R251, 0x4, R148 ;  /* 0x00000004fb947825 */ /* 0x000fc600078e0294 */
[----:B------:R1:W-:Y:S01]  /*33490*/  STL.64 [R1+0x5a8], R162 ;  /* 0x0005a8a201007387 */ /* 0x0003e20000100a00 */
[C---:B------:R-:W-:Y:S01]  /*334a0*/  IMAD.WIDE R146, R251.reuse, 0x4, R146 ;  /* 0x00000004fb927825 */ /* 0x040fe200078e0292 */
[----:B---3--:R-:W3:Y:S02]  /*334b0*/  LDC R166, c[0x0][0x3a0] ;  /* 0x0000e800ffa67b82 */ /* 0x008ee40000000800 */
[----:B------:R1:W-:Y:S04]  /*334c0*/  LDGSTS.E [R2+0x4d800], desc[UR28][R162.64], !P1 ;  /* 0x4d800000a2027fae */ /* 0x0003e8000c9a101c */
[----:B------:R-:W-:Y:S01]  /*334d0*/  STL.64 [R1+0x5a0], R170 ;  /* 0x0005a0aa01007387 */ /* 0x000fe20000100a00 */
[C---:B------:R-:W-:Y:S01]  /*334e0*/  IMAD.WIDE R142, R251.reuse, 0x4, R142 ;  /* 0x00000004fb8e7825 */ /* 0x040fe200078e028e */
[----:B----4-:R-:W4:Y:S02]  /*334f0*/  LDC R165, c[0x0][0x3a0] ;  /* 0x0000e800ffa57b82 */ /* 0x010f240000000800 */
[----:B------:R-:W-:Y:S01]  /*33500*/  LDGSTS.E [R2+0x4d880], desc[UR28][R170.64], !P1 ;  /* 0x4d880000aa027fae */ /* 0x000fe2000c9a101c */
[----:B-1----:R-:W-:-:S03]  /*33510*/  IMAD.WIDE R162, R251, 0x4, R152 ;  /* 0x00000004fba27825 */ /* 0x002fc600078e0298 */
[----:B------:R1:W-:Y:S04]  /*33520*/  STL.64 [R1+0x598], R158 ;  /* 0x0005989e01007387 */ /* 0x0003e80000100a00 */
[----:B------:R1:W-:Y:S04]  /*33530*/  LDGSTS.E [R2+0x4dc00], desc[UR28][R158.64], !P2 ;  /* 0x4dc000009e027fae */ /* 0x0003e8000d1a101c */
[----:B------:R1:W-:Y:S04]  /*33540*/  STL.64 [R1+0x590], R156 ;  /* 0x0005909c01007387 */ /* 0x0003e80000100a00 */
[----:B------:R2:W-:Y:S01]  /*33550*/  LDGSTS.E [R2+0x4dc80], desc[UR28][R156.64], !P2 ;  /* 0x4dc800009c027fae */ /* 0x0005e2000d1a101c */
[----:B------:R-:W-:-:S03]  /*33560*/  IMAD.WIDE R140, R251, 0x4, R140 ;  /* 0x00000004fb8c7825 */ /* 0x000fc600078e028c */
[----:B------:R2:W-:Y:S01]  /*33570*/  STL.64 [R1+0x588], R154 ;  /* 0x0005889a01007387 */ /* 0x0005e20000100a00 */
[----:B------:R-:W-:Y:S01]  /*33580*/  VIADD R168, R178, 0xffffff1b ;  /* 0xffffff1bb2a87836 */ /* 0x000fe20000000000 */
[----:B------:R-:W-:Y:S01]  /*33590*/  IADD3 R160, PT, PT, R182, -0xed, RZ ;  /* 0xffffff13b6a07810 */ /* 0x000fe20007ffe0ff */
[----:B------:R-:W-:Y:S01]  /*335a0*/  VIADD R164, R179, 0xffffff17 ;  /* 0xffffff17b3a47836 */ /* 0x000fe20000000000 */
[----:B------:R3:W-:Y:S01]  /*335b0*/  LDGSTS.E [R2+0x4e000], desc[UR28][R154.64], !P3 ;  /* 0x4e0000009a027fae */ /* 0x0007e2000d9a101c */
[----:B-1----:R-:W1:Y:S03]  /*335c0*/  LDC R158, c[0x0][0x3a0] ;  /* 0x0000e800ff9e7b82 */ /* 0x002e660000000800 */
[----:B------:R-:W-:Y:S04]  /*335d0*/  STL.64 [R1+0x580], R162 ;  /* 0x000580a201007387 */ /* 0x000fe80000100a00 */
[----:B------:R1:W-:Y:S01]  /*335e0*/  STL.64 [R1+0x578], R150 ;  /* 0x0005789601007387 */ /* 0x0003e20000100a00 */
[----:B--2---:R-:W2:Y:S01]  /*335f0*/  LDC R157, c[0x0][0x3a0] ;  /* 0x0000e800ff9d7b82 */ /* 0x004ea20000000800 */
[----:B---3--:R-:W-:-:S02]  /*33600*/  IMAD.WIDE R154, R251, 0x4, R144 ;  /* 0x00000004fb9a7825 */ /* 0x008fc400078e0290 */
[----:B------:R3:W-:Y:S04]  /*33610*/  STL.64 [R1+0x570], R148 ;  /* 0x0005709401007387 */ /* 0x0007e80000100a00 */
[----:B------:R1:W-:Y:S04]  /*33620*/  STL.64 [R1+0x568], R146 ;  /* 0x0005689201007387 */ /* 0x0003e80000100a00 */
[----:B------:R-:W-:Y:S04]  /*33630*/  STL.64 [R1+0x560], R154 ;  /* 0x0005609a01007387 */ /* 0x000fe80000100a00 */
[----:B------:R1:W-:Y:S04]  /*33640*/  STL.64 [R1+0x558], R142 ;  /* 0x0005588e01007387 */ /* 0x0003e80000100a00 */
[----:B------:R1:W-:Y:S04]  /*33650*/  STL.64 [R1+0x550], R140 ;  /* 0x0005508c01007387 */ /* 0x0003e80000100a00 */
[----:B------:R-:W2:Y:S04]  /*33660*/  LDL.LU.64 R230, [R1+0x40] ;  /* 0x0000400001e67983 */ /* 0x000ea80000300a00 */
[----:B------:R-:W2:Y:S04]  /*33670*/  LDL.LU.64 R236, [R1+0x38] ;  /* 0x0000380001ec7983 */ /* 0x000ea80000300a00 */
[----:B------:R-:W2:Y:S04]  /*33680*/  LDL.LU.64 R234, [R1+0x10] ;  /* 0x0000100001ea7983 */ /* 0x000ea80000300a00 */
[----:B------:R-:W2:Y:S01]  /*33690*/  LDL.LU.64 R238, [R1+0x8] ;  /* 0x0000080001ee7983 */ /* 0x000ea20000300a00 */
[----:B------:R-:W-:-:S02]  /*336a0*/  ISETP.GE.U32.AND P4, PT, R168, 0x7ffffe9c, PT ;  /* 0x7ffffe9ca800780c */ /* 0x000fc40003f86070 */
[----:B------:R-:W-:Y:S01]  /*336b0*/  ISETP.GE.U32.AND P1, PT, R164, 0x7ffffe98, PT ;  /* 0x7ffffe98a400780c */ /* 0x000fe20003f26070 */
[----:B------:R-:W-:Y:S01]  /*336c0*/  VIADD R156, R173, 0xffffff0f ;  /* 0xffffff0fad9c7836 */ /* 0x000fe20000000000 */
[----:B------:R-:W-:Y:S01]  /*336d0*/  ISETP.GE.U32.AND P2, PT, R160, 0x7ffffe94, PT ;  /* 0x7ffffe94a000780c */ /* 0x000fe20003f46070 */
[----:B------:R-:W-:Y:S01]  /*336e0*/  VIADD R152, R174, 0xffffff0b ;  /* 0xffffff0bae987836 */ /* 0x000fe20000000000 */
[----:B------:R-:W-:Y:S02]  /*336f0*/  LDGSTS.E [R2+0x4e080], desc[UR28][R162.64], !P3 ;  /* 0x4e080000a2027fae */ /* 0x000fe4000d9a101c */
[----:B------:R-:W-:-:S05]  /*33700*/  ISETP.GE.U32.AND P3, PT, R156, 0x7ffffe90, PT ;  /* 0x7ffffe909c00780c */ /* 0x000fca0003f66070 */
[----:B------:R1:W-:Y:S04]  /*33710*/  LDGSTS.E [R2+0x4e400], desc[UR28][R150.64], !P4 ;  /* 0x4e40000096027fae */ /* 0x0003e8000e1a101c */
[----:B------:R3:W-:Y:S01]  /*33720*/  LDGSTS.E [R2+0x4e480], desc[UR28][R148.64], !P4 ;  /* 0x4e48000094027fae */ /* 0x0007e2000e1a101c */
[----:B------:R-:W-:-:S03]  /*33730*/  ISETP.GE.U32.AND P4, PT, R152, 0x7ffffe8c, PT ;  /* 0x7ffffe8c9800780c */ /* 0x000fc60003f86070 */
[----:B------:R3:W-:Y:S01]  /*33740*/  LDGSTS.E [R2+0x4e800], desc[UR28][R146.64], !P1 ;  /* 0x4e80000092027fae */ /* 0x0007e2000c9a101c */
[----:B-1----:R-:W1:Y:S03]  /*33750*/  LDC R150, c[0x0][0x3a0] ;  /* 0x0000e800ff967b82 */ /* 0x002e660000000800 */
[----:B------:R-:W-:Y:S01]  /*33760*/  LDGSTS.E [R2+0x4e880], desc[UR28][R154.64], !P1 ;  /* 0x4e8800009a027fae */ /* 0x000fe2000c9a101c */
[----:B------:R-:W-:-:S03]  /*33770*/  IMAD.WIDE R138, R251, 0x4, R138 ;  /* 0x00000004fb8a7825 */ /* 0x000fc600078e028a */
[----:B------:R4:W-:Y:S01]  /*33780*/  LDGSTS.E [R2+0x4ec00], desc[UR28][R142.64], !P2 ;  /* 0x4ec000008e027fae */ /* 0x0009e2000d1a101c */
[----:B---3--:R-:W3:Y:S03]  /*33790*/  LDC R149, c[0x0][0x3a0] ;  /* 0x0000e800ff957b82 */ /* 0x008ee60000000800 */
[----:B------:R2:W-:Y:S01]  /*337a0*/  LDGSTS.E [R2+0x4ec80], desc[UR28][R140.64], !P2 ;  /* 0x4ec800008c027fae */ /* 0x0005e2000d1a101c */
[----:B------:R-:W-:Y:S01]  /*337b0*/  IMAD.WIDE R146, R251, 0x4, R136 ;  /* 0x00000004fb927825 */ /* 0x000fe200078e0288 */
[----:B----4-:R-:W-:-:S03]  /*337c0*/  IADD3 R148, PT, PT, R165, -0xf9, RZ ;  /* 0xffffff07a5947810 */ /* 0x010fc60007ffe0ff */
[C---:B------:R-:W-:Y:S01]  /*337d0*/  IMAD.WIDE R134, R251.reuse, 0x4, R134 ;  /* 0x00000004fb867825 */ /* 0x040fe200078e0286 */
[----:B------:R-:W-:Y:S01]  /*337e0*/  STL.64 [R1+0x548], R138 ;  /* 0x0005488a01007387 */ /* 0x000fe20000100a00 */
[----:B------:R-:W4:Y:S02]  /*337f0*/  LDC R142, c[0x0][0x3a0] ;  /* 0x0000e800ff8e7b82 */ /* 0x000f240000000800 */
[----:B------:R-:W-:Y:S01]  /*33800*/  VIADD R144, R166, 0xffffff03 ;  /* 0xffffff03a6907836 */ /* 0x000fe20000000000 */
[----:B------:R-:W-:Y:S01]  /*33810*/  LDGSTS.E [R2+0x4f000], desc[UR28][R138.64], !P3 ;  /* 0x4f0000008a027fae */ /* 0x000fe2000d9a101c */
[----:B------:R-:W-:-:S04]  /*33820*/  IMAD.WIDE R132, R251, 0x4, R132 ;  /* 0x00000004fb847825 */ /* 0x000fc800078e0284 */
[----:B--2---:R-:W2:Y:S01]  /*33830*/  LDC R141, c[0x0][0x3a0] ;  /* 0x0000e800ff8d7b82 */ /* 0x004ea20000000800 */
[----:B------:R-:W-:Y:S01]  /*33840*/  ISETP.GE.U32.AND P1, PT, R148, 0x7ffffe88, PT ;  /* 0x7ffffe889400780c */ /* 0x000fe20003f26070 */
[----:B------:R-:W-:Y:S01]  /*33850*/  STL.64 [R1+0x540], R146 ;  /* 0x0005409201007387 */ /* 0x000fe20000100a00 */
[----:B------:R-:W-:Y:S01]  /*33860*/  VIADD R140, R157, 0xffffff7e ;  /* 0xffffff7e9d8c7836 */ /* 0x000fe20000000000 */
[----:B------:R-:W-:Y:S02]  /*33870*/  ISETP.GE.U32.AND P2, PT, R144, 0x7ffffe84, PT ;  /* 0x7ffffe849000780c */ /* 0x000fe40003f46070 */
[----:B------:R-:W-:Y:S01]  /*33880*/  LDGSTS.E [R2+0x4f080], desc[UR28][R146.64], !P3 ;  /* 0x4f08000092027fae */ /* 0x000fe2000d9a101c */
[----:B------:R-:W-:-:S03]  /*33890*/  IADD3 R136, PT, PT, R158, -0x86, RZ ;  /* 0xffffff7a9e887810 */ /* 0x000fc60007ffe0ff */
[----:B------:R1:W-:Y:S04]  /*338a0*/  STL.64 [R1+0x538], R134 ;  /* 0x0005388601007387 */ /* 0x0003e80000100a00 */
[----:B------:R1:W-:Y:S04]  /*338b0*/  LDGSTS.E [R2+0x4f400], desc[UR28][R134.64], !P4 ;  /* 0x4f40000086027fae */ /* 0x0003e8000e1a101c */
[----:B------:R3:W-:Y:S04]  /*338c0*/  STL.64 [R1+0x530], R132 ;  /* 0x0005308401007387 */ /* 0x0007e80000100a00 */
[----:B------:R3:W-:Y:S01]  /*338d0*/  LDGSTS.E [R2+0x4f480], desc[UR28][R132.64], !P4 ;  /* 0x4f48000084027fae */ /* 0x0007e2000e1a101c */
[----:B------:R-:W-:Y:S01]  /*338e0*/  ISETP.GE.U32.AND P3, PT, R140, 0x7ffffeff, PT ;  /* 0x7ffffeff8c00780c */ /* 0x000fe20003f66070 */
[----:B------:R-:W-:Y:S01]  /*338f0*/  IMAD.WIDE R130, R251, 0x4, R130 ;  /* 0x00000004fb827825 */ /* 0x000fe200078e0282 */
[----:B-1----:R-:W1:Y:S01]  /*33900*/  LDC R134, c[0x0][0x3a0] ;  /* 0x0000e800ff867b82 */ /* 0x002e620000000800 */
[----:B------:R-:W-:-:S02]  /*33910*/  ISETP.GE.U32.AND P4, PT, R136, 0x7ffffefb, PT ;  /* 0x7ffffefb8800780c */ /* 0x000fc40003f86070 */
[----:B------:R-:W-:-:S05]  /*33920*/  IMAD.WIDE R138, R251, 0x4, R128 ;  /* 0x00000004fb8a7825 */ /* 0x000fca00078e0280 */
[----:B---3--:R-:W3:Y:S01]  /*33930*/  LDC R133, c[0x0][0x3a0] ;  /* 0x0000e800ff857b82 */ /* 0x008ee20000000800 */
[----:B------:R-:W-:Y:S01]  /*33940*/  IMAD.WIDE R126, R251, 0x4, R126 ;  /* 0x00000004fb7e7825 */ /* 0x000fe200078e027e */
[----:B------:R-:W-:Y:S03]  /*33950*/  STL.64 [R1+0x528], R130 ;  /* 0x0005288201007387 */ /* 0x000fe60000100a00 */
[----:B------:R-:W-:Y:S01]  /*33960*/  VIADD R132, R149, 0xffffff76 ;  /* 0xffffff7695847836 */ /* 0x000fe20000000000 */
[----:B------:R-:W-:Y:S01]  /*33970*/  LDGSTS.E [R2+0x4f800], desc[UR28][R130.64], !P1 ;  /* 0x4f80000082027fae */ /* 0x000fe2000c9a101c */
[----:B------:R-:W-:-:S04]  /*33980*/  IMAD.WIDE R124, R251, 0x4, R124 ;  /* 0x00000004fb7c7825 */ /* 0x000fc800078e027c */
[----:B------:R-:W-:Y:S01]  /*33990*/  VIADD R128, R150, 0xffffff72 ;  /* 0xffffff7296807836 */ /* 0x000fe20000000000 */
[----:B------:R-:W-:Y:S04]  /*339a0*/  STL.64 [R1+0x520], R138 ;  /* 0x0005208a01007387 */ /* 0x000fe80000100a00 */
[----:B------:R-:W-:Y:S01]  /*339b0*/  LDGSTS.E [R2+0x4f880], desc[UR28][R138.64], !P1 ;  /* 0x4f8800008a027fae */ /* 0x000fe2000c9a101c */
[----:B------:R-:W-:-:S03]  /*339c0*/  ISETP.GE.U32.AND P1, PT, R132, 0x7ffffef7, PT ;  /* 0x7ffffef78400780c */ /* 0x000fc60003f26070 */
[----:B------:R1:W-:Y:S04]  /*339d0*/  STL.64 [R1+0xd78], R126 ;  /* 0x000d787e01007387 */ /* 0x0003e80000100a00 */
[----:B------:R1:W-:Y:S04]  /*339e0*/  LDGSTS.E [R2+0x4fc00], desc[UR28][R126.64], !P2 ;  /* 0x4fc000007e027fae */ /* 0x0003e8000d1a101c */
[----:B------:R2:W-:Y:S04]  /*339f0*/  STL.64 [R1+0xd88], R124 ;  /* 0x000d887c01007387 */ /* 0x0005e80000100a00 */
[----:B------:R2:W-:Y:S01]  /*33a00*/  LDGSTS.E [R2+0x4fc80], desc[UR28][R124.64], !P2 ;  /* 0x4fc800007c027fae */ /* 0x0005e2000d1a101c */
[----:B------:R-:W-:-:S02]  /*33a10*/  ISETP.GE.U32.AND P2, PT, R128, 0x7ffffef3, PT ;  /* 0x7ffffef38000780c */ /* 0x000fc40003f46070 */
[----:B------:R-:W2:Y:S08]  /*33a20*/  LDC R128, c[0x0][0x3a0] ;  /* 0x0000e800ff807b82 */ /* 0x000eb00000000800 */
[----:B-1----:R-:W1:Y:S01]  /*33a30*/  LDC R126, c[0x0][0x3a0] ;  /* 0x0000e800ff7e7b82 */ /* 0x002e620000000800 */
[----:B--2---:R-:W-:Y:S01]  /*33a40*/  IADD3 R125, PT, PT, R141, -0x92, RZ ;  /* 0xffffff6e8d7d7810 */ /* 0x004fe20007ffe0ff */
[----:B----4-:R-:W-:-:S02]  /*33a50*/  VIADD R124, R142, 0xffffff6a ;  /* 0xffffff6a8e7c7836 */ /* 0x010fc40000000000 */
[----:B------:R-:W-:-:S04]  /*33a60*/  IMAD.WIDE R122, R251, 0x4, R122 ;  /* 0x00000004fb7a7825 */ /* 0x000fc800078e027a */
[----:B------:R-:W2:Y:S01]  /*33a70*/  LDC R127, c[0x0][0x3a0] ;  /* 0x0000e800ff7f7b82 */ /* 0x000ea20000000800 */
        /* <DEDUP_REMOVED lines=22> */
[C---:B------:R-:W-:Y:S01]  /*33be0*/  IMAD.WIDE R138, R251.reuse, 0x4, R236 ;  /* 0x00000004fb8a7825 */ /* 0x040fe200078e02ec */
[----:B------:R-:W-:Y:S03]  /*33bf0*/  LDGSTS.E [R3+0x48100], desc[UR28][R144.64], !P3 ;  /* 0x4810000090037fae */ /* 0x000fe6000d9a101c */
[C---:B------:R-:W-:Y:S01]  /*33c00*/  IMAD.WIDE R136, R251.reuse, 0x4, R234 ;  /* 0x00000004fb887825 */ /* 0x040fe200078e02ea */
[----:B------:R-:W-:Y:S03]  /*33c10*/  LDGSTS.E [R3+0x48180], desc[UR28][R138.64], !P3 ;  /* 0x481800008a037fae */ /* 0x000fe6000d9a101c */
[----:B------:R-:W-:Y:S01]  /*33c20*/  IMAD.WIDE R130, R251, 0x4, R238 ;  /* 0x00000004fb827825 */ /* 0x000fe200078e02ee */
[----:B------:R-:W-:Y:S01]  /*33c30*/  STL.64 [R1+0x518], R144 ;  /* 0x0005189001007387 */ /* 0x000fe20000100a00 */
[----:B------:R-:W-:-:S02]  /*33c40*/  ISETP.GE.U32.AND P3, PT, R125, 0x7ffffeef, PT ;  /* 0x7ffffeef7d00780c */ /* 0x000fc40003f66070 */
[----:B------:R-:W4:Y:S01]  /*33c50*/  LDC R125, c[0x0][0x3a0] ;  /* 0x0000e800ff7d7b82 */ /* 0x000f220000000800 */
[----:B------:R-:W-:Y:S04]  /*33c60*/  LDGSTS.E [R3+0x48500], desc[UR28][R136.64], !P4 ;  /* 0x4850000088037fae */ /* 0x000fe8000e1a101c */
[----:B------:R-:W-:Y:S04]  /*33c70*/  STL.64 [R1+0x510], R138 ;  /* 0x0005108a01007387 */ /* 0x000fe80000100a00 */
[----:B------:R1:W-:Y:S01]  /*33c80*/  LDGSTS.E [R3+0x48580], desc[UR28][R130.64], !P4 ;  /* 0x4858000082037fae */ /* 0x0003e2000e1a101c */
[----:B------:R-:W-:-:S03]  /*33c90*/  ISETP.GE.U32.AND P4, PT, R124, 0x7ffffeeb, PT ;  /* 0x7ffffeeb7c00780c */ /* 0x000fc60003f86070 */
[----:B------:R-:W-:Y:S01]  /*33ca0*/  STL.64 [R1+0x398], R136 ;  /* 0x0003988801007387 */ /* 0x000fe20000100a00 */
[----:B---3--:R-:W-:-:S03]  /*33cb0*/  VIADD R124, R133, 0xffffff66 ;  /* 0xffffff66857c7836 */ /* 0x008fc60000000000 */
[----:B------:R1:W-:Y:S04]  /*33cc0*/  STL.64 [R1+0x390], R130 ;  /* 0x0003908201007387 */ /* 0x0003e80000100a00 */
[----:B------:R3:W-:Y:S04]  /*33cd0*/  STL.64 [R1+0x388], R122 ;  /* 0x0003887a01007387 */ /* 0x0007e80000100a00 */
[----:B------:R3:W-:Y:S01]  /*33ce0*/  LDGSTS.E [R3+0x48900], desc[UR28][R122.64], !P1 ;  /* 0x489000007a037fae */ /* 0x0007e2000c9a101c */
[----:B-1----:R-:W-:Y:S01]  /*33cf0*/  IMAD.WIDE R130, R251, 0x4, R120 ;  /* 0x00000004fb827825 */ /* 0x002fe200078e0278 */
[----:B------:R-:W-:-:S04]  /*33d00*/  IADD3 R120, PT, PT, R134, -0x9e, RZ ;  /* 0xffffff6286787810 */ /* 0x000fc80007ffe0ff */
[----:B------:R-:W-:Y:S01]  /*33d10*/  STL.64 [R1+0x380], R130 ;  /* 0x0003808201007387 */ /* 0x000fe20000100a00 */
[----:B---3--:R-:W-:-:S03]  /*33d20*/  IMAD.WIDE R122, R251, 0x4, R112 ;  /* 0x00000004fb7a7825 */ /* 0x008fc600078e0270 */
[----:B------:R-:W-:Y:S01]  /*33d30*/  LDGSTS.E [R3+0x48980], desc[UR28][R130.64], !P1 ;  /* 0x4898000082037fae */ /* 0x000fe2000c9a101c */
[----:B------:R-:W-:-:S03]  /*33d40*/  ISETP.GE.U32.AND P1, PT, R124, 0x7ffffee7, PT ;  /* 0x7ffffee77c00780c */ /* 0x000fc60003f26070 */
[----:B------:R1:W-:Y:S04]  /*33d50*/  STL.64 [R1+0x378], R118 ;  /* 0x0003787601007387 */ /* 0x0003e80000100a00 */
[----:B------:R1:W-:Y:S04]  /*33d60*/  LDGSTS.E [R3+0x48d00], desc[UR28][R118.64], !P2 ;  /* 0x48d0000076037fae */ /* 0x0003e8000d1a101c */
[----:B------:R3:W-:Y:S04]  /*33d70*/  STL.64 [R1+0x370], R116 ;  /* 0x0003707401007387 */ /* 0x0007e80000100a00 */
[----:B------:R3:W-:Y:S01]  /*33d80*/  LDGSTS.E [R3+0x48d80], desc[UR28][R116.64], !P2 ;  /* 0x48d8000074037fae */ /* 0x0007e2000d1a101c */
[----:B------:R-:W-:-:S03]  /*33d90*/  ISETP.GE.U32.AND P2, PT, R120, 0x7ffffee3, PT ;  /* 0x7ffffee37800780c */ /* 0x000fc60003f46070 */
[----:B------:R2:W-:Y:S01]  /*33da0*/  STL.64 [R1+0x368], R114 ;  /* 0x0003687201007387 */ /* 0x0005e20000100a00 */
[----:B-1----:R-:W1:Y:S03]  /*33db0*/  LDC R118, c[0x0][0x3a0] ;  /* 0x0000e800ff767b82 */ /* 0x002e660000000800 */
[----:B------:R2:W-:Y:S05]  /*33dc0*/  LDGSTS.E [R3+0x49100], desc[UR28][R114.64], !P3 ;  /* 0x4910000072037fae */ /* 0x0005ea000d9a101c */
[----:B---3--:R-:W3:Y:S01]  /*33dd0*/  LDC R117, c[0x0][0x3a0] ;  /* 0x0000e800ff757b82 */ /* 0x008ee20000000800 */
[----:B------:R-:W-:Y:S04]  /*33de0*/  STL.64 [R1+0x360], R122 ;  /* 0x0003607a01007387 */ /* 0x000fe80000100a00 */
[----:B------:R-:W-:Y:S04]  /*33df0*/  LDGSTS.E [R3+0x49180], desc[UR28][R122.64], !P3 ;  /* 0x491800007a037fae */ /* 0x000fe8000d9a101c */
[----:B------:R2:W-:Y:S04]  /*33e00*/  STL.64 [R1+0x358], R110 ;  /* 0x0003586e01007387 */ /* 0x0005e80000100a00 */
[----:B------:R4:W-:Y:S01]  /*33e10*/  LDGSTS.E [R3+0x49500], desc[UR28][R110.64], !P4 ;  /* 0x495000006e037fae */ /* 0x0009e2000e1a101c */
[----:B------:R-:W-:-:S03]  /*33e20*/  VIADD R116, R126, 0xffffff5e ;  /* 0xffffff5e7e747836 */ /* 0x000fc60000000000 */
[----:B------:R4:W-:Y:S04]  /*33e30*/  STL.64 [R1+0x350], R108 ;  /* 0x0003506c01007387 */ /* 0x0009e80000100a00 */
[----:B------:R4:W-:Y:S01]  /*33e40*/  LDGSTS.E [R3+0x49580], desc[UR28][R108.64], !P4 ;  /* 0x495800006c037fae */ /* 0x0009e2000e1a101c */
[----:B--2---:R-:W-:Y:S01]  /*33e50*/  IMAD.WIDE R114, R251, 0x4, R104 ;  /* 0x00000004fb727825 */ /* 0x004fe200078e0268 */
[----:B----4-:R-:W2:Y:S03]  /*33e60*/  LDC R110, c[0x0][0x3a0] ;  /* 0x0000e800ff6e7b82 */ /* 0x010ea60000000800 */
[----:B------:R-:W-:Y:S01]  /*33e70*/  VIADD R112, R128, 0xffffff5a ;  /* 0xffffff5a80707836 */ /* 0x000fe20000000000 */
[----:B------:R-:W-:Y:S01]  /*33e80*/  ISETP.GE.U32.AND P3, PT, R116, 0x7ffffedf, PT ;  /* 0x7ffffedf7400780c */ /* 0x000fe20003f66070 */
[----:B------:R-:W-:Y:S04]  /*33e90*/  STL.64 [R1+0x348], R106 ;  /* 0x0003486a01007387 */ /* 0x000fe80000100a00 */
[----:B------:R-:W-:Y:S01]  /*33ea0*/  LDGSTS.E [R3+0x49900], desc[UR28][R106.64], !P1 ;  /* 0x499000006a037fae */ /* 0x000fe2000c9a101c */
[----:B------:R-:W4:Y:S01]  /*33eb0*/  LDC R109, c[0x0][0x3a0] ;  /* 0x0000e800ff6d7b82 */ /* 0x000f220000000800 */
[----:B------:R-:W-:-:S02]  /*33ec0*/  ISETP.GE.U32.AND P4, PT, R112, 0x7ffffedb, PT ;  /* 0x7ffffedb7000780c */ /* 0x000fc40003f86070 */
[----:B------:R-:W-:Y:S01]  /*33ed0*/  STL.64 [R1+0x340], R114 ;  /* 0x0003407201007387 */ /* 0x000fe20000100a00 */
[----:B------:R-:W-:-:S03]  /*33ee0*/  IADD3 R108, PT, PT, R125, -0xaa, RZ ;  /* 0xffffff567d6c7810 */ /* 0x000fc60007ffe0ff */
[----:B------:R-:W-:Y:S01]  /*33ef0*/  LDGSTS.E [R3+0x49980], desc[UR28][R114.64], !P1 ;  /* 0x4998000072037fae */ /* 0x000fe2000c9a101c */
[----:B------:R-:W-:-:S03]  /*33f00*/  VIADD R104, R127, 0xffffff52 ;  /* 0xffffff527f687836 */ /* 0x000fc60000000000 */
[----:B------:R1:W-:Y:S04]  /*33f10*/  STL.64 [R1+0x338], R102 ;  /* 0x0003386601007387 */ /* 0x0003e80000100a00 */
[----:B------:R1:W-:Y:S04]  /*33f20*/  LDGSTS.E [R3+0x49d00], desc[UR28][R102.64], !P2 ;  /* 0x49d0000066037fae */ /* 0x0003e8000d1a101c */
[----:B------:R3:W-:Y:S04]  /*33f30*/  STL.64 [R1+0x330], R100 ;  /* 0x0003306401007387 */ /* 0x0007e80000100a00 */
[----:B------:R3:W-:Y:S01]  /*33f40*/  LDGSTS.E [R3+0x49d80], desc[UR28][R100.64], !P2 ;  /* 0x49d8000064037fae */ /* 0x0007e2000d1a101c */
[----:B------:R-:W-:Y:S01]  /*33f50*/  ISETP.GE.U32.AND P1, PT, R108, 0x7ffffed7, PT ;  /* 0x7ffffed76c00780c */ /* 0x000fe20003f26070 */
[----:B-1----:R-:W1:Y:S01]  /*33f60*/  LDC R102, c[0x0][0x3a0] ;  /* 0x0000e800ff667b82 */ /* 0x002e620000000800 */
[----:B------:R-:W-:Y:S01]  /*33f70*/  ISETP.GE.U32.AND P2, PT, R104, 0x7ffffed3, PT ;  /* 0x7ffffed36800780c */ /* 0x000fe20003f46070 */
[----:B------:R-:W-:Y:S01]  /*33f80*/  IMAD.WIDE R106, R251, 0x4, R96 ;  /* 0x00000004fb6a7825 */ /* 0x000fe200078e0260 */
[----:B------:R2:W-:Y:S05]  /*33f90*/  STL.64 [R1+0x328], R98 ;  /* 0x0003286201007387 */ /* 0x0005ea0000100a00 */
[----:B---3--:R-:W3:Y:S01]  /*33fa0*/  LDC R101, c[0x0][0x3a0] ;  /* 0x0000e800ff657b82 */ /* 0x008ee20000000800 */
[----:B------:R-:W-:Y:S01]  /*33fb0*/  VIADD R100, R117, 0xffffff4e ;  /* 0xffffff4e75647836 */ /* 0x000fe20000000000 */
[----:B------:R2:W-:Y:S01]  /*33fc0*/  LDGSTS.E [R3+0x4a100], desc[UR28][R98.64], !P3 ;  /* 0x4a10000062037fae */ /* 0x0005e2000d9a101c */
[----:B------:R-:W-:-:S03]  /*33fd0*/  IADD3 R96, PT, PT, R118, -0xb6, RZ ;  /* 0xffffff4a76607810 */ /* 0x000fc60007ffe0ff */
[----:B------:R-:W-:Y:S04]  /*33fe0*/  STL.64 [R1+0x320], R106 ;  /* 0x0003206a01007387 */ /* 0x000fe80000100a00 */
[----:B------:R-:W-:Y:S01]  /*33ff0*/  LDGSTS.E [R3+0x4a180], desc[UR28][R106.64], !P3 ;  /* 0x4a1800006a037fae */ /* 0x000fe2000d9a101c */
[----:B------:R-:W-:-:S03]  /*34000*/  ISETP.GE.U32.AND P3, PT, R100, 0x7ffffecf, PT ;  /* 0x7ffffecf6400780c */ /* 0x000fc60003f66070 */
[----:B------:R4:W-:Y:S01]  /*34010*/  STL.64 [R1+0x318], R94 ;  /* 0x0003185e01007387 */ /* 0x0009e20000100a00 */
[----:B--2---:R-:W-:-:S03]  /*34020*/  IMAD.WIDE R98, R251, 0x4, R88 ;  /* 0x00000004fb627825 */ /* 0x004fc600078e0258 */
[----:B------:R4:W-:Y:S01]  /*34030*/  LDGSTS.E [R3+0x4a500], desc[UR28][R94.64], !P4 ;  /* 0x4a5000005e037fae */ /* 0x0009e2000e1a101c */
[----:B------:R-:W-:-:S03]  /*34040*/  VIADD R88, R110, 0xffffff42 ;  /* 0xffffff426e587836 */ /* 0x000fc60000000000 */
[----:B------:R2:W-:Y:S04]  /*34050*/  STL.64 [R1+0x310], R92 ;  /* 0x0003105c01007387 */ /* 0x0005e80000100a00 */
[----:B------:R2:W-:Y:S01]  /*34060*/  LDGSTS.E [R3+0x4a580], desc[UR28][R92.64], !P4 ;  /* 0x4a5800005c037fae */ /* 0x0005e2000e1a101c */
[----:B------:R-:W-:Y:S01]  /*34070*/  ISETP.GE.U32.AND P4, PT, R96, 0x7ffffecb, PT ;  /* 0x7ffffecb6000780c */ /* 0x000fe20003f86070 */
[----:B----4-:R-:W4:Y:S02]  /*34080*/  LDC R94, c[0x0][0x3a0] ;  /* 0x0000e800ff5e7b82 */ /* 0x010f240000000800 */
[----:B------:R1:W-:Y:S04]  /*34090*/  STL.64 [R1+0x308], R90 ;  /* 0x0003085a01007387 */ /* 0x0003e80000100a00 */
[----:B------:R1:W-:Y:S02]  /*340a0*/  LDGSTS.E [R3+0x4a900], desc[UR28][R90.64], !P1 ;  /* 0x4a9000005a037fae */ /* 0x0003e4000c9a101c */
[----:B--2---:R-:W2:Y:S01]  /*340b0*/  LDC R93, c[0x0][0x3a0] ;  /* 0x0000e800ff5d7b82 */ /* 0x004ea20000000800 */
[----:B------:R-:W-:Y:S01]  /*340c0*/  VIADD R92, R109, 0xffffff46 ;  /* 0xffffff466d5c7836 */ /* 0x000fe20000000000 */
[----:B------:R-:W-:Y:S04]  /*340d0*/  STL.64 [R1+0x300], R98 ;  /* 0x0003006201007387 */ /* 0x000fe80000100a00 */
[----:B------:R-:W-:Y:S01]  /*340e0*/  LDGSTS.E [R3+0x4a980], desc[UR28][R98.64], !P1 ;  /* 0x4a98000062037fae */ /* 0x000fe2000c9a101c */
[----:B------:R-:W-:-:S03]  /*340f0*/  ISETP.GE.U32.AND P1, PT, R92, 0x7ffffec7, PT ;  /* 0x7ffffec75c00780c */ /* 0x000fc60003f26070 */
[----:B------:R3:W-:Y:S04]  /*34100*/  STL.64 [R1+0x2f8], R86 ;  /* 0x0002f85601007387 */ /* 0x0007e80000100a00 */
[----:B------:R3:W-:Y:S01]  /*34110*/  LDGSTS.E [R3+0x4ad00], desc[UR28][R86.64], !P2 ;  /* 0x4ad0000056037fae */ /* 0x0007e2000d1a101c */
[----:B-1----:R-:W-:-:S03]  /*34120*/  IMAD.WIDE R90, R251, 0x4, R80 ;  /* 0x00000004fb5a7825 */ /* 0x002fc600078e0250 */
[----:B------:R1:W-:Y:S04]  /*34130*/  STL.64 [R1+0x2f0], R84 ;  /* 0x0002f05401007387 */ /* 0x0003e80000100a00 */
[----:B------:R1:W-:Y:S01]  /*34140*/  LDGSTS.E [R3+0x4ad80], desc[UR28][R84.64], !P2 ;  /* 0x4ad8000054037fae */ /* 0x0003e2000d1a101c */
[----:B------:R-:W-:Y:S01]  /*34150*/  ISETP.GE.U32.AND P2, PT, R88, 0x7ffffec3, PT ;  /* 0x7ffffec35800780c */ /* 0x000fe20003f46070 */
[----:B------:R-:W-:Y:S01]  /*34160*/  VIADD R80, R102, 0xffffff3a ;  /* 0xffffff3a66507836 */ /* 0x000fe20000000000 */
[----:B---3--:R-:W3:Y:S01]  /*34170*/  LDC R86, c[0x0][0x3a0] ;  /* 0x0000e800ff567b82 */ /* 0x008ee20000000800 */
[----:B------:R4:W-:Y:S04]  /*34180*/  STL.64 [R1+0x2e8], R82 ;  /* 0x0002e85201007387 */ /* 0x0009e80000100a00 */
[----:B------:R4:W-:Y:S03]  /*34190*/  LDGSTS.E [R3+0x4b100], desc[UR28][R82.64], !P3 ;  /* 0x4b10000052037fae */ /* 0x0009e6000d9a101c */
[----:B-1----:R-:W1:Y:S01]  /*341a0*/  LDC R85, c[0x0][0x3a0] ;  /* 0x0000e800ff557b82 */ /* 0x002e620000000800 */
[----:B------:R-:W-:Y:S01]  /*341b0*/  IADD3 R84, PT, PT, R101, -0xc2, RZ ;  /* 0xffffff3e65547810 */ /* 0x000fe20007ffe0ff */
[----:B------:R-:W-:Y:S03]  /*341c0*/  LDGSTS.E [R3+0x4b180], desc[UR28][R90.64], !P3 ;  /* 0x4b1800005a037fae */ /* 0x000fe6000d9a101c */
[----:B------:R-:W-:Y:S01]  /*341d0*/  ISETP.GE.U32.AND P3, PT, R84, 0x7ffffebf, PT ;  /* 0x7ffffebf5400780c */ /* 0x000fe20003f66070 */
[----:B------:R-:W-:Y:S01]  /*341e0*/  STL.64 [R1+0x2e0], R90 ;  /* 0x0002e05a01007387 */ /* 0x000fe20000100a00 */
[----:B----4-:R-:W-:-:S03]  /*341f0*/  IMAD.WIDE R82, R251, 0x4, R72 ;  /* 0x00000004fb527825 */ /* 0x010fc600078e0248 */
[----:B------:R4:W-:Y:S04]  /*34200*/  LDGSTS.E [R3+0x4b500], desc[UR28][R78.64], !P4 ;  /* 0x4b5000004e037fae */ /* 0x0009e8000e1a101c */
[----:B------:R4:W-:Y:S04]  /*34210*/  STL.64 [R1+0x2d8], R78 ;  /* 0x0002d84e01007387 */ /* 0x0009e80000100a00 */
[----:B------:R2:W-:Y:S01]  /*34220*/  LDGSTS.E [R3+0x4b580], desc[UR28][R76.64], !P4 ;  /* 0x4b5800004c037fae */ /* 0x0005e2000e1a101c */
[----:B------:R-:W-:-:S03]  /*34230*/  ISETP.GE.U32.AND P4, PT, R80, 0x7ffffebb, PT ;  /* 0x7ffffebb5000780c */ /* 0x000fc60003f86070 */
[----:B------:R2:W-:Y:S04]  /*34240*/  STL.64 [R1+0x2d0], R76 ;  /* 0x0002d04c01007387 */ /* 0x0005e80000100a00 */
[----:B------:R1:W-:Y:S01]  /*34250*/  STL.64 [R1+0x2c8], R74 ;  /* 0x0002c84a01007387 */ /* 0x0003e20000100a00 */
[----:B----4-:R-:W4:Y:S03]  /*34260*/  LDC R78, c[0x0][0x3a0] ;  /* 0x0000e800ff4e7b82 */ /* 0x010f260000000800 */
[----:B------:R1:W-:Y:S04]  /*34270*/  LDGSTS.E [R3+0x4b900], desc[UR28][R74.64], !P1 ;  /* 0x4b9000004a037fae */ /* 0x0003e8000c9a101c */
[----:B------:R-:W-:Y:S01]  /*34280*/  STL.64 [R1+0x2c0], R82 ;  /* 0x0002c05201007387 */ /* 0x000fe20000100a00 */
[----:B--2---:R-:W2:Y:S03]  /*34290*/  LDC R77, c[0x0][0x3a0] ;  /* 0x0000e800ff4d7b82 */ /* 0x004ea60000000800 */
[----:B------:R-:W-:Y:S04]  /*342a0*/  LDGSTS.E [R3+0x4b980], desc[UR28][R82.64], !P1 ;  /* 0x4b98000052037fae */ /* 0x000fe8000c9a101c */
[----:B------:R3:W-:Y:S04]  /*342b0*/  STL.64 [R1+0x2b8], R70 ;  /* 0x0002b84601007387 */ /* 0x0007e80000100a00 */
[----:B------:R3:W-:Y:S01]  /*342c0*/  LDGSTS.E [R3+0x4bd00], desc[UR28][R70.64], !P2 ;  /* 0x4bd0000046037fae */ /* 0x0007e2000d1a101c */
[----:B------:R-:W-:-:S03]  /*342d0*/  VIADD R76, R93, 0xffffff36 ;  /* 0xffffff365d4c7836 */ /* 0x000fc60000000000 */
[----:B------:R3:W-:Y:S01]  /*342e0*/  STL.64 [R1+0x2b0], R68 ;  /* 0x0002b04401007387 */ /* 0x0007e20000100a00 */
[----:B-1----:R-:W-:-:S03]  /*342f0*/  IMAD.WIDE R74, R251, 0x4, R64 ;  /* 0x00000004fb4a7825 */ /* 0x002fc600078e0240 */
[----:B------:R1:W-:Y:S01]  /*34300*/  LDGSTS.E [R3+0x4bd80], desc[UR28][R68.64], !P2 ;  /* 0x4bd8000044037fae */ /* 0x0003e2000d1a101c */
[----:B------:R-:W-:Y:S01]  /*34310*/  IMAD.WIDE R62, R251, 0x4, R62 ;  /* 0x00000004fb3e7825 */ /* 0x000fe200078e023e */
[----:B------:R-:W-:-:S03]  /*34320*/  IADD3 R72, PT, PT, R94, -0xce, RZ ;  /* 0xffffff325e487810 */ /* 0x000fc60007ffe0ff */
[----:B------:R-:W-:Y:S01]  /*34330*/  IMAD.WIDE R60, R251, 0x4, R60 ;  /* 0x00000004fb3c7825 */ /* 0x000fe200078e023c */
[----:B------:R-:W-:Y:S01]  /*34340*/  STL.64 [R1+0x2a8], R66 ;  /* 0x0002a84201007387 */ /* 0x000fe20000100a00 */
[----:B---3--:R-:W3:Y:S01]  /*34350*/  LDC R70, c[0x0][0x3a0] ;  /* 0x0000e800ff467b82 */ /* 0x008ee20000000800 */
[----:B------:R-:W-:Y:S02]  /*34360*/  ISETP.GE.U32.AND P1, PT, R76, 0x7ffffeb7, PT ;  /* 0x7ffffeb74c00780c */ /* 0x000fe40003f26070 */
[----:B------:R-:W-:Y:S05]  /*34370*/  LDGSTS.E [R3+0x4c100], desc[UR28][R66.64], !P3 ;  /* 0x4c10000042037fae */ /* 0x000fea000d9a101c */
[----:B-1----:R-:W1:Y:S01]  /*34380*/  LDC R69, c[0x0][0x3a0] ;  /* 0x0000e800ff457b82 */ /* 0x002e620000000800 */
[----:B------:R-:W-:Y:S01]  /*34390*/  STL.64 [R1+0x2a0], R74 ;  /* 0x0002a04a01007387 */ /* 0x000fe20000100a00 */
[----:B------:R-:W-:Y:S01]  /*343a0*/  ISETP.GE.U32.AND P2, PT, R72, 0x7ffffeb3, PT ;  /* 0x7ffffeb34800780c */ /* 0x000fe20003f46070 */
[----:B------:R-:W-:-:S02]  /*343b0*/  VIADD R68, R85, 0xffffff2e ;  /* 0xffffff2e55447836 */ /* 0x000fc40000000000 */
[----:B------:R-:W-:Y:S04]  /*343c0*/  LDGSTS.E [R3+0x4c180], desc[UR28][R74.64], !P3 ;  /* 0x4c1800004a037fae */ /* 0x000fe8000d9a101c */
[----:B------:R2:W-:Y:S04]  /*343d0*/  STL.64 [R1+0x298], R62 ;  /* 0x0002983e01007387 */ /* 0x0005e80000100a00 */
[----:B------:R2:W-:Y:S04]  /*343e0*/  LDGSTS.E [R3+0x4c500], desc[UR28][R62.64], !P4 ;  /* 0x4c5000003e037fae */ /* 0x0005e8000e1a101c */
[----:B------:R4:W-:Y:S04]  /*343f0*/  STL.64 [R1+0x290], R60 ;  /* 0x0002903c01007387 */ /* 0x0009e80000100a00 */
[----:B------:R4:W-:Y:S01]  /*34400*/  LDGSTS.E [R3+0x4c580], desc[UR28][R60.64], !P4 ;  /* 0x4c5800003c037fae */ /* 0x0009e2000e1a101c */
[----:B------:R-:W-:Y:S01]  /*34410*/  VIADD R64, R86, 0xffffff2a ;  /* 0xffffff2a56407836 */ /* 0x000fe20000000000 */
[----:B------:R-:W-:Y:S01]  /*34420*/  ISETP.GE.U32.AND P3, PT, R68, 0x7ffffeaf, PT ;  /* 0x7ffffeaf4400780c */ /* 0x000fe20003f66070 */
[C---:B------:R-:W-:Y:S01]  /*34430*/  IMAD.WIDE R58, R251.reuse, 0x4, R58 ;  /* 0x00000004fb3a7825 */ /* 0x040fe200078e023a */
[----:B--2---:R-:W2:Y:S08]  /*34440*/  LDC R62, c[0x0][0x3a0] ;  /* 0x0000e800ff3e7b82 */ /* 0x004eb00000000800 */
[----:B----4-:R-:W4:Y:S01]  /*34450*/  LDC R61, c[0x0][0x3a0] ;  /* 0x0000e800ff3d7b82 */ /* 0x010f220000000800 */
[----:B------:R-:W-:Y:S01]  /*34460*/  IMAD.WIDE R66, R251, 0x4, R56 ;  /* 0x00000004fb427825 */ /* 0x000fe200078e0238 */
[----:B------:R-:W-:-:S03]  /*34470*/  ISETP.GE.U32.AND P4, PT, R64, 0x7ffffeab, PT ;  /* 0x7ffffeab4000780c */ /* 0x000fc60003f86070 */
[----:B------:R-:W-:Y:S01]  /*34480*/  IMAD.WIDE R54, R251, 0x4, R54 ;  /* 0x00000004fb367825 */ /* 0x000fe200078e0236 */
[----:B------:R-:W-:Y:S01]  /*34490*/  IADD3 R60, PT, PT, R77, -0xda, RZ ;  /* 0xffffff264d3c7810 */ /* 0x000fe20007ffe0ff */
[----:B------:R1:W-:Y:S02]  /*344a0*/  STL.64 [R1+0x288], R58 ;  /* 0x0002883a01007387 */ /* 0x0003e40000100a00 */
[C---:B------:R-:W-:Y:S02]  /*344b0*/  IMAD.WIDE R52, R251.reuse, 0x4, R52 ;  /* 0x00000004fb347825 */ /* 0x040fe400078e0234 */
[----:B------:R1:W-:Y:S02]  /*344c0*/  LDGSTS.E [R3+0x4c900], desc[UR28][R58.64], !P1 ;  /* 0x4c9000003a037fae */ /* 0x0003e4000c9a101c */
[----:B------:R-:W-:Y:S02]  /*344d0*/  VIADD R56, R78, 0xffffff22 ;  /* 0xffffff224e387836 */ /* 0x000fe40000000000 */
[----:B------:R-:W-:Y:S01]  /*344e0*/  STL.64 [R1+0x280], R66 ;  /* 0x0002804201007387 */ /* 0x000fe20000100a00 */
[----:B------:R-:W-:-:S03]  /*344f0*/  IMAD.WIDE R50, R251, 0x4, R50 ;  /* 0x00000004fb327825 */ /* 0x000fc600078e0232 */
[----:B------:R-:W-:Y:S01]  /*34500*/  LDGSTS.E [R3+0x4c980], desc[UR28][R66.64], !P1 ;  /* 0x4c98000042037fae */ /* 0x000fe2000c9a101c */
[----:B------:R-:W-:-:S03]  /*34510*/  ISETP.GE.U32.AND P1, PT, R60, 0x7ffffea7, PT ;  /* 0x7ffffea73c00780c */ /* 0x000fc60003f26070 */
[----:B------:R2:W-:Y:S01]  /*34520*/  STL.64 [R1+0x278], R54 ;  /* 0x0002783601007387 */ /* 0x0005e20000100a00 */
[----:B-1----:R-:W-:-:S03]  /*34530*/  IMAD.WIDE R58, R251, 0x4, R48 ;  /* 0x00000004fb3a7825 */ /* 0x002fc600078e0230 */
[----:B------:R2:W-:Y:S04]  /*34540*/  LDGSTS.E [R3+0x4cd00], desc[UR28][R54.64], !P2 ;  /* 0x4cd0000036037fae */ /* 0x0005e8000d1a101c */
[----:B------:R1:W-:Y:S04]  /*34550*/  STL.64 [R1+0x270], R52 ;  /* 0x0002703401007387 */ /* 0x0003e80000100a00 */
[----:B------:R1:W-:Y:S01]  /*34560*/  LDGSTS.E [R3+0x4cd80], desc[UR28][R52.64], !P2 ;  /* 0x4cd8000034037fae */ /* 0x0003e2000d1a101c */
[----:B------:R-:W-:Y:S01]  /*34570*/  ISETP.GE.U32.AND P2, PT, R56, 0x7ffffea3, PT ;  /* 0x7ffffea33800780c */ /* 0x000fe20003f46070 */
[----:B------:R-:W-:-:S02]  /*34580*/  IMAD.WIDE R46, R251, 0x4, R46 ;  /* 0x00000004fb2e7825 */ /* 0x000fc400078e022e */
[----:B------:R4:W-:Y:S02]  /*34590*/  LDGSTS.E [R3+0x4d100], desc[UR28][R50.64], !P3 ;  /* 0x4d10000032037fae */ /* 0x0009e4000d9a101c */
[----:B------:R-:W-:Y:S01]  /*345a0*/  IMAD.WIDE R44, R251, 0x4, R44 ;  /* 0x00000004fb2c7825 */ /* 0x000fe200078e022c */
[----:B---3--:R-:W-:Y:S01]  /*345b0*/  IADD3 R48, PT, PT, R70, -0xe6, RZ ;  /* 0xffffff1a46307810 */ /* 0x008fe20007ffe0ff */
[----:B------:R-:W-:Y:S01]  /*345c0*/  LDGSTS.E [R3+0x4d180], desc[UR28][R58.64], !P3 ;  /* 0x4d1800003a037fae */ /* 0x000fe2000d9a101c */
[----:B--2---:R-:W2:Y:S01]  /*345d0*/  LDC R54, c[0x0][0x3a0] ;  /* 0x0000e800ff367b82 */ /* 0x004ea20000000800 */
[----:B-1----:R-:W-:Y:S02]  /*345e0*/  VIADD R52, R69, 0xffffff1e ;  /* 0xffffff1e45347836 */ /* 0x002fe40000000000 */
[----:B------:R4:W-:Y:S01]  /*345f0*/  STL.64 [R1+0x268], R50 ;  /* 0x0002683201007387 */ /* 0x0009e20000100a00 */
[C---:B------:R-:W-:Y:S02]  /*34600*/  IMAD.WIDE R42, R251.reuse, 0x4, R42 ;  /* 0x00000004fb2a7825 */ /* 0x040fe400078e022a */
[----:B------:R-:W-:Y:S01]  /*34610*/  ISETP.GE.U32.AND P3, PT, R52, 0x7ffffe9f, PT ;  /* 0x7ffffe9f3400780c */ /* 0x000fe20003f66070 */
[----:B------:R-:W-:Y:S01]  /*34620*/  STL.64 [R1+0x260], R58 ;  /* 0x0002603a01007387 */ /* 0x000fe20000100a00 */
[C---:B------:R-:W-:Y:S01]  /*34630*/  IMAD.WIDE R38, R251.reuse, 0x4, R38 ;  /* 0x00000004fb267825 */ /* 0x040fe200078e0226 */
[----:B------:R-:W1:Y:S02]  /*34640*/  LDC R53, c[0x0][0x3a0] ;  /* 0x0000e800ff357b82 */ /* 0x000e640000000800 */
[----:B------:R3:W-:Y:S01]  /*34650*/  STL.64 [R1+0x258], R46 ;  /* 0x0002582e01007387 */ /* 0x0007e20000100a00 */
[----:B----4-:R-:W-:-:S03]  /*34660*/  IMAD.WIDE R50, R251, 0x4, R40 ;  /* 0x00000004fb327825 */ /* 0x010fc600078e0228 */
[----:B------:R3:W-:Y:S04]  /*34670*/  LDGSTS.E [R3+0x4d500], desc[UR28][R46.64], !P4 ;  /* 0x4d5000002e037fae */ /* 0x0007e8000e1a101c */
[----:B------:R4:W-:Y:S01]  /*34680*/  STL.64 [R1+0x250], R44 ;  /* 0x0002502c01007387 */ /* 0x0009e20000100a00 */
[----:B------:R-:W-:-:S03]  /*34690*/  IMAD.WIDE R36, R251, 0x4, R36 ;  /* 0x00000004fb247825 */ /* 0x000fc600078e0224 */
[----:B------:R4:W-:Y:S01]  /*346a0*/  LDGSTS.E [R3+0x4d580], desc[UR28][R44.64], !P4 ;  /* 0x4d5800002c037fae */ /* 0x0009e2000e1a101c */
[----:B------:R-:W-:Y:S01]  /*346b0*/  ISETP.GE.U32.AND P4, PT, R48, 0x7ffffe9b, PT ;  /* 0x7ffffe9b3000780c */ /* 0x000fe20003f86070 */
[C---:B------:R-:W-:Y:S02]  /*346c0*/  IMAD.WIDE R34, R251.reuse, 0x4, R34 ;  /* 0x00000004fb227825 */ /* 0x040fe400078e0222 */
[----:B------:R2:W-:Y:S01]  /*346d0*/  LDGSTS.E [R3+0x4d900], desc[UR28][R42.64], !P1 ;  /* 0x4d9000002a037fae */ /* 0x0005e2000c9a101c */
[----:B---3--:R-:W3:Y:S01]  /*346e0*/  LDC R46, c[0x0][0x3a0] ;  /* 0x0000e800ff2e7b82 */ /* 0x008ee20000000800 */
[----:B------:R-:W-:Y:S02]  /*346f0*/  IMAD.WIDE R30, R251, 0x4, R30 ;  /* 0x00000004fb1e7825 */ /* 0x000fe400078e021e */
[----:B------:R2:W-:Y:S02]  /*34700*/  STL.64 [R1+0x248], R42 ;  /* 0x0002482a01007387 */ /* 0x0005e40000100a00 */
[----:B----4-:R-:W-:-:S02]  /*34710*/  VIADD R44, R61, 0xffffff16 ;  /* 0xffffff163d2c7836 */ /* 0x010fc40000000000 */
[----:B------:R-:W-:Y:S01]  /*34720*/  LDGSTS.E [R3+0x4d980], desc[UR28][R50.64], !P1 ;  /* 0x4d98000032037fae */ /* 0x000fe2000c9a101c */
[C---:B------:R-:W-:Y:S01]  /*34730*/  IMAD.WIDE R28, R251.reuse, 0x4, R28 ;  /* 0x00000004fb1c7825 */ /* 0x040fe200078e021c */
[----:B------:R-:W4:Y:S02]  /*34740*/  LDC R45, c[0x0][0x3a0] ;  /* 0x0000e800ff2d7b82 */ /* 0x000f240000000800 */
[----:B------:R-:W-:Y:S01]  /*34750*/  STL.64 [R1+0x240], R50 ;  /* 0x0002403201007387 */ /* 0x000fe20000100a00 */
[----:B------:R-:W-:Y:S01]  /*34760*/  ISETP.GE.U32.AND P1, PT, R44, 0x7ffffe97, PT ;  /* 0x7ffffe972c00780c */ /* 0x000fe20003f26070 */
[C---:B--2---:R-:W-:Y:S02]  /*34770*/  IMAD.WIDE R42, R251.reuse, 0x4, R32 ;  /* 0x00000004fb2a7825 */ /* 0x044fe400078e0220 */
[----:B------:R2:W-:Y:S04]  /*34780*/  STL.64 [R1+0x238], R38 ;  /* 0x0002382601007387 */ /* 0x0005e80000100a00 */
[----:B------:R2:W-:Y:S01]  /*34790*/  LDGSTS.E [R3+0x4dd00], desc[UR28][R38.64], !P2 ;  /* 0x4dd0000026037fae */ /* 0x0005e2000d1a101c */
[----:B------:R-:W-:-:S03]  /*347a0*/  IMAD.WIDE R26, R251, 0x4, R26 ;  /* 0x00000004fb1a7825 */ /* 0x000fc600078e021a */
[----:B------:R1:W-:Y:S01]  /*347b0*/  STL.64 [R1+0x230], R36 ;  /* 0x0002302401007387 */ /* 0x0003e20000100a00 */
[----:B------:R-:W-:-:S03]  /*347c0*/  IMAD.WIDE R22, R251, 0x4, R22 ;  /* 0x00000004fb167825 */ /* 0x000fc600078e0216 */
[----:B------:R1:W-:Y:S01]  /*347d0*/  LDGSTS.E [R3+0x4dd80], desc[UR28][R36.64], !P2 ;  /* 0x4dd8000024037fae */ /* 0x0003e2000d1a101c */
[----:B------:R-:W-:-:S03]  /*347e0*/  IMAD.WIDE R20, R251, 0x4, R20 ;  /* 0x00000004fb147825 */ /* 0x000fc600078e0214 */
[----:B------:R3:W-:Y:S01]  /*347f0*/  STL.64 [R1+0x228], R34 ;  /* 0x0002282201007387 */ /* 0x0007e20000100a00 */
[C---:B------:R-:W-:Y:S01]  /*34800*/  IMAD.WIDE R18, R251.reuse, 0x4, R18 ;  /* 0x00000004fb127825 */ /* 0x040fe200078e0212 */
[----:B--2---:R-:W2:Y:S02]  /*34810*/  LDC R38, c[0x0][0x3a0] ;  /* 0x0000e800ff267b82 */ /* 0x004ea40000000800 */
[----:B------:R3:W-:Y:S04]  /*34820*/  LDGSTS.E [R3+0x4e100], desc[UR28][R34.64], !P3 ;  /* 0x4e10000022037fae */ /* 0x0007e8000d9a101c */
[----:B------:R-:W-:Y:S01]  /*34830*/  STL.64 [R1+0x220], R42 ;  /* 0x0002202a01007387 */ /* 0x000fe20000100a00 */
[C---:B------:R-:W-:Y:S01]  /*34840*/  IMAD.WIDE R14, R251.reuse, 0x4, R14 ;  /* 0x00000004fb0e7825 */ /* 0x040fe200078e020e */
[----:B-1----:R-:W1:Y:S02]  /*34850*/  LDC R37, c[0x0][0x3a0] ;  /* 0x0000e800ff257b82 */ /* 0x002e640000000800 */
[----:B------:R2:W-:Y:S01]  /*34860*/  STL.64 [R1+0x218], R30 ;  /* 0x0002181e01007387 */ /* 0x0005e20000100a00 */
[----:B---3--:R-:W-:-:S03]  /*34870*/  IMAD.WIDE R34, R251, 0x4, R24 ;  /* 0x00000004fb227825 */ /* 0x008fc600078e0218 */
[----:B------:R3:W-:Y:S04]  /*34880*/  STL.64 [R1+0x210], R28 ;  /* 0x0002101c01007387 */ /* 0x0007e80000100a00 */
[----:B------:R1:W-:Y:S04]  /*34890*/  STL.64 [R1+0x208], R26 ;  /* 0x0002081a01007387 */ /* 0x0003e80000100a00 */
[----:B------:R-:W-:Y:S04]  /*348a0*/  STL.64 [R1+0x200], R34 ;  /* 0x0002002201007387 */ /* 0x000fe80000100a00 */
[----:B------:R-:W-:Y:S04]  /*348b0*/  LDGSTS.E [R3+0x4e180], desc[UR28][R42.64], !P3 ;  /* 0x4e1800002a037fae */ /* 0x000fe8000d9a101c */
[----:B------:R1:W-:Y:S04]  /*348c0*/  STL.64 [R1+0x1f8], R22 ;  /* 0x0001f81601007387 */ /* 0x0003e80000100a00 */
[----:B------:R2:W-:Y:S04]  /*348d0*/  LDGSTS.E [R3+0x4e500], desc[UR28][R30.64], !P4 ;  /* 0x4e5000001e037fae */ /* 0x0005e8000e1a101c */
[----:B------:R-:W-:Y:S04]  /*348e0*/  STL.64 [R1+0x1f0], R20 ;  /* 0x0001f01401007387 */ /* 0x000fe80000100a00 */
[----:B------:R3:W-:Y:S04]  /*348f0*/  LDGSTS.E [R3+0x4e580], desc[UR28][R28.64], !P4 ;  /* 0x4e5800001c037fae */ /* 0x0007e8000e1a101c */
[----:B------:R-:W4:Y:S01]  /*34900*/  LDL.LU.64 R244, [R1+0x30] ;  /* 0x0000300001f47983 */ /* 0x000f220000300a00 */
[----:B------:R-:W-:Y:S01]  /*34910*/  IMAD.WIDE R12, R251, 0x4, R12 ;  /* 0x00000004fb0c7825 */ /* 0x000fe200078e020c */
[----:B------:R-:W-:Y:S01]  /*34920*/  IADD3 R36, PT, PT, R53, -0xf2, RZ ;  /* 0xffffff0e35247810 */ /* 0x000fe20007ffe0ff */
[----:B--2---:R-:W2:Y:S01]  /*34930*/  LDC R30, c[0x0][0x3a0] ;  /* 0x0000e800ff1e7b82 */ /* 0x004ea20000000800 */
[----:B------:R1:W-:Y:S04]  /*34940*/  LDGSTS.E [R3+0x4e900], desc[UR28][R26.64], !P1 ;  /* 0x4e9000001a037fae */ /* 0x0003e8000c9a101c */
[----:B------:R-:W4:Y:S01]  /*34950*/  LDL.LU.64 R236, [R1+0x28] ;  /* 0x0000280001ec7983 */ /* 0x000f220000300a00 */
[----:B------:R-:W-:-:S02]  /*34960*/  VIADD R40, R62, 0xffffff12 ;  /* 0xffffff123e287836 */ /* 0x000fc40000000000 */
[----:B------:R-:W-:Y:S01]  /*34970*/  VIADD R32, R54, 0xffffff0a ;  /* 0xffffff0a36207836 */ /* 0x000fe20000000000 */
[----:B------:R2:W-:Y:S01]  /*34980*/  STL.64 [R1+0x1e8], R18 ;  /* 0x0001e81201007387 */ /* 0x0005e20000100a00 */
[----:B------:R-:W-:Y:S01]  /*34990*/  IADD3 R24, PT, PT, R46, -0xfe, RZ ;  /* 0xffffff022e187810 */ /* 0x000fe20007ffe0ff */
[C---:B------:R-:W-:Y:S01]  /*349a0*/  IMAD.WIDE R10, R251.reuse, 0x4, R10 ;  /* 0x00000004fb0a7825 */ /* 0x040fe200078e020a */
[----:B---3--:R-:W3:Y:S03]  /*349b0*/  LDC R29, c[0x0][0x3a0] ;  /* 0x0000e800ff1d7b82 */ /* 0x008ee60000000800 */
[----:B-1----:R-:W-:Y:S01]  /*349c0*/  IMAD.WIDE R26, R251, 0x4, R16 ;  /* 0x00000004fb1a7825 */ /* 0x002fe200078e0210 */
[----:B------:R-:W-:Y:S01]  /*349d0*/  ISETP.GE.U32.AND P3, PT, R36, 0x7ffffe8f, PT ;  /* 0x7ffffe8f2400780c */ /* 0x000fe20003f66070 */
[----:B------:R-:W-:Y:S04]  /*349e0*/  LDGSTS.E [R3+0x4e980], desc[UR28][R34.64], !P1 ;  /* 0x4e98000022037fae */ /* 0x000fe8000c9a101c */
[----:B------:R-:W-:Y:S04]  /*349f0*/  STL.64 [R1+0x1e0], R26 ;  /* 0x0001e01a01007387 */ /* 0x000fe80000100a00 */
[----:B------:R-:W3:Y:S04]  /*34a00*/  LDL.LU.64 R234, [R1+0x700] ;  /* 0x0007000001ea7983 */ /* 0x000ee80000300a00 */
[----:B------:R1:W-:Y:S04]  /*34a10*/  STL.64 [R1+0x1d8], R14 ;  /* 0x0001d80e01007387 */ /* 0x0003e80000100a00 */
[----:B------:R1:W-:Y:S04]  /*34a20*/  STL.64 [R1+0x1d0], R12 ;  /* 0x0001d00c01007387 */ /* 0x0003e80000100a00 */
[----:B------:R-:W3:Y:S01]  /*34a30*/  LDL.LU.64 R238, [R1+0x710] ;  /* 0x0007100001ee7983 */ /* 0x000ee20000300a00 */
[----:B------:R-:W-:Y:S01]  /*34a40*/  ISETP.GE.U32.AND P2, PT, R40, 0x7ffffe93, PT ;  /* 0x7ffffe932800780c */ /* 0x000fe20003f46070 */
[----:B----4-:R-:W-:Y:S01]  /*34a50*/  VIADD R28, R45, 0xffffff06 ;  /* 0xffffff062d1c7836 */ /* 0x010fe20000000000 */
[----:B------:R-:W-:Y:S01]  /*34a60*/  ISETP.GE.U32.AND P4, PT, R32, 0x7ffffe8b, PT ;  /* 0x7ffffe8b2000780c */ /* 0x000fe20003f86070 */
[----:B------:R-:W4:Y:S03]  /*34a70*/  LDL.LU.64 R240, [R1+0x730] ;  /* 0x0007300001f07983 */ /* 0x000f260000300a00 */
[----:B------:R-:W-:Y:S01]  /*34a80*/  ISETP.GE.U32.AND P1, PT, R28, 0x7ffffe87, PT ;  /* 0x7ffffe871c00780c */ /* 0x000fe20003f26070 */
[----:B------:R-:W-:Y:S01]  /*34a90*/  IMAD.WIDE R6, R251, 0x4, R6 ;  /* 0x00000004fb067825 */ /* 0x000fe200078e0206 */
[----:B------:R-:W4:Y:S05]  /*34aa0*/  LDL.LU.64 R228, [R1+0x738] ;  /* 0x0007380001e47983 */ /* 0x000f2a0000300a00 */
[----:B------:R1:W-:Y:S04]  /*34ab0*/  LDGSTS.E [R3+0x4ed00], desc[UR28][R22.64], !P2 ;  /* 0x4ed0000016037fae */ /* 0x0003e8000d1a101c */
[----:B------:R-:W-:Y:S01]  /*34ac0*/  LDGSTS.E [R3+0x4ed80], desc[UR28][R20.64], !P2 ;  /* 0x4ed8000014037fae */ /* 0x000fe2000d1a101c */
[----:B------:R-:W-:-:S03]  /*34ad0*/  ISETP.GE.U32.AND P2, PT, R24, 0x7ffffe83, PT ;  /* 0x7ffffe831800780c */ /* 0x000fc60003f46070 */
[----:B------:R2:W-:Y:S01]  /*34ae0*/  LDGSTS.E [R3+0x4f100], desc[UR28][R18.64], !P3 ;  /* 0x4f10000012037fae */ /* 0x0005e2000d9a101c */
[----:B------:R-:W-:-:S03]  /*34af0*/  IMAD.WIDE R4, R251, 0x4, R4 ;  /* 0x00000004fb047825 */ /* 0x000fc600078e0204 */
[----:B------:R-:W-:Y:S01]  /*34b00*/  LDGSTS.E [R3+0x4f180], desc[UR28][R26.64], !P3 ;  /* 0x4f1800001a037fae */ /* 0x000fe2000d9a101c */
[----:B------:R-:W-:Y:S01]  /*34b10*/  VIADD R16, R38, 0xffffff79 ;  /* 0xffffff7926107836 */ /* 0x000fe20000000000 */
[----:B-1----:R-:W1:Y:S02]  /*34b20*/  LDC R22, c[0x0][0x3a0] ;  /* 0x0000e800ff167b82 */ /* 0x002e640000000800 */
[----:B------:R2:W-:Y:S02]  /*34b30*/  LDGSTS.E [R3+0x4f500], desc[UR28][R14.64], !P4 ;  /* 0x4f5000000e037fae */ /* 0x0005e4000e1a101c */
[----:B--2---:R-:W-:Y:S02]  /*34b40*/  IMAD.WIDE R18, R251, 0x4, R8 ;  /* 0x00000004fb127825 */ /* 0x004fe400078e0208 */
[----:B------:R2:W-:Y:S02]  /*34b50*/  STL.64 [R1+0x1b8], R10 ;  /* 0x0001b80a01007387 */ /* 0x0005e40000100a00 */
[----:B------:R-:W1:Y:S02]  /*34b60*/  LDC R21, c[0x0][0x3a0] ;  /* 0x0000e800ff157b82 */ /* 0x000e640000000800 */
[----:B------:R2:W-:Y:S04]  /*34b70*/  LDGSTS.E [R3+0x4f580], desc[UR28][R12.64], !P4 ;  /* 0x4f5800000c037fae */ /* 0x0005e8000e1a101c */
[----:B------:R1:W-:Y:S01]  /*34b80*/  STL.64 [R1+0x1b0], R18 ;  /* 0x0001b01201007387 */ /* 0x0003e20000100a00 */
[----:B------:R-:W-:Y:S01]  /*34b90*/  VIADD R20, R37, 0xffffff7d ;  /* 0xffffff7d25147836 */ /* 0x000fe20000000000 */
[----:B------:R-:W1:Y:S02]  /*34ba0*/  LDC R14, c[0x0][0x3a0] ;  /* 0x0000e800ff0e7b82 */ /* 0x000e640000000800 */
[----:B------:R2:W-:Y:S04]  /*34bb0*/  LDGSTS.E [R3+0x4f900], desc[UR28][R10.64], !P1 ;  /* 0x4f9000000a037fae */ /* 0x0005e8000c9a101c */
[----:B------:R-:W4:Y:S01]  /*34bc0*/  LDL.LU.64 R226, [R1+0x750] ;  /* 0x0007500001e27983 */ /* 0x000f220000300a00 */
[----:B------:R-:W-:Y:S01]  /*34bd0*/  VIADD R8, R30, 0xffffff71 ;  /* 0xffffff711e087836 */ /* 0x000fe20000000000 */
[----:B--2---:R-:W2:Y:S02]  /*34be0*/  LDC R13, c[0x0][0x3a0] ;  /* 0x0000e800ff0d7b82 */ /* 0x004ea40000000800 */
[----:B------:R1:W-:Y:S04]  /*34bf0*/  STL.64 [R1+0x1a8], R6 ;  /* 0x0001a80601007387 */ /* 0x0003e80000100a00 */
[----:B------:R1:W-:Y:S01]  /*34c00*/  LDGSTS.E [R3+0x4f980], desc[UR28][R18.64], !P1 ;  /* 0x4f98000012037fae */ /* 0x0003e2000c9a101c */
[----:B------:R-:W-:Y:S01]  /*34c10*/  ISETP.GE.U32.AND P4, PT, R16, 0x7ffffefa, PT ;  /* 0x7ffffefa1000780c */ /* 0x000fe20003f86070 */
[----:B------:R-:W1:Y:S02]  /*34c20*/  LDC R10, c[0x0][0x3a0] ;  /* 0x0000e800ff0a7b82 */ /* 0x000e640000000800 */
[----:B------:R1:W-:Y:S04]  /*34c30*/  STL.64 [R1+0x1a0], R4 ;  /* 0x0001a00401007387 */ /* 0x0003e80000100a00 */
[----:B------:R-:W4:Y:S01]  /*34c40*/  LDL.LU.64 R230, [R1+0x768] ;  /* 0x0007680001e67983 */ /* 0x000f220000300a00 */
[----:B------:R-:W-:-:S03]  /*34c50*/  IMAD.WIDE R24, R251, 0x4, R244 ;  /* 0x00000004fb187825 */ /* 0x000fc600078e02f4 */
[----:B------:R2:W-:Y:S01]  /*34c60*/  LDGSTS.E [R3+0x4fd00], desc[UR28][R6.64], !P2 ;  /* 0x4fd0000006037fae */ /* 0x0005e2000d1a101c */
[----:B------:R-:W-:Y:S01]  /*34c70*/  ISETP.GE.U32.AND P3, PT, R20, 0x7ffffefe, PT ;  /* 0x7ffffefe1400780c */ /* 0x000fe20003f66070 */
[----:B------:R-:W4:Y:S01]  /*34c80*/  LDC R11, c[0x0][0x3a0] ;  /* 0x0000e800ff0b7b82 */ /* 0x000f220000000800 */
[----:B-1----:R-:W-:Y:S01]  /*34c90*/  IMAD.WIDE R18, R251, 0x4, R236 ;  /* 0x00000004fb127825 */ /* 0x002fe200078e02ec */
[----:B------:R-:W-:Y:S04]  /*34ca0*/  STL.64 [R1+0x198], R24 ;  /* 0x0001981801007387 */ /* 0x000fe80000100a00 */
[----:B------:R1:W-:Y:S01]  /*34cb0*/  STL.64 [R1+0x190], R18 ;  /* 0x0001901201007387 */ /* 0x0003e20000100a00 */
[----:B---3--:R-:W-:Y:S01]  /*34cc0*/  IADD3 R12, PT, PT, R29, -0x8b, RZ ;  /* 0xffffff751d0c7810 */ /* 0x008fe20007ffe0ff */
[----:B--2---:R-:W2:Y:S02]  /*34cd0*/  LDC R7, c[0x0][0x3a0] ;  /* 0x0000e800ff077b82 */ /* 0x004ea40000000800 */
[----:B------:R-:W3:Y:S04]  /*34ce0*/  LDL.LU.64 R244, [R1+0x780] ;  /* 0x0007800001f47983 */ /* 0x000ee80000300a00 */
[----:B------:R-:W2:Y:S02]  /*34cf0*/  LDL.LU.64 R236, [R1+0x790] ;  /* 0x0007900001ec7983 */ /* 0x000ea40000300a00 */
[----:B------:R-:W2:Y:S02]  /*34d00*/  LDC R6, c[0x0][0x3a0] ;  /* 0x0000e800ff067b82 */ /* 0x000ea40000000800 */
[----:B------:R1:W-:Y:S01]  /*34d10*/  LDGSTS.E [R3+0x4fd80], desc[UR28][R4.64], !P2 ;  /* 0x4fd8000004037fae */ /* 0x0003e2000d1a101c */
[----:B------:R-:W-:Y:S01]  /*34d20*/  ISETP.GE.U32.AND P2, PT, R8, 0x7ffffef2, PT ;  /* 0x7ffffef20800780c */ /* 0x000fe20003f46070 */
[----:B------:R-:W-:Y:S01]  /*34d30*/  IMAD.WIDE R16, R251, 0x4, R234 ;  /* 0x00000004fb107825 */ /* 0x000fe200078e02ea */
[----:B------:R-:W-:Y:S01]  /*34d40*/  ISETP.GE.U32.AND P1, PT, R12, 0x7ffffef6, PT ;  /* 0x7ffffef60c00780c */ /* 0x000fe20003f26070 */
[----:B------:R-:W-:Y:S04]  /*34d50*/  LDGSTS.E [R247+0x48200], desc[UR28][R24.64], !P3 ;  /* 0x4820000018f77fae */ /* 0x000fe8000d9a101c */
[----:B------:R-:W-:Y:S01]  /*34d60*/  STL.64 [R1+0x178], R16 ;  /* 0x0001781001007387 */ /* 0x000fe20000100a00 */
[----:B-1----:R-:W-:-:S03]  /*34d70*/  VIADD R5, R21, 0xffffff6d ;  /* 0xffffff6d15057836 */ /* 0x002fc60000000000 */
[----:B------:R1:W-:Y:S01]  /*34d80*/  LDGSTS.E [R247+0x48280], desc[UR28][R18.64], !P3 ;  /* 0x4828000012f77fae */ /* 0x0003e2000d9a101c */
[----:B------:R-:W-:-:S04]  /*34d90*/  IMAD.WIDE R8, R251, 0x4, R238 ;  /* 0x00000004fb087825 */ /* 0x000fc800078e02ee */
[C---:B----4-:R-:W-:Y:S01]  /*34da0*/  IMAD.WIDE R20, R251.reuse, 0x4, R240 ;  /* 0x00000004fb147825 */ /* 0x050fe200078e02f0 */
[----:B------:R4:W-:Y:S04]  /*34db0*/  STL.64 [R1+0x170], R8 ;  /* 0x0001700801007387 */ /* 0x0009e80000100a00 */
[----:B------:R-:W2:Y:S04]  /*34dc0*/  LDL.LU.64 R234, [R1+0x7b0] ;  /* 0x0007b00001ea7983 */ /* 0x000ea80000300a00 */
[----:B------:R-:W2:Y:S01]  /*34dd0*/  LDL.LU.64 R238, [R1+0x7c0] ;  /* 0x0007c00001ee7983 */ /* 0x000ea20000300a00 */
[----:B-1----:R-:W-:Y:S01]  /*34de0*/  IMAD.WIDE R18, R251, 0x4, R228 ;  /* 0x00000004fb127825 */ /* 0x002fe200078e02e4 */
[----:B------:R-:W-:-:S02]  /*34df0*/  ISETP.GE.U32.AND P3, PT, R5, 0x7ffffeee, PT ;  /* 0x7ffffeee0500780c */ /* 0x000fc40003f66070 */
[----:B------:R-:W-:Y:S01]  /*34e00*/  LDGSTS.E [R247+0x48600], desc[UR28][R16.64], !P4 ;  /* 0x4860000010f77fae */ /* 0x000fe2000e1a101c */
[----:B------:R-:W-:-:S03]  /*34e10*/  VIADD R5, R13, 0xffffff65 ;  /* 0xffffff650d057836 */ /* 0x000fc60000000000 */
[----:B------:R-:W-:Y:S04]  /*34e20*/  STL.64 [R1+0x158], R20 ;  /* 0x0001581401007387 */ /* 0x000fe80000100a00 */
[----:B------:R3:W-:Y:S04]  /*34e30*/  STL.64 [R1+0x150], R18 ;  /* 0x0001501201007387 */ /* 0x0007e80000100a00 */
[----:B------:R4:W-:Y:S04]  /*34e40*/  LDGSTS.E [R247+0x48680], desc[UR28][R8.64], !P4 ;  /* 0x4868000008f77fae */ /* 0x0009e8000e1a101c */
[----:B------:R-:W2:Y:S04]  /*34e50*/  LDL.LU.64 R240, [R1+0x7e0] ;  /* 0x0007e00001f07983 */ /* 0x000ea80000300a00 */
[----:B------:R-:W2:Y:S04]  /*34e60*/  LDL.LU.64 R228, [R1+0x7e8] ;  /* 0x0007e80001e47983 */ /* 0x000ea80000300a00 */
[----:B------:R-:W-:Y:S01]  /*34e70*/  LDGSTS.E [R247+0x48a00], desc[UR28][R20.64], !P1 ;  /* 0x48a0000014f77fae */ /* 0x000fe2000c9a101c */
[----:B------:R-:W-:Y:S01]  /*34e80*/  IADD3 R4, PT, PT, R22, -0x97, RZ ;  /* 0xffffff6916047810 */ /* 0x000fe20007ffe0ff */
[----:B----4-:R-:W1:Y:S02]  /*34e90*/  LDC R9, c[0x0][0x3a0] ;  /* 0x0000e800ff097b82 */ /* 0x010e640000000800 */
[----:B------:R3:W-:Y:S01]  /*34ea0*/  LDGSTS.E [R247+0x48a80], desc[UR28][R18.64], !P1 ;  /* 0x48a8000012f77fae */ /* 0x0007e2000c9a101c */
[----:B------:R-:W-:Y:S01]  /*34eb0*/  IMAD.WIDE R16, R251, 0x4, R226 ;  /* 0x00000004fb107825 */ /* 0x000fe200078e02e2 */
[----:B------:R-:W-:-:S04]  /*34ec0*/  ISETP.NE.U32.AND P6, PT, R212, RZ, PT ;  /* 0x000000ffd400720c */ /* 0x000fc80003fc5070 */
[----:B------:R-:W4:Y:S01]  /*34ed0*/  LDC R8, c[0x0][0x3a0] ;  /* 0x0000e800ff087b82 */ /* 0x000f220000000800 */
[----:B------:R2:W-:Y:S04]  /*34ee0*/  STL.64 [R1+0x138], R16 ;  /* 0x0001381001007387 */ /* 0x0005e80000100a00 */
[----:B------:R2:W-:Y:S01]  /*34ef0*/  LDGSTS.E [R247+0x48e00], desc[UR28][R16.64], !P2 ;  /* 0x48e0000010f77fae */ /* 0x0005e2000d1a101c */
[----:B------:R-:W-:-:S05]  /*34f00*/  IMAD.WIDE R12, R251, 0x4, R230 ;  /* 0x00000004fb0c7825 */ /* 0x000fca00078e02e6 */
[----:B------:R1:W-:Y:S04]  /*34f10*/  STL.64 [R1+0x130], R12 ;  /* 0x0001300c01007387 */ /* 0x0003e80000100a00 */
[----:B------:R-:W4:Y:S04]  /*34f20*/  LDL.LU.64 R226, [R1+0x800] ;  /* 0x0008000001e27983 */ /* 0x000f280000300a00 */
[----:B------:R-:W4:Y:S01]  /*34f30*/  LDL.LU.64 R230, [R1+0x818] ;  /* 0x0008180001e67983 */ /* 0x000f220000300a00 */
[----:B------:R-:W-:Y:S01]  /*34f40*/  ISETP.GE.U32.AND P4, PT, R4, 0x7ffffeea, PT ;  /* 0x7ffffeea0400780c */ /* 0x000fe20003f86070 */
[----:B------:R-:W-:-:S02]  /*34f50*/  VIADD R4, R14, 0xffffff61 ;  /* 0xffffff610e047836 */ /* 0x000fc40000000000 */
[----:B------:R1:W-:Y:S01]  /*34f60*/  LDGSTS.E [R247+0x48e80], desc[UR28][R12.64], !P2 ;  /* 0x48e800000cf77fae */ /* 0x0003e2000d1a101c */
[----:B---3--:R-:W-:-:S04]  /*34f70*/  IMAD.WIDE R18, R251, 0x4, R244 ;  /* 0x00000004fb127825 */ /* 0x008fc800078e02f4 */
[----:B--2---:R-:W-:Y:S01]  /*34f80*/  IMAD.WIDE R16, R251, 0x4, R236 ;  /* 0x00000004fb107825 */ /* 0x004fe200078e02ec */
[----:B------:R2:W-:Y:S04]  /*34f90*/  STL.64 [R1+0x118], R18 ;  /* 0x0001181201007387 */ /* 0x0005e80000100a00 */
[----:B------:R3:W-:Y:S04]  /*34fa0*/  STL.64 [R1+0x110], R16 ;  /* 0x0001101001007387 */ /* 0x0007e80000100a00 */
[----:B------:R-:W4:Y:S04]  /*34fb0*/  LDL.LU.64 R244, [R1+0x830] ;  /* 0x0008300001f47983 */ /* 0x000f280000300a00 */
[----:B------:R-:W4:Y:S01]  /*34fc0*/  LDL.LU.64 R236, [R1+0x840] ;  /* 0x0008400001ec7983 */ /* 0x000f220000300a00 */
[----:B------:R-:W-:-:S03]  /*34fd0*/  ISETP.GE.U32.AND P1, PT, R5, 0x7ffffee6, PT ;  /* 0x7ffffee60500780c */ /* 0x000fc60003f26070 */
[----:B------:R2:W-:Y:S04]  /*34fe0*/  LDGSTS.E [R247+0x49200], desc[UR28][R18.64], !P3 ;  /* 0x4920000012f77fae */ /* 0x0005e8000d9a101c */
[----:B------:R3:W-:Y:S01]  /*34ff0*/  LDGSTS.E [R247+0x49280], desc[UR28][R16.64], !P3 ;  /* 0x4928000010f77fae */ /* 0x0007e2000d9a101c */
[----:B------:R-:W-:-:S04]  /*35000*/  IMAD.WIDE R14, R251, 0x4, R234 ;  /* 0x00000004fb0e7825 */ /* 0x000fc800078e02ea */
[----:B-1----:R-:W-:Y:S01]  /*35010*/  IMAD.WIDE R12, R251, 0x4, R238 ;  /* 0x00000004fb0c7825 */ /* 0x002fe200078e02ee */
[----:B------:R4:W-:Y:S04]  /*35020*/  STL.64 [R1+0xf8], R14 ;  /* 0x0000f80e01007387 */ /* 0x0009e80000100a00 */
[----:B------:R1:W-:Y:S04]  /*35030*/  STL.64 [R1+0xf0], R12 ;  /* 0x0000f00c01007387 */ /* 0x0003e80000100a00 */
[----:B------:R-:W4:Y:S04]  /*35040*/  LDL.LU.64 R234, [R1+0x860] ;  /* 0x0008600001ea7983 */ /* 0x000f280000300a00 */
[----:B------:R-:W4:Y:S01]  /*35050*/  LDL.LU.64 R238, [R1+0x870] ;  /* 0x0008700001ee7983 */ /* 0x000f220000300a00 */
[----:B------:R-:W-:-:S03]  /*35060*/  ISETP.GE.U32.AND P2, PT, R4, 0x7ffffee2, PT ;  /* 0x7ffffee20400780c */ /* 0x000fc60003f46070 */
[----:B------:R4:W-:Y:S01]  /*35070*/  LDGSTS.E [R247+0x49600], desc[UR28][R14.64], !P4 ;  /* 0x496000000ef77fae */ /* 0x0009e2000e1a101c */
[----:B--2---:R-:W-:-:S03]  /*35080*/  IMAD.WIDE R18, R251, 0x4, R240 ;  /* 0x00000004fb127825 */ /* 0x004fc600078e02f0 */
[----:B------:R1:W-:Y:S01]  /*35090*/  LDGSTS.E [R247+0x49680], desc[UR28][R12.64], !P4 ;  /* 0x496800000cf77fae */ /* 0x0003e2000e1a101c */
[----:B---3--:R-:W-:-:S03]  /*350a0*/  IMAD.WIDE R16, R251, 0x4, R228 ;  /* 0x00000004fb107825 */ /* 0x008fc600078e02e4 */
[----:B------:R2:W-:Y:S04]  /*350b0*/  STL.64 [R1+0xd8], R18 ;  /* 0x0000d81201007387 */ /* 0x0005e80000100a00 */
[----:B------:R3:W-:Y:S04]  /*350c0*/  STL.64 [R1+0xd0], R16 ;  /* 0x0000d01001007387 */ /* 0x0007e80000100a00 */
[----:B------:R-:W4:Y:S04]  /*350d0*/  LDL.LU.64 R240, [R1+0x890] ;  /* 0x0008900001f07983 */ /* 0x000f280000300a00 */
[----:B------:R-:W4:Y:S04]  /*350e0*/  LDL.LU.64 R228, [R1+0x898] ;  /* 0x0008980001e47983 */ /* 0x000f280000300a00 */
[----:B------:R2:W-:Y:S04]  /*350f0*/  LDGSTS.E [R247+0x49a00], desc[UR28][R18.64], !P1 ;  /* 0x49a0000012f77fae */ /* 0x0005e8000c9a101c */
[----:B------:R3:W-:Y:S01]  /*35100*/  LDGSTS.E [R247+0x49a80], desc[UR28][R16.64], !P1 ;  /* 0x49a8000010f77fae */ /* 0x0007e2000c9a101c */
[----:B----4-:R-:W-:-:S04]  /*35110*/  IMAD.WIDE R14, R251, 0x4, R226 ;  /* 0x00000004fb0e7825 */ /* 0x010fc800078e02e2 */
[C---:B-1----:R-:W-:Y:S01]  /*35120*/  IMAD.WIDE R12, R251.reuse, 0x4, R230 ;  /* 0x00000004fb0c7825 */ /* 0x042fe200078e02e6 */
[----:B------:R1:W-:Y:S04]  /*35130*/  STL.64 [R1+0xb8], R14 ;  /* 0x0000b80e01007387 */ /* 0x0003e80000100a00 */
[----:B------:R4:W-:Y:S04]  /*35140*/  STL.64 [R1+0xb0], R12 ;  /* 0x0000b00c01007387 */ /* 0x0009e80000100a00 */
[----:B------:R-:W4:Y:S04]  /*35150*/  LDL.LU.64 R226, [R1+0x8b0] ;  /* 0x0008b00001e27983 */ /* 0x000f280000300a00 */
[----:B------:R-:W4:Y:S04]  /*35160*/  LDL.LU.64 R230, [R1+0x8c8] ;  /* 0x0008c80001e67983 */ /* 0x000f280000300a00 */
[----:B------:R1:W-:Y:S04]  /*35170*/  LDGSTS.E [R247+0x49e00], desc[UR28][R14.64], !P2 ;  /* 0x49e000000ef77fae */ /* 0x0003e8000d1a101c */
[----:B------:R4:W-:Y:S01]  /*35180*/  LDGSTS.E [R247+0x49e80], desc[UR28][R12.64], !P2 ;  /* 0x49e800000cf77fae */ /* 0x0009e2000d1a101c */
[----:B--2---:R-:W-:-:S04]  /*35190*/  IMAD.WIDE R18, R251, 0x4, R244 ;  /* 0x00000004fb127825 */ /* 0x004fc800078e02f4 */
[C---:B---3--:R-:W-:Y:S01]  /*351a0*/  IMAD.WIDE R16, R251.reuse, 0x4, R236 ;  /* 0x00000004fb107825 */ /* 0x048fe200078e02ec */
[----:B------:R2:W-:Y:S04]  /*351b0*/  STL.64 [R1+0x98], R18 ;  /* 0x0000981201007387 */ /* 0x0005e80000100a00 */
[----:B------:R3:W-:Y:S04]  /*351c0*/  STL.64 [R1+0x90], R16 ;  /* 0x0000901001007387 */ /* 0x0007e80000100a00 */
[----:B------:R-:W4:Y:S04]  /*351d0*/  LDL.LU.64 R244, [R1+0x8e0] ;  /* 0x0008e00001f47983 */ /* 0x000f280000300a00 */
[----:B------:R-:W4:Y:S01]  /*351e0*/  LDL.LU.64 R236, [R1+0x8f0] ;  /* 0x0008f00001ec7983 */ /* 0x000f220000300a00 */
[----:B-1----:R-:W-:-:S04]  /*351f0*/  IMAD.WIDE R14, R251, 0x4, R234 ;  /* 0x00000004fb0e7825 */ /* 0x002fc800078e02ea */
[----:B----4-:R-:W-:Y:S01]  /*35200*/  IMAD.WIDE R12, R251, 0x4, R238 ;  /* 0x00000004fb0c7825 */ /* 0x010fe200078e02ee */
[----:B------:R1:W-:Y:S04]  /*35210*/  STL.64 [R1+0x78], R14 ;  /* 0x0000780e01007387 */ /* 0x0003e80000100a00 */
[----:B------:R4:W-:Y:S04]  /*35220*/  STL.64 [R1+0x70], R12 ;  /* 0x0000700c01007387 */ /* 0x0009e80000100a00 */
[----:B------:R-:W4:Y:S04]  /*35230*/  LDL.LU.64 R238, [R1+0x8f8] ;  /* 0x0008f80001ee7983 */ /* 0x000f280000300a00 */
[----:B------:R-:W4:Y:S01]  /*35240*/  LDL.LU.64 R234, [R1+0x908] ;  /* 0x0009080001ea7983 */ /* 0x000f220000300a00 */
[----:B------:R-:W-:Y:S01]  /*35250*/  IADD3 R5, PT, PT, R7, -0xa3, RZ ;  /* 0xffffff5d07057810 */ /* 0x000fe20007ffe0ff */
[----:B------:R-:W-:Y:S01]  /*35260*/  VIADD R4, R10, 0xffffff59 ;  /* 0xffffff590a047836 */ /* 0x000fe20000000000 */
[----:B------:R-:W1:Y:S02]  /*35270*/  LDC R7, c[0x0][0x3a0] ;  /* 0x0000e800ff077b82 */ /* 0x000e640000000800 */
[----:B------:R-:W-:Y:S01]  /*35280*/  ISETP.GE.U32.AND P3, PT, R5, 0x7ffffede, PT ;  /* 0x7ffffede0500780c */ /* 0x000fe20003f66070 */
[----:B------:R-:W-:Y:S01]  /*35290*/  VIADD R5, R6, 0xffffff55 ;  /* 0xffffff5506057836 */ /* 0x000fe20000000000 */
[----:B------:R-:W-:-:S02]  /*352a0*/  ISETP.GE.U32.AND P4, PT, R4, 0x7ffffeda, PT ;  /* 0x7ffffeda0400780c */ /* 0x000fc40003f86070 */
[----:B------:R-:W-:Y:S02]  /*352b0*/  IADD3 R4, PT, PT, R9, -0xaf, RZ ;  /* 0xffffff5109047810 */ /* 0x000fe40007ffe0ff */
[----:B------:R-:W-:Y:S01]  /*352c0*/  ISETP.GE.U32.AND P1, PT, R5, 0x7ffffed6, PT ;  /* 0x7ffffed60500780c */ /* 0x000fe20003f26070 */
[----:B------:R-:W4:Y:S01]  /*352d0*/  LDC R10, c[0x0][0x3a0] ;  /* 0x0000e800ff0a7b82 */ /* 0x000f220000000800 */
[----:B------:R-:W-:-:S05]  /*352e0*/  ISETP.GE.U32.AND P2, PT, R4, 0x7ffffed2, PT ;  /* 0x7ffffed20400780c */ /* 0x000fca0003f46070 */
[----:B------:R2:W-:Y:S02]  /*352f0*/  LDGSTS.E [R247+0x4a200], desc[UR28][R18.64], !P3 ;  /* 0x4a20000012f77fae */ /* 0x0005e4000d9a101c */
[----:B------:R-:W4:Y:S02]  /*35300*/  LDC R9, c[0x0][0x3a0] ;  /* 0x0000e800ff097b82 */ /* 0x000f240000000800 */
[----:B------:R3:W-:Y:S04]  /*35310*/  LDGSTS.E [R247+0x4a280], desc[UR28][R16.64], !P3 ;  /* 0x4a28000010f77fae */ /* 0x0007e8000d9a101c */
[----:B------:R1:W-:Y:S02]  /*35320*/  LDGSTS.E [R247+0x4a600], desc[UR28][R14.64], !P4 ;  /* 0x4a6000000ef77fae */ /* 0x0003e4000e1a101c */
[----:B------:R-:W4:Y:S01]  /*35330*/  LDC R6, c[0x0][0x3a0] ;  /* 0x0000e800ff067b82 */ /* 0x000f220000000800 */
[C---:B--2---:R-:W-:Y:S01]  /*35340*/  IMAD.WIDE R18, R251.reuse, 0x4, R240 ;  /* 0x00000004fb127825 */ /* 0x044fe200078e02f0 */
[----:B------:R4:W-:Y:S03]  /*35350*/  LDGSTS.E [R247+0x4a680], desc[UR28][R12.64], !P4 ;  /* 0x4a6800000cf77fae */ /* 0x0009e6000e1a101c */
[C---:B---3--:R-:W-:Y:S01]  /*35360*/  IMAD.WIDE R16, R251.reuse, 0x4, R228 ;  /* 0x00000004fb107825 */ /* 0x048fe200078e02e4 */
[----:B------:R-:W-:Y:S04]  /*35370*/  STL.64 [R1+0x58], R18 ;  /* 0x0000581201007387 */ /* 0x000fe80000100a00 */
[----:B------:R-:W-:Y:S04]  /*35380*/  STL.64 [R1+0x50], R16 ;  /* 0x0000501001007387 */ /* 0x000fe80000100a00 */
[----:B------:R-:W-:Y:S04]  /*35390*/  LDGSTS.E [R247+0x4aa00], desc[UR28][R18.64], !P1 ;  /* 0x4aa0000012f77fae */ /* 0x000fe8000c9a101c */
[----:B------:R-:W-:Y:S01]  /*353a0*/  LDGSTS.E [R247+0x4aa80], desc[UR28][R16.64], !P1 ;  /* 0x4aa8000010f77fae */ /* 0x000fe2000c9a101c */
[----:B-1----:R-:W-:-:S04]  /*353b0*/  IMAD.WIDE R14, R251, 0x4, R226 ;  /* 0x00000004fb0e7825 */ /* 0x002fc800078e02e2 */
[C---:B----4-:R-:W-:Y:S01]  /*353c0*/  IMAD.WIDE R12, R251.reuse, 0x4, R230 ;  /* 0x00000004fb0c7825 */ /* 0x050fe200078e02e6 */
[----:B------:R1:W-:Y:S04]  /*353d0*/  LDGSTS.E [R247+0x4ae00], desc[UR28][R14.64], !P2 ;  /* 0x4ae000000ef77fae */ /* 0x0003e8000d1a101c */
[----:B------:R-:W2:Y:S04]  /*353e0*/  LDL.LU.64 R230, [R1+0x918] ;  /* 0x0009180001e67983 */ /* 0x000ea80000300a00 */
[----:B------:R-:W3:Y:S04]  /*353f0*/  LDL.LU.64 R228, [R1+0x920] ;  /* 0x0009200001e47983 */ /* 0x000ee80000300a00 */
[----:B------:R1:W-:Y:S04]  /*35400*/  STL.64 [R1+0x38], R14 ;  /* 0x0000380e01007387 */ /* 0x0003e80000100a00 */
[----:B------:R4:W-:Y:S04]  /*35410*/  STL.64 [R1+0x30], R12 ;  /* 0x0000300c01007387 */ /* 0x0009e80000100a00 */
[----:B------:R4:W-:Y:S04]  /*35420*/  LDGSTS.E [R247+0x4ae80], desc[UR28][R12.64], !P2 ;  /* 0x4ae800000cf77fae */ /* 0x0009e8000d1a101c */
[----:B------:R-:W2:Y:S04]  /*35430*/  LDL.LU.64 R222, [R1+0x930] ;  /* 0x0009300001de7983 */ /* 0x000ea80000300a00 */
[----:B------:R-:W2:Y:S01]  /*35440*/  LDL.LU.64 R226, [R1+0x938] ;  /* 0x0009380001e27983 */ /* 0x000ea20000300a00 */
[----:B-1----:R-:W-:-:S04]  /*35450*/  IMAD.WIDE R14, R251, 0x4, R244 ;  /* 0x00000004fb0e7825 */ /* 0x002fc800078e02f4 */
[C---:B----4-:R-:W-:Y:S01]  /*35460*/  IMAD.WIDE R12, R251.reuse, 0x4, R236 ;  /* 0x00000004fb0c7825 */ /* 0x050fe200078e02ec */
[----:B------:R-:W-:Y:S04]  /*35470*/  STL.64 [R1+0x18], R14 ;  /* 0x0000180e01007387 */ /* 0x000fe80000100a00 */
[----:B------:R1:W-:Y:S04]  /*35480*/  STL.64 [R1+0x10], R12 ;  /* 0x0000100c01007387 */ /* 0x0003e80000100a00 */
[----:B------:R-:W4:Y:S04]  /*35490*/  LDL.LU.64 R242, [R1+0x948] ;  /* 0x0009480001f27983 */ /* 0x000f280000300a00 */
[----:B------:R-:W3:Y:S04]  /*354a0*/  LDL.LU.64 R240, [R1+0x950] ;  /* 0x0009500001f07983 */ /* 0x000ee80000300a00 */
[----:B------:R-:W3:Y:S01]  /*354b0*/  LDL.LU.64 R244, [R1+0x960] ;  /* 0x0009600001f47983 */ /* 0x000ee20000300a00 */
[----:B------:R-:W-:-:S03]  /*354c0*/  IMAD.WIDE R236, R251, 0x4, R234 ;  /* 0x00000004fbec7825 */ /* 0x000fc600078e02ea */
[----:B------:R-:W3:Y:S04]  /*354d0*/  LDL.LU.64 R234, [R1+0x978] ;  /* 0x0009780001ea7983 */ /* 0x000ee80000300a00 */
[----:B------:R-:W3:Y:S04]  /*354e0*/  LDL.LU.64 R224, [R1+0x988] ;  /* 0x0009880001e07983 */ /* 0x000ee80000300a00 */
[----:B------:R-:W3:Y:S04]  /*354f0*/  LDL.LU.64 R232, [R1+0x990] ;  /* 0x0009900001e87983 */ /* 0x000ee80000300a00 */
[----:B------:R-:W3:Y:S01]  /*35500*/  LDL.LU.64 R218, [R1+0x9a0] ;  /* 0x0009a00001da7983 */ /* 0x000ee20000300a00 */
[----:B--2---:R-:W-:-:S03]  /*35510*/  IMAD.WIDE R220, R251, 0x4, R226 ;  /* 0x00000004fbdc7825 */ /* 0x004fc600078e02e2 */
[----:B------:R-:W2:Y:S01]  /*35520*/  LDL.LU.64 R226, [R1+0x9a8] ;  /* 0x0009a80001e27983 */ /* 0x000ea20000300a00 */
[----:B----4-:R-:W-:-:S03]  /*35530*/  IMAD.WIDE R214, R251, 0x4, R242 ;  /* 0x00000004fbd67825 */ /* 0x010fc600078e02f2 */
[----:B------:R-:W4:Y:S01]  /*35540*/  LDL.LU.64 R242, [R1+0x9b0] ;  /* 0x0009b00001f27983 */ /* 0x000f220000300a00 */
[----:B---3--:R-:W-:-:S03]  /*35550*/  IMAD.WIDE R212, R251, 0x4, R240 ;  /* 0x00000004fbd47825 */ /* 0x008fc600078e02f0 */
[----:B------:R-:W3:Y:S01]  /*35560*/  LDL.LU.64 R240, [R1+0x9b8] ;  /* 0x0009b80001f07983 */ /* 0x000ee20000300a00 */
[----:B------:R-:W-:-:S03]  /*35570*/  IMAD.WIDE R206, R251, 0x4, R244 ;  /* 0x00000004fbce7825 */ /* 0x000fc600078e02f4 */
        /* <DEDUP_REMOVED lines=51> */
[----:B------:R-:W-:Y:S02]  /*358b0*/  VIADD R5, R8, 0xffffff4d ;  /* 0xffffff4d08057836 */ /* 0x000fe40000000000 */
[----:B------:R-:W-:Y:S01]  /*358c0*/  VIADD R4, R11, 0xffffff49 ;  /* 0xffffff490b047836 */ /* 0x000fe20000000000 */
[----:B------:R-:W1:Y:S02]  /*358d0*/  LDC R8, c[0x0][0x3a0] ;  /* 0x0000e800ff087b82 */ /* 0x000e640000000800 */
[----:B------:R-:W-:Y:S02]  /*358e0*/  ISETP.GE.U32.AND P3, PT, R5, 0x7ffffece, PT ;  /* 0x7ffffece0500780c */ /* 0x000fe40003f66070 */
[----:B------:R-:W-:-:S04]  /*358f0*/  ISETP.GE.U32.AND P4, PT, R4, 0x7ffffeca, PT ;  /* 0x7ffffeca0400780c */ /* 0x000fc80003f86070 */
[----:B------:R-:W1:Y:S01]  /*35900*/  LDC R11, c[0x0][0x3a0] ;  /* 0x0000e800ff0b7b82 */ /* 0x000e620000000800 */
[----:B------:R-:W-:Y:S01]  /*35910*/  VIADD R4, R10, 0xffffff41 ;  /* 0xffffff410a047836 */ /* 0x000fe20000000000 */
[----:B------:R-:W-:Y:S01]  /*35920*/  IADD3 R5, PT, PT, R7, -0xbb, RZ ;  /* 0xffffff4507057810 */ /* 0x000fe20007ffe0ff */
[----:B------:R-:W-:-:S04]  /*35930*/  IMAD.WIDE R238, R251, 0x4, R238 ;  /* 0x00000004fbee7825 */ /* 0x000fc800078e02ee */
[----:B------:R-:W-:Y:S01]  /*35940*/  LDGSTS.E [R247+0x4b200], desc[UR28][R14.64], !P3 ;  /* 0x4b2000000ef77fae */ /* 0x000fe2000d9a101c */
[----:B------:R-:W1:Y:S01]  /*35950*/  LDC R10, c[0x0][0x3a0] ;  /* 0x0000e800ff0a7b82 */ /* 0x000e620000000800 */
[----:B------:R-:W-:Y:S02]  /*35960*/  ISETP.GE.U32.AND P2, PT, R4, 0x7ffffec2, PT ;  /* 0x7ffffec20400780c */ /* 0x000fe40003f46070 */
[----:B------:R-:W-:Y:S01]  /*35970*/  IADD3 R4, PT, PT, R9, -0xc7, RZ ;  /* 0xffffff3909047810 */ /* 0x000fe20007ffe0ff */
[----:B------:R1:W-:Y:S01]  /*35980*/  LDGSTS.E [R247+0x4b280], desc[UR28][R12.64], !P3 ;  /* 0x4b2800000cf77fae */ /* 0x0003e2000d9a101c */
[----:B------:R-:W-:-:S03]  /*35990*/  ISETP.GE.U32.AND P1, PT, R5, 0x7ffffec6, PT ;  /* 0x7ffffec60500780c */ /* 0x000fc60003f26070 */
[----:B------:R-:W2:Y:S01]  /*359a0*/  LDC R7, c[0x0][0x3a0] ;  /* 0x0000e800ff077b82 */ /* 0x000ea20000000800 */
[----:B------:R-:W-:Y:S01]  /*359b0*/  VIADD R5, R6, 0xffffff3d ;  /* 0xffffff3d06057836 */ /* 0x000fe20000000000 */
[----:B------:R-:W-:Y:S06]  /*359c0*/  LDGSTS.E [R247+0x4b600], desc[UR28][R238.64], !P4 ;  /* 0x4b600000eef77fae */ /* 0x000fec000e1a101c */
[----:B------:R-:W2:Y:S01]  /*359d0*/  LDC R9, c[0x0][0x3a0] ;  /* 0x0000e800ff097b82 */ /* 0x000ea20000000800 */
[----:B------:R-:W-:Y:S01]  /*359e0*/  ISETP.GE.U32.AND P3, PT, R5, 0x7ffffebe, PT ;  /* 0x7ffffebe0500780c */ /* 0x000fe20003f66070 */
[----:B------:R-:W-:Y:S06]  /*359f0*/  LDGSTS.E [R247+0x4b680], desc[UR28][R236.64], !P4 ;  /* 0x4b680000ecf77fae */ /* 0x000fec000e1a101c */
[----:B------:R-:W2:Y:S01]  /*35a00*/  LDC R6, c[0x0][0x3a0] ;  /* 0x0000e800ff067b82 */ /* 0x000ea20000000800 */
[----:B------:R-:W-:Y:S01]  /*35a10*/  ISETP.GE.U32.AND P4, PT, R4, 0x7ffffeba, PT ;  /* 0x7ffffeba0400780c */ /* 0x000fe20003f86070 */
[----:B------:R-:W-:-:S04]  /*35a20*/  IMAD.WIDE R230, R251, 0x4, R230 ;  /* 0x00000004fbe67825 */ /* 0x000fc800078e02e6 */
[C---:B------:R-:W-:Y:S01]  /*35a30*/  IMAD.WIDE R228, R251.reuse, 0x4, R228 ;  /* 0x00000004fbe47825 */ /* 0x040fe200078e02e4 */
[----:B------:R-:W-:Y:S01]  /*35a40*/  LDGSTS.E [R247+0x4ba00], desc[UR28][R230.64], !P1 ;  /* 0x4ba00000e6f77fae */ /* 0x000fe2000c9a101c */
[----:B-1----:R-:W1:Y:S02]  /*35a50*/  LDC R12, c[0x0][0x3a0] ;  /* 0x0000e800ff0c7b82 */ /* 0x002e640000000800 */
[----:B------:R-:W-:Y:S01]  /*35a60*/  IMAD.WIDE R222, R251, 0x4, R222 ;  /* 0x00000004fbde7825 */ /* 0x000fe200078e02de */
[----:B------:R-:W-:Y:S03]  /*35a70*/  LDGSTS.E [R247+0x4ba80], desc[UR28][R228.64], !P1 ;  /* 0x4ba80000e4f77fae */ /* 0x000fe6000c9a101c */
[----:B------:R-:W-:Y:S01]  /*35a80*/  VIADD R5, R8, 0xffffff35 ;  /* 0xffffff3508057836 */ /* 0x000fe20000000000 */
[----:B------:R-:W-:Y:S01]  /*35a90*/  LDGSTS.E [R247+0x4be00], desc[UR28][R222.64], !P2 ;  /* 0x4be00000def77fae */ /* 0x000fe2000d1a101c */
[----:B------:R-:W-:Y:S01]  /*35aa0*/  VIADD R4, R11, 0xffffff31 ;  /* 0xffffff310b047836 */ /* 0x000fe20000000000 */
[----:B------:R-:W1:Y:S02]  /*35ab0*/  LDC R8, c[0x0][0x3a0] ;  /* 0x0000e800ff087b82 */ /* 0x000e640000000800 */
[----:B------:R-:W-:Y:S01]  /*35ac0*/  ISETP.GE.U32.AND P1, PT, R5, 0x7ffffeb6, PT ;  /* 0x7ffffeb60500780c */ /* 0x000fe20003f26070 */
[----:B------:R-:W-:Y:S01]  /*35ad0*/  LDGSTS.E [R247+0x4be80], desc[UR28][R220.64], !P2 ;  /* 0x4be80000dcf77fae */ /* 0x000fe2000d1a101c */
[----:B------:R-:W-:-:S04]  /*35ae0*/  ISETP.GE.U32.AND P2, PT, R4, 0x7ffffeb2, PT ;  /* 0x7ffffeb20400780c */ /* 0x000fc80003f46070 */
[----:B------:R-:W1:Y:S01]  /*35af0*/  LDC R11, c[0x0][0x3a0] ;  /* 0x0000e800ff0b7b82 */ /* 0x000e620000000800 */
[----:B------:R-:W-:Y:S01]  /*35b00*/  VIADD R4, R10, 0xffffff29 ;  /* 0xffffff290a047836 */ /* 0x000fe20000000000 */
[----:B------:R-:W-:Y:S01]  /*35b10*/  LDGSTS.E [R247+0x4c200], desc[UR28][R214.64], !P3 ;  /* 0x4c200000d6f77fae */ /* 0x000fe2000d9a101c */
[----:B--2---:R-:W-:-:S03]  /*35b20*/  IADD3 R5, PT, PT, R7, -0xd3, RZ ;  /* 0xffffff2d07057810 */ /* 0x004fc60007ffe0ff */
[----:B------:R-:W-:Y:S02]  /*35b30*/  LDGSTS.E [R247+0x4c280], desc[UR28][R212.64], !P3 ;  /* 0x4c280000d4f77fae */ /* 0x000fe4000d9a101c */
[----:B------:R-:W2:Y:S02]  /*35b40*/  LDC R10, c[0x0][0x3a0] ;  /* 0x0000e800ff0a7b82 */ /* 0x000ea40000000800 */
[----:B------:R-:W-:Y:S01]  /*35b50*/  LDGSTS.E [R247+0x4c600], desc[UR28][R206.64], !P4 ;  /* 0x4c600000cef77fae */ /* 0x000fe2000e1a101c */
[----:B------:R-:W-:-:S03]  /*35b60*/  ISETP.GE.U32.AND P3, PT, R5, 0x7ffffeae, PT ;  /* 0x7ffffeae0500780c */ /* 0x000fc60003f66070 */
[----:B------:R-:W-:Y:S01]  /*35b70*/  LDGSTS.E [R247+0x4c680], desc[UR28][R204.64], !P4 ;  /* 0x4c680000ccf77fae */ /* 0x000fe2000e1a101c */
[----:B------:R-:W-:Y:S01]  /*35b80*/  ISETP.GE.U32.AND P4, PT, R4, 0x7ffffeaa, PT ;  /* 0x7ffffeaa0400780c */ /* 0x000fe20003f86070 */
[----:B------:R-:W2:Y:S01]  /*35b90*/  LDC R7, c[0x0][0x3a0] ;  /* 0x0000e800ff077b82 */ /* 0x000ea20000000800 */
[----:B------:R-:W-:Y:S01]  /*35ba0*/  IADD3 R4, PT, PT, R9, -0xdf, RZ ;  /* 0xffffff2109047810 */ /* 0x000fe20007ffe0ff */
[----:B------:R-:W-:Y:S01]  /*35bb0*/  VIADD R5, R6, 0xffffff25 ;  /* 0xffffff2506057836 */ /* 0x000fe20000000000 */
[----:B------:R-:W-:Y:S04]  /*35bc0*/  LDGSTS.E [R247+0x4ca00], desc[UR28][R198.64], !P1 ;  /* 0x4ca00000c6f77fae */ /* 0x000fe8000c9a101c */
[----:B------:R-:W-:Y:S01]  /*35bd0*/  LDGSTS.E [R247+0x4ca80], desc[UR28][R196.64], !P1 ;  /* 0x4ca80000c4f77fae */ /* 0x000fe2000c9a101c */
[----:B------:R-:W2:Y:S01]  /*35be0*/  LDC R9, c[0x0][0x3a0] ;  /* 0x0000e800ff097b82 */ /* 0x000ea20000000800 */
[----:B------:R-:W-:-:S02]  /*35bf0*/  ISETP.GE.U32.AND P1, PT, R5, 0x7ffffea6, PT ;  /* 0x7ffffea60500780c */ /* 0x000fc40003f26070 */
[----:B------:R-:W-:Y:S04]  /*35c00*/  LDGSTS.E [R247+0x4ce00], desc[UR28][R190.64], !P2 ;  /* 0x4ce00000bef77fae */ /* 0x000fe8000d1a101c */
[----:B------:R-:W-:Y:S01]  /*35c10*/  LDGSTS.E [R247+0x4ce80], desc[UR28][R188.64], !P2 ;  /* 0x4ce80000bcf77fae */ /* 0x000fe2000d1a101c */
[----:B------:R-:W2:Y:S01]  /*35c20*/  LDC R6, c[0x0][0x3a0] ;  /* 0x0000e800ff067b82 */ /* 0x000ea20000000800 */
[----:B------:R-:W-:Y:S01]  /*35c30*/  ISETP.GE.U32.AND P2, PT, R4, 0x7ffffea2, PT ;  /* 0x7ffffea20400780c */ /* 0x000fe20003f46070 */
[----:B-1----:R-:W-:Y:S01]  /*35c40*/  VIADD R5, R8, 0xffffff1d ;  /* 0xffffff1d08057836 */ /* 0x002fe20000000000 */
[----:B------:R-:W-:Y:S01]  /*35c50*/  LDGSTS.E [R247+0x4d200], desc[UR28][R174.64], !P3 ;  /* 0x4d200000aef77fae */ /* 0x000fe2000d9a101c */
[----:B------:R-:W-:-:S03]  /*35c60*/  VIADD R4, R11, 0xffffff19 ;  /* 0xffffff190b047836 */ /* 0x000fc60000000000 */
[----:B------:R-:W-:Y:S01]  /*35c70*/  LDGSTS.E [R247+0x4d280], desc[UR28][R172.64], !P3 ;  /* 0x4d280000acf77fae */ /* 0x000fe2000d9a101c */
[----:B------:R-:W1:Y:S01]  /*35c80*/  LDC R11, c[0x0][0x3a0] ;  /* 0x0000e800ff0b7b82 */ /* 0x000e620000000800 */
[----:B------:R-:W-:Y:S02]  /*35c90*/  ISETP.GE.U32.AND P3, PT, R5, 0x7ffffe9e, PT ;  /* 0x7ffffe9e0500780c */ /* 0x000fe40003f66070 */
[----:B------:R-:W-:Y:S04]  /*35ca0*/  LDGSTS.E [R247+0x4d600], desc[UR28][R166.64], !P4 ;  /* 0x4d600000a6f77fae */ /* 0x000fe8000e1a101c */
[----:B------:R-:W-:Y:S01]  /*35cb0*/  LDGSTS.E [R247+0x4d680], desc[UR28][R164.64], !P4 ;  /* 0x4d680000a4f77fae */ /* 0x000fe2000e1a101c */
[----:B------:R-:W-:Y:S01]  /*35cc0*/  ISETP.GE.U32.AND P4, PT, R4, 0x7ffffe9a, PT ;  /* 0x7ffffe9a0400780c */ /* 0x000fe20003f86070 */
[----:B--2---:R-:W-:Y:S01]  /*35cd0*/  VIADD R4, R10, 0xffffff11 ;  /* 0xffffff110a047836 */ /* 0x004fe20000000000 */
[----:B------:R-:W2:Y:S01]  /*35ce0*/  LDC R8, c[0x0][0x3a0] ;  /* 0x0000e800ff087b82 */ /* 0x000ea20000000800 */
[----:B------:R-:W-:Y:S01]  /*35cf0*/  LDGSTS.E [R247+0x4da00], desc[UR28][R158.64], !P1 ;  /* 0x4da000009ef77fae */ /* 0x000fe2000c9a101c */
[----:B------:R-:W-:-:S03]  /*35d00*/  IADD3 R5, PT, PT, R7, -0xeb, RZ ;  /* 0xffffff1507057810 */ /* 0x000fc60007ffe0ff */
[----:B------:R-:W-:Y:S03]  /*35d10*/  LDGSTS.E [R247+0x4da80], desc[UR28][R156.64], !P1 ;  /* 0x4da800009cf77fae */ /* 0x000fe6000c9a101c */
[----:B------:R-:W2:Y:S01]  /*35d20*/  LDC R10, c[0x0][0x3a0] ;  /* 0x0000e800ff0a7b82 */ /* 0x000ea20000000800 */
[----:B------:R-:W-:Y:S01]  /*35d30*/  LDGSTS.E [R247+0x4de00], desc[UR28][R150.64], !P2 ;  /* 0x4de0000096f77fae */ /* 0x000fe2000d1a101c */
[----:B------:R-:W-:-:S03]  /*35d40*/  ISETP.GE.U32.AND P1, PT, R5, 0x7ffffe96, PT ;  /* 0x7ffffe960500780c */ /* 0x000fc60003f26070 */
[----:B------:R-:W-:Y:S01]  /*35d50*/  LDGSTS.E [R247+0x4de80], desc[UR28][R148.64], !P2 ;  /* 0x4de8000094f77fae */ /* 0x000fe2000d1a101c */
[----:B------:R-:W-:Y:S02]  /*35d60*/  ISETP.GE.U32.AND P2, PT, R4, 0x7ffffe92, PT ;  /* 0x7ffffe920400780c */ /* 0x000fe40003f46070 */
[----:B------:R-:W-:Y:S01]  /*35d70*/  IADD3 R4, PT, PT, R9, -0xf7, RZ ;  /* 0xffffff0909047810 */ /* 0x000fe20007ffe0ff */
[----:B------:R-:W-:Y:S01]  /*35d80*/  VIADD R5, R6, 0xffffff0d ;  /* 0xffffff0d06057836 */ /* 0x000fe20000000000 */
[----:B------:R-:W2:Y:S01]  /*35d90*/  LDC R9, c[0x0][0x3a0] ;  /* 0x0000e800ff097b82 */ /* 0x000ea20000000800 */
[----:B------:R-:W-:Y:S04]  /*35da0*/  LDGSTS.E [R247+0x4e200], desc[UR28][R142.64], !P3 ;  /* 0x4e2000008ef77fae */ /* 0x000fe8000d9a101c */
[----:B------:R-:W-:Y:S01]  /*35db0*/  LDGSTS.E [R247+0x4e280], desc[UR28][R140.64], !P3 ;  /* 0x4e2800008cf77fae */ /* 0x000fe2000d9a101c */
[----:B------:R-:W-:Y:S01]  /*35dc0*/  ISETP.GE.U32.AND P3, PT, R5, 0x7ffffe8e, PT ;  /* 0x7ffffe8e0500780c */ /* 0x000fe20003f66070 */
[----:B------:R-:W-:Y:S01]  /*35dd0*/  IMAD.WIDE R18, R251, 0x4, R224 ;  /* 0x00000004fb127825 */ /* 0x000fe200078e02e0 */
[----:B------:R-:W3:Y:S01]  /*35de0*/  LDC R7, c[0x0][0x3a0] ;  /* 0x0000e800ff077b82 */ /* 0x000ee20000000800 */
[----:B------:R-:W-:Y:S04]  /*35df0*/  LDGSTS.E [R247+0x4e600], desc[UR28][R134.64], !P4 ;  /* 0x4e60000086f77fae */ /* 0x000fe8000e1a101c */
[----:B------:R-:W-:Y:S01]  /*35e00*/  LDGSTS.E [R247+0x4e680], desc[UR28][R132.64], !P4 ;  /* 0x4e68000084f77fae */ /* 0x000fe2000e1a101c */
[----:B------:R-:W-:Y:S01]  /*35e10*/  ISETP.GE.U32.AND P4, PT, R4, 0x7ffffe8a, PT ;  /* 0x7ffffe8a0400780c */ /* 0x000fe20003f86070 */
[----:B-1----:R-:W-:Y:S01]  /*35e20*/  VIADD R4, R11, 0xffffff01 ;  /* 0xffffff010b047836 */ /* 0x002fe20000000000 */
[----:B------:R-:W1:Y:S01]  /*35e30*/  LDC R6, c[0x0][0x3a0] ;  /* 0x0000e800ff067b82 */ /* 0x000e620000000800 */
[----:B------:R-:W-:Y:S04]  /*35e40*/  LDGSTS.E [R247+0x4ea00], desc[UR28][R50.64], !P1 ;  /* 0x4ea0000032f77fae */ /* 0x000fe8000c9a101c */
[----:B------:R-:W-:Y:S01]  /*35e50*/  LDGSTS.E [R247+0x4ea80], desc[UR28][R48.64], !P1 ;  /* 0x4ea8000030f77fae */ /* 0x000fe2000c9a101c */
[----:B------:R-:W-:-:S02]  /*35e60*/  IMAD.WIDE R16, R251, 0x4, R232 ;  /* 0x00000004fb107825 */ /* 0x000fc400078e02e8 */
[----:B------:R-:W1:Y:S01]  /*35e70*/  LDC R15, c[0x0][0x3a0] ;  /* 0x0000e800ff0f7b82 */ /* 0x000e620000000800 */
[----:B------:R-:W-:Y:S04]  /*35e80*/  LDGSTS.E [R247+0x4ee00], desc[UR28][R42.64], !P2 ;  /* 0x4ee000002af77fae */ /* 0x000fe8000d1a101c */
[----:B------:R-:W-:Y:S01]  /*35e90*/  LDGSTS.E [R247+0x4ee80], desc[UR28][R40.64], !P2 ;  /* 0x4ee8000028f77fae */ /* 0x000fe2000d1a101c */
[----:B------:R-:W-:Y:S01]  /*35ea0*/  ISETP.GE.U32.AND P2, PT, R4, 0x7ffffe82, PT ;  /* 0x7ffffe820400780c */ /* 0x000fe20003f46070 */
[----:B--2---:R-:W-:Y:S01]  /*35eb0*/  VIADD R4, R10, 0xffffff78 ;  /* 0xffffff780a047836 */ /* 0x004fe20000000000 */
[----:B------:R-:W2:Y:S01]  /*35ec0*/  LDC R14, c[0x0][0x3a0] ;  /* 0x0000e800ff0e7b82 */ /* 0x000ea20000000800 */
[----:B------:R-:W-:Y:S04]  /*35ed0*/  LDGSTS.E [R247+0x4f200], desc[UR28][R34.64], !P3 ;  /* 0x4f20000022f77fae */ /* 0x000fe8000d9a101c */
[----:B------:R-:W-:Y:S01]  /*35ee0*/  LDGSTS.E [R247+0x4f280], desc[UR28][R32.64], !P3 ;  /* 0x4f28000020f77fae */ /* 0x000fe2000d9a101c */
[----:B------:R-:W-:-:S02]  /*35ef0*/  VIADD R5, R8, 0xffffff05 ;  /* 0xffffff0508057836 */ /* 0x000fc40000000000 */
[----:B------:R-:W1:Y:S01]  /*35f00*/  LDC R13, c[0x0][0x3a0] ;  /* 0x0000e800ff0d7b82 */ /* 0x000e620000000800 */
[----:B------:R-:W-:Y:S01]  /*35f10*/  LDGSTS.E [R247+0x4f600], desc[UR28][R26.64], !P4 ;  /* 0x4f6000001af77fae */ /* 0x000fe2000e1a101c */
[----:B------:R-:W-:-:S03]  /*35f20*/  IMAD.WIDE R10, R251, 0x4, R218 ;  /* 0x00000004fb0a7825 */ /* 0x000fc600078e02da */
[----:B------:R-:W2:Y:S04]  /*35f30*/  LDL.LU.64 R224, [R1+0xb30] ;  /* 0x000b300001e07983 */ /* 0x000ea80000300a00 */
[----:B------:R-:W-:Y:S01]  /*35f40*/  LDGSTS.E [R247+0x4f680], desc[UR28][R24.64], !P4 ;  /* 0x4f68000018f77fae */ /* 0x000fe2000e1a101c */
[----:B------:R-:W-:-:S03]  /*35f50*/  ISETP.GE.U32.AND P4, PT, R4, 0x7ffffef9, PT ;  /* 0x7ffffef90400780c */ /* 0x000fc60003f86070 */
[----:B------:R-:W2:Y:S01]  /*35f60*/  LDL.LU.64 R232, [R1+0xb40] ;  /* 0x000b400001e87983 */ /* 0x000ea20000300a00 */
[----:B------:R-:W-:Y:S01]  /*35f70*/  IADD3 R4, PT, PT, R9, -0x90, RZ ;  /* 0xffffff7009047810 */ /* 0x000fe20007ffe0ff */
[C---:B------:R-:W-:Y:S02]  /*35f80*/  IMAD.WIDE R8, R251.reuse, 0x4, R226 ;  /* 0x00000004fb087825 */ /* 0x040fe400078e02e2 */
[----:B------:R-:W2:Y:S04]  /*35f90*/  LDL.LU.64 R218, [R1+0xb48] ;  /* 0x000b480001da7983 */ /* 0x000ea80000300a00 */
[----:B------:R-:W2:Y:S01]  /*35fa0*/  LDL.LU.64 R226, [R1+0xc10] ;  /* 0x000c100001e27983 */ /* 0x000ea20000300a00 */
[----:B----4-:R-:W-:-:S04]  /*35fb0*/  IMAD.WIDE R30, R251, 0x4, R242 ;  /* 0x00000004fb1e7825 */ /* 0x010fc800078e02f2 */
[C---:B---3--:R-:W-:Y:S01]  /*35fc0*/  IMAD.WIDE R28, R251.reuse, 0x4, R240 ;  /* 0x00000004fb1c7825 */ /* 0x048fe200078e02f0 */
[----:B------:R2:W-:Y:S03]  /*35fd0*/  STL.64 [R1+0x188], R30 ;  /* 0x0001881e01007387 */ /* 0x0005e60000100a00 */
[C---:B------:R-:W-:Y:S01]  /*35fe0*/  IMAD.WIDE R22, R251.reuse, 0x4, R244 ;  /* 0x00000004fb167825 */ /* 0x040fe200078e02f4 */
[----:B------:R3:W-:Y:S04]  /*35ff0*/  STL.64 [R1+0x180], R28 ;  /* 0x0001801c01007387 */ /* 0x0007e80000100a00 */
[----:B------:R-:W4:Y:S04]  /*36000*/  LDL.LU.64 R242, [R1+0xc18] ;  /* 0x000c180001f27983 */ /* 0x000f280000300a00 */
[----:B------:R-:W4:Y:S04]  /*36010*/  LDL.LU.64 R240, [R1+0xc20] ;  /* 0x000c200001f07983 */ /* 0x000f280000300a00 */
[----:B------:R1:W-:Y:S01]  /*36020*/  STL.64 [R1+0x168], R22 ;  /* 0x0001681601007387 */ /* 0x0003e20000100a00 */
[----:B------:R-:W-:-:S05]  /*36030*/  IMAD.WIDE R20, R251, 0x4, R234 ;  /* 0x00000004fb147825 */ /* 0x000fca00078e02ea */
[----:B------:R1:W-:Y:S04]  /*36040*/  STL.64 [R1+0x160], R20 ;  /* 0x0001601401007387 */ /* 0x0003e80000100a00 */
[----:B------:R-:W4:Y:S04]  /*36050*/  LDL.LU.64 R244, [R1+0xc28] ;  /* 0x000c280001f47983 */ /* 0x000f280000300a00 */
[----:B------:R-:W4:Y:S01]  /*36060*/  LDL.LU.64 R234, [R1+0xc30] ;  /* 0x000c300001ea7983 */ /* 0x000f220000300a00 */
[----:B------:R-:W-:Y:S02]  /*36070*/  ISETP.GE.U32.AND P1, PT, R5, 0x7ffffe86, PT ;  /* 0x7ffffe860500780c */ /* 0x000fe40003f26070 */
[----:B------:R-:W-:-:S02]  /*36080*/  IADD3 R5, PT, PT, R7, -0x84, RZ ;  /* 0xffffff7c07057810 */ /* 0x000fc40007ffe0ff */
[----:B------:R-:W2:Y:S02]  /*36090*/  LDC R7, c[0x0][0x3a0] ;  /* 0x0000e800ff077b82 */ /* 0x000ea40000000800 */
[----:B------:R-:W-:Y:S01]  /*360a0*/  ISETP.GE.U32.AND P3, PT, R5, 0x7ffffefd, PT ;  /* 0x7ffffefd0500780c */ /* 0x000fe20003f66070 */
[----:B-1----:R-:W-:-:S05]  /*360b0*/  VIADD R5, R6, 0xffffff74 ;  /* 0xffffff7406057836 */ /* 0x002fca0000000000 */
[----:B------:R-:W1:Y:S01]  /*360c0*/  LDC R6, c[0x0][0x3a0] ;  /* 0x0000e800ff067b82 */ /* 0x000e620000000800 */
[----:B------:R-:W-:Y:S04]  /*360d0*/  LDGSTS.E [R247+0x4fa00], desc[UR28][R18.64], !P1 ;  /* 0x4fa0000012f77fae */ /* 0x000fe8000c9a101c */
[----:B------:R-:W-:Y:S01]  /*360e0*/  LDGSTS.E [R247+0x4fa80], desc[UR28][R16.64], !P1 ;  /* 0x4fa8000010f77fae */ /* 0x000fe2000c9a101c */
[----:B------:R-:W-:-:S03]  /*360f0*/  ISETP.GE.U32.AND P1, PT, R5, 0x7ffffef5, PT ;  /* 0x7ffffef50500780c */ /* 0x000fc60003f26070 */
[----:B------:R-:W-:Y:S04]  /*36100*/  LDGSTS.E [R247+0x4fe00], desc[UR28][R10.64], !P2 ;  /* 0x4fe000000af77fae */ /* 0x000fe8000d1a101c */
[----:B------:R-:W-:Y:S01]  /*36110*/  LDGSTS.E [R247+0x4fe80], desc[UR28][R8.64], !P2 ;  /* 0x4fe8000008f77fae */ /* 0x000fe2000d1a101c */
[----:B------:R-:W-:-:S03]  /*36120*/  ISETP.GE.U32.AND P2, PT, R4, 0x7ffffef1, PT ;  /* 0x7ffffef10400780c */ /* 0x000fc60003f46070 */
[----:B------:R2:W-:Y:S04]  /*36130*/  LDGSTS.E [R248+0x48300], desc[UR28][R30.64], !P3 ;  /* 0x483000001ef87fae */ /* 0x0005e8000d9a101c */
[----:B------:R3:W-:Y:S04]  /*36140*/  LDGSTS.E [R248+0x48380], desc[UR28][R28.64], !P3 ;  /* 0x483800001cf87fae */ /* 0x0007e8000d9a101c */
[----:B------:R1:W-:Y:S04]  /*36150*/  LDGSTS.E [R248+0x48700], desc[UR28][R22.64], !P4 ;  /* 0x4870000016f87fae */ /* 0x0003e8000e1a101c */
[----:B------:R1:W-:Y:S01]  /*36160*/  LDGSTS.E [R248+0x48780], desc[UR28][R20.64], !P4 ;  /* 0x4878000014f87fae */ /* 0x0003e2000e1a101c */
[----:B--2---:R-:W-:-:S04]  /*36170*/  IMAD.WIDE R30, R251, 0x4, R224 ;  /* 0x00000004fb1e7825 */ /* 0x004fc800078e02e0 */
[C---:B---3--:R-:W-:Y:S01]  /*36180*/  IMAD.WIDE R28, R251.reuse, 0x4, R232 ;  /* 0x00000004fb1c7825 */ /* 0x048fe200078e02e8 */
[----:B------:R4:W-:Y:S03]  /*36190*/  STL.64 [R1+0x148], R30 ;  /* 0x0001481e01007387 */ /* 0x0009e60000100a00 */
[C---:B-1----:R-:W-:Y:S01]  /*361a0*/  IMAD.WIDE R22, R251.reuse, 0x4, R218 ;  /* 0x00000004fb167825 */ /* 0x042fe200078e02da */
[----:B------:R1:W-:Y:S03]  /*361b0*/  STL.64 [R1+0x140], R28 ;  /* 0x0001401c01007387 */ /* 0x0003e60000100a00 */
[C---:B------:R-:W-:Y:S01]  /*361c0*/  IMAD.WIDE R20, R251.reuse, 0x4, R226 ;  /* 0x00000004fb147825 */ /* 0x040fe200078e02e2 */
[----:B------:R-:W2:Y:S04]  /*361d0*/  LDL.LU.64 R224, [R1+0xc38] ;  /* 0x000c380001e07983 */ /* 0x000ea80000300a00 */
[----:B------:R-:W3:Y:S04]  /*361e0*/  LDL.LU.64 R232, [R1+0xc48] ;  /* 0x000c480001e87983 */ /* 0x000ee80000300a00 */
[----:B------:R1:W-:Y:S04]  /*361f0*/  STL.64 [R1+0x128], R22 ;  /* 0x0001281601007387 */ /* 0x0003e80000100a00 */
[----:B------:R4:W-:Y:S04]  /*36200*/  LDGSTS.E [R248+0x48b00], desc[UR28][R30.64], !P1 ;  /* 0x48b000001ef87fae */ /* 0x0009e8000c9a101c */
[----:B------:R1:W-:Y:S04]  /*36210*/  STL.64 [R1+0x120], R20 ;  /* 0x0001201401007387 */ /* 0x0003e80000100a00 */
[----:B------:R1:W-:Y:S04]  /*36220*/  LDGSTS.E [R248+0x48b80], desc[UR28][R28.64], !P1 ;  /* 0x48b800001cf87fae */ /* 0x0003e8000c9a101c */
[----:B------:R-:W3:Y:S04]  /*36230*/  LDL.LU.64 R218, [R1+0xc50] ;  /* 0x000c500001da7983 */ /* 0x000ee80000300a00 */
[----:B------:R-:W3:Y:S04]  /*36240*/  LDL.LU.64 R226, [R1+0xc58] ;  /* 0x000c580001e27983 */ /* 0x000ee80000300a00 */
[----:B------:R1:W-:Y:S04]  /*36250*/  LDGSTS.E [R248+0x48f00], desc[UR28][R22.64], !P2 ;  /* 0x48f0000016f87fae */ /* 0x0003e8000d1a101c */
[----:B------:R1:W-:Y:S01]  /*36260*/  LDGSTS.E [R248+0x48f80], desc[UR28][R20.64], !P2 ;  /* 0x48f8000014f87fae */ /* 0x0003e2000d1a101c */
[----:B----4-:R-:W-:-:S04]  /*36270*/  IMAD.WIDE R30, R251, 0x4, R242 ;  /* 0x00000004fb1e7825 */ /* 0x010fc800078e02f2 */
[C---:B-1----:R-:W-:Y:S01]  /*36280*/  IMAD.WIDE R28, R251.reuse, 0x4, R240 ;  /* 0x00000004fb1c7825 */ /* 0x042fe200078e02f0 */
[----:B------:R2:W-:Y:S04]  /*36290*/  STL.64 [R1+0x108], R30 ;  /* 0x0001081e01007387 */ /* 0x0005e80000100a00 */
[----:B------:R3:W-:Y:S04]  /*362a0*/  STL.64 [R1+0x100], R28 ;  /* 0x0001001c01007387 */ /* 0x0007e80000100a00 */
[----:B------:R-:W4:Y:S04]  /*362b0*/  LDL.LU.64 R242, [R1+0xc60] ;  /* 0x000c600001f27983 */ /* 0x000f280000300a00 */
[----:B------:R-:W4:Y:S01]  /*362c0*/  LDL.LU.64 R240, [R1+0xc68] ;  /* 0x000c680001f07983 */ /* 0x000f220000300a00 */
[----:B------:R-:W-:-:S04]  /*362d0*/  IMAD.WIDE R22, R251, 0x4, R244 ;  /* 0x00000004fb167825 */ /* 0x000fc800078e02f4 */
[----:B------:R-:W-:Y:S01]  /*362e0*/  IMAD.WIDE R20, R251, 0x4, R234 ;  /* 0x00000004fb147825 */ /* 0x000fe200078e02ea */
[----:B------:R1:W-:Y:S04]  /*362f0*/  STL.64 [R1+0xe8], R22 ;  /* 0x0000e81601007387 */ /* 0x0003e80000100a00 */
[----:B------:R1:W-:Y:S04]  /*36300*/  STL.64 [R1+0xe0], R20 ;  /* 0x0000e01401007387 */ /* 0x0003e80000100a00 */
[----:B------:R-:W4:Y:S04]  /*36310*/  LDL.LU.64 R244, [R1+0xc70] ;  /* 0x000c700001f47983 */ /* 0x000f280000300a00 */
[----:B------:R-:W4:Y:S01]  /*36320*/  LDL.LU.64 R234, [R1+0xc78] ;  /* 0x000c780001ea7983 */ /* 0x000f220000300a00 */
[----:B------:R-:W-:-:S02]  /*36330*/  VIADD R5, R12, 0xffffff6c ;  /* 0xffffff6c0c057836 */ /* 0x000fc40000000000 */
[----:B------:R-:W-:Y:S01]  /*36340*/  VIADD R4, R15, 0xffffff68 ;  /* 0xffffff680f047836 */ /* 0x000fe20000000000 */
[----:B------:R-:W1:Y:S02]  /*36350*/  LDC R12, c[0x0][0x3a0] ;  /* 0x0000e800ff0c7b82 */ /* 0x000e640000000800 */
[----:B------:R-:W-:Y:S02]  /*36360*/  ISETP.GE.U32.AND P3, PT, R5, 0x7ffffeed, PT ;  /* 0x7ffffeed0500780c */ /* 0x000fe40003f66070 */
[----:B------:R-:W-:-:S04]  /*36370*/  ISETP.GE.U32.AND P4, PT, R4, 0x7ffffee9, PT ;  /* 0x7ffffee90400780c */ /* 0x000fc80003f86070 */
[----:B------:R-:W1:Y:S01]  /*36380*/  LDC R15, c[0x0][0x3a0] ;  /* 0x0000e800ff0f7b82 */ /* 0x000e620000000800 */
[----:B------:R-:W-:Y:S01]  /*36390*/  VIADD R4, R14, 0xffffff60 ;  /* 0xffffff600e047836 */ /* 0x000fe20000000000 */
[----:B------:R-:W-:-:S05]  /*363a0*/  IADD3 R5, PT, PT, R7, -0x9c, RZ ;  /* 0xffffff6407057810 */ /* 0x000fca0007ffe0ff */
[----:B------:R2:W-:Y:S01]  /*363b0*/  LDGSTS.E [R248+0x49300], desc[UR28][R30.64], !P3 ;  /* 0x493000001ef87fae */ /* 0x0005e2000d9a101c */
[----:B------:R-:W2:Y:S01]  /*363c0*/  LDC R14, c[0x0][0x3a0] ;  /* 0x0000e800ff0e7b82 */ /* 0x000ea20000000800 */
[----:B------:R-:W-:Y:S02]  /*363d0*/  ISETP.GE.U32.AND P1, PT, R5, 0x7ffffee5, PT ;  /* 0x7ffffee50500780c */ /* 0x000fe40003f26070 */
[----:B------:R-:W-:Y:S01]  /*363e0*/  ISETP.GE.U32.AND P2, PT, R4, 0x7ffffee1, PT ;  /* 0x7ffffee10400780c */ /* 0x000fe20003f46070 */
[----:B------:R3:W-:Y:S01]  /*363f0*/  LDGSTS.E [R248+0x49380], desc[UR28][R28.64], !P3 ;  /* 0x493800001cf87fae */ /* 0x0007e2000d9a101c */
[----:B------:R-:W-:-:S03]  /*36400*/  IADD3 R4, PT, PT, R13, -0xa8, RZ ;  /* 0xffffff580d047810 */ /* 0x000fc60007ffe0ff */
[----:B------:R1:W-:Y:S01]  /*36410*/  LDGSTS.E [R248+0x49700], desc[UR28][R22.64], !P4 ;  /* 0x4970000016f87fae */ /* 0x0003e2000e1a101c */
[----:B------:R-:W2:Y:S03]  /*36420*/  LDC R7, c[0x0][0x3a0] ;  /* 0x0000e800ff077b82 */ /* 0x000ea60000000800 */
[----:B------:R1:W-:Y:S01]  /*36430*/  LDGSTS.E [R248+0x49780], desc[UR28][R20.64], !P4 ;  /* 0x4978000014f87fae */ /* 0x0003e2000e1a101c */
[----:B------:R-:W-:Y:S01]  /*36440*/  ISETP.GE.U32.AND P4, PT, R4, 0x7ffffed9, PT ;  /* 0x7ffffed90400780c */ /* 0x000fe20003f86070 */
[----:B-1----:R-:W-:-:S03]  /*36450*/  VIADD R4, R15, 0xffffff50 ;  /* 0xffffff500f047836 */ /* 0x002fc60000000000 */
[----:B------:R-:W1:Y:S01]  /*36460*/  LDC R13, c[0x0][0x3a0] ;  /* 0x0000e800ff0d7b82 */ /* 0x000e620000000800 */
[----:B--2---:R-:W-:-:S04]  /*36470*/  IMAD.WIDE R30, R251, 0x4, R224 ;  /* 0x00000004fb1e7825 */ /* 0x004fc800078e02e0 */
[C---:B---3--:R-:W-:Y:S01]  /*36480*/  IMAD.WIDE R28, R251.reuse, 0x4, R232 ;  /* 0x00000004fb1c7825 */ /* 0x048fe200078e02e8 */
[----:B------:R-:W-:Y:S04]  /*36490*/  STL.64 [R1+0xc8], R30 ;  /* 0x0000c81e01007387 */ /* 0x000fe80000100a00 */
[----:B------:R-:W-:Y:S04]  /*364a0*/  STL.64 [R1+0xc0], R28 ;  /* 0x0000c01c01007387 */ /* 0x000fe80000100a00 */
[----:B------:R-:W2:Y:S04]  /*364b0*/  LDL.LU.64 R224, [R1+0xc80] ;  /* 0x000c800001e07983 */ /* 0x000ea80000300a00 */
[----:B------:R-:W3:Y:S04]  /*364c0*/  LDL.LU.64 R232, [R1+0xc88] ;  /* 0x000c880001e87983 */ /* 0x000ee80000300a00 */
[----:B------:R-:W-:Y:S01]  /*364d0*/  LDGSTS.E [R248+0x49b00], desc[UR28][R30.64], !P1 ;  /* 0x49b000001ef87fae */ /* 0x000fe2000c9a101c */
[----:B------:R-:W-:-:S03]  /*364e0*/  IMAD.WIDE R22, R251, 0x4, R218 ;  /* 0x00000004fb167825 */ /* 0x000fc600078e02da */
[----:B------:R-:W-:Y:S01]  /*364f0*/  LDGSTS.E [R248+0x49b80], desc[UR28][R28.64], !P1 ;  /* 0x49b800001cf87fae */ /* 0x000fe2000c9a101c */
[----:B------:R-:W-:-:S03]  /*36500*/  IMAD.WIDE R20, R251, 0x4, R226 ;  /* 0x00000004fb147825 */ /* 0x000fc600078e02e2 */
[----:B------:R-:W-:Y:S04]  /*36510*/  STL.64 [R1+0xa8], R22 ;  /* 0x0000a81601007387 */ /* 0x000fe80000100a00 */
[----:B------:R1:W-:Y:S04]  /*36520*/  STL.64 [R1+0xa0], R20 ;  /* 0x0000a01401007387 */ /* 0x0003e80000100a00 */
[----:B------:R-:W3:Y:S04]  /*36530*/  LDL.LU.64 R218, [R1+0xc90] ;  /* 0x000c900001da7983 */ /* 0x000ee80000300a00 */
[----:B------:R-:W-:Y:S04]  /*36540*/  LDGSTS.E [R248+0x49f00], desc[UR28][R22.64], !P2 ;  /* 0x49f0000016f87fae */ /* 0x000fe8000d1a101c */
[----:B------:R-:W3:Y:S04]  /*36550*/  LDL.LU.64 R226, [R1+0xc98] ;  /* 0x000c980001e27983 */ /* 0x000ee80000300a00 */
[----:B------:R1:W-:Y:S01]  /*36560*/  LDGSTS.E [R248+0x49f80], desc[UR28][R20.64], !P2 ;  /* 0x49f8000014f87fae */ /* 0x0003e2000d1a101c */
[----:B------:R-:W-:Y:S01]  /*36570*/  ISETP.GE.U32.AND P2, PT, R4, 0x7ffffed1, PT ;  /* 0x7ffffed10400780c */ /* 0x000fe20003f46070 */
[----:B------:R-:W-:-:S02]  /*36580*/  VIADD R4, R14, 0xffffff48 ;  /* 0xffffff480e047836 */ /* 0x000fc40000000000 */
[----:B------:R-:W-:Y:S02]  /*36590*/  VIADD R5, R6, 0xffffff5c ;  /* 0xffffff5c06057836 */ /* 0x000fe40000000000 */
[----:B------:R-:W2:Y:S08]  /*365a0*/  LDC R6, c[0x0][0x3a0] ;  /* 0x0000e800ff067b82 */ /* 0x000eb00000000800 */
[----:B-1----:R-:W1:Y:S08]  /*365b0*/  LDC R21, c[0x0][0x3a0] ;  /* 0x0000e800ff157b82 */ /* 0x002e700000000800 */
[----:B------:R-:W1:Y:S01]  /*365c0*/  LDC R20, c[0x0][0x3a0] ;  /* 0x0000e800ff147b82 */ /* 0x000e620000000800 */
[----:B----4-:R-:W-:-:S04]  /*365d0*/  IMAD.WIDE R30, R251, 0x4, R242 ;  /* 0x00000004fb1e7825 */ /* 0x010fc800078e02f2 */
[C---:B------:R-:W-:Y:S01]  /*365e0*/  IMAD.WIDE R28, R251.reuse, 0x4, R240 ;  /* 0x00000004fb1c7825 */ /* 0x040fe200078e02f0 */
        /* <DEDUP_REMOVED lines=10> */
[----:B------:R-:W-:-:S13]  /*36690*/  ISETP.GE.U32.AND P3, PT, R5, 0x7ffffedd, PT ;  /* 0x7ffffedd0500780c */ /* 0x000fda0003f66070 */
[----:B------:R2:W-:Y:S04]  /*366a0*/  LDGSTS.E [R248+0x4a300], desc[UR28][R30.64], !P3 ;  /* 0x4a3000001ef87fae */ /* 0x0005e8000d9a101c */
[----:B------:R3:W-:Y:S04]  /*366b0*/  LDGSTS.E [R248+0x4a380], desc[UR28][R28.64], !P3 ;  /* 0x4a3800001cf87fae */ /* 0x0007e8000d9a101c */
[----:B------:R1:W-:Y:S04]  /*366c0*/  LDGSTS.E [R248+0x4a700], desc[UR28][R22.64], !P4 ;  /* 0x4a70000016f87fae */ /* 0x0003e8000e1a101c */
[----:B------:R1:W-:Y:S01]  /*366d0*/  LDGSTS.E [R248+0x4a780], desc[UR28][R14.64], !P4 ;  /* 0x4a7800000ef87fae */ /* 0x0003e2000e1a101c */
[----:B--2---:R-:W-:-:S04]  /*366e0*/  IMAD.WIDE R30, R251, 0x4, R224 ;  /* 0x00000004fb1e7825 */ /* 0x004fc800078e02e0 */
[C---:B---3--:R-:W-:Y:S01]  /*366f0*/  IMAD.WIDE R28, R251.reuse, 0x4, R232 ;  /* 0x00000004fb1c7825 */ /* 0x048fe200078e02e8 */
[----:B------:R-:W-:Y:S04]  /*36700*/  STL.64 [R1+0x48], R30 ;  /* 0x0000481e01007387 */ /* 0x000fe80000100a00 */
[----:B------:R-:W-:Y:S01]  /*36710*/  STL.64 [R1+0x40], R28 ;  /* 0x0000401c01007387 */ /* 0x000fe20000100a00 */
[----:B-1----:R-:W-:-:S04]  /*36720*/  IMAD.WIDE R22, R251, 0x4, R218 ;  /* 0x00000004fb167825 */ /* 0x002fc800078e02da */
[C---:B------:R-:W-:Y:S02]  /*36730*/  IMAD.WIDE R14, R251.reuse, 0x4, R226 ;  /* 0x00000004fb0e7825 */ /* 0x040fe400078e02e2 */
[----:B------:R-:W2:Y:S04]  /*36740*/  LDL.LU.64 R226, [R1+0xcc0] ;  /* 0x000cc00001e27983 */ /* 0x000ea80000300a00 */
[----:B------:R-:W3:Y:S04]  /*36750*/  LDL.LU.64 R224, [R1+0xcc8] ;  /* 0x000cc80001e07983 */ /* 0x000ee80000300a00 */
[----:B------:R-:W-:Y:S04]  /*36760*/  STL.64 [R1+0x28], R22 ;  /* 0x0000281601007387 */ /* 0x000fe80000100a00 */
[----:B------:R1:W-:Y:S04]  /*36770*/  STL.64 [R1+0x20], R14 ;  /* 0x0000200e01007387 */ /* 0x0003e80000100a00 */
[----:B------:R-:W2:Y:S04]  /*36780*/  LDL.LU.64 R218, [R1+0xcd0] ;  /* 0x000cd00001da7983 */ /* 0x000ea80000300a00 */
[----:B------:R-:W2:Y:S04]  /*36790*/  LDL.LU.64 R216, [R1+0xcd8] ;  /* 0x000cd80001d87983 */ /* 0x000ea80000300a00 */
[----:B------:R-:W2:Y:S04]  /*367a0*/  LDL.LU.64 R210, [R1+0xce0] ;  /* 0x000ce00001d27983 */ /* 0x000ea80000300a00 */
[----:B------:R-:W2:Y:S04]  /*367b0*/  LDL.LU.64 R208, [R1+0xce8] ;  /* 0x000ce80001d07983 */ /* 0x000ea80000300a00 */
[----:B------:R-:W2:Y:S01]  /*367c0*/  LDL.LU.64 R200, [R1+0xcf0] ;  /* 0x000cf00001c87983 */ /* 0x000ea20000300a00 */
[----:B----4-:R-:W-:-:S03]  /*367d0*/  IMAD.WIDE R232, R251, 0x4, R244 ;  /* 0x00000004fbe87825 */ /* 0x010fc600078e02f4 */
[----:B------:R-:W4:Y:S04]  /*367e0*/  LDL.LU.64 R244, [R1+0xcf8] ;  /* 0x000cf80001f47983 */ /* 0x000f280000300a00 */
[----:B------:R-:W3:Y:S04]  /*367f0*/  LDL.LU.64 R194, [R1+0xd00] ;  /* 0x000d000001c27983 */ /* 0x000ee80000300a00 */
[----:B------:R-:W3:Y:S04]  /*36800*/  LDL.LU.64 R192, [R1+0xd08] ;  /* 0x000d080001c07983 */ /* 0x000ee80000300a00 */
[----:B------:R-:W3:Y:S04]  /*36810*/  LDL.LU.64 R168, [R1+0xd10] ;  /* 0x000d100001a87983 */ /* 0x000ee80000300a00 */
[----:B------:R-:W3:Y:S04]  /*36820*/  LDL.LU.64 R176, [R1+0xd18] ;  /* 0x000d180001b07983 */ /* 0x000ee80000300a00 */
[----:B------:R-:W3:Y:S04]  /*36830*/  LDL.LU.64 R170, [R1+0xd20] ;  /* 0x000d200001aa7983 */ /* 0x000ee80000300a00 */
[----:B------:R-:W3:Y:S04]  /*36840*/  LDL.LU.64 R184, [R1+0xd28] ;  /* 0x000d280001b87983 */ /* 0x000ee80000300a00 */
[----:B------:R-:W3:Y:S01]  /*36850*/  LDL.LU.64 R186, [R1+0xd30] ;  /* 0x000d300001ba7983 */ /* 0x000ee20000300a00 */
[----:B--2---:R-:W-:-:S04]  /*36860*/  IMAD.WIDE R202, R251, 0x4, R200 ;  /* 0x00000004fbca7825 */ /* 0x004fc800078e02c8 */
[C---:B----4-:R-:W-:Y:S02]  /*36870*/  IMAD.WIDE R200, R251.reuse, 0x4, R244 ;  /* 0x00000004fbc87825 */ /* 0x050fe400078e02f4 */
[----:B------:R-:W2:Y:S04]  /*36880*/  LDL.LU.64 R244, [R1+0xd38] ;  /* 0x000d380001f47983 */ /* 0x000ea80000300a00 */
[----:B------:R-:W4:Y:S04]  /*36890*/  LDL.LU.64 R154, [R1+0xd40] ;  /* 0x000d4000019a7983 */ /* 0x000f280000300a00 */
[----:B------:R-:W4:Y:S01]  /*368a0*/  LDL.LU.64 R152, [R1+0xd48] ;  /* 0x000d480001987983 */ /* 0x000f220000300a00 */
[----:B---3--:R-:W-:-:S03]  /*368b0*/  IMAD.WIDE R178, R251, 0x4, R168 ;  /* 0x00000004fbb27825 */ /* 0x008fc600078e02a8 */
[----:B------:R-:W3:Y:S04]  /*368c0*/  LDL.LU.64 R146, [R1+0xd50] ;  /* 0x000d500001927983 */ /* 0x000ee80000300a00 */
[----:B------:R-:W3:Y:S01]  /*368d0*/  LDL.LU.64 R182, [R1+0xd58] ;  /* 0x000d580001b67983 */ /* 0x000ee20000300a00 */
[----:B------:R-:W-:-:S03]  /*368e0*/  IMAD.WIDE R168, R251, 0x4, R184 ;  /* 0x00000004fba87825 */ /* 0x000fc600078e02b8 */
[----:B------:R-:W4:Y:S01]  /*368f0*/  LDL.LU.64 R184, [R1+0xd60] ;  /* 0x000d600001b87983 */ /* 0x000f220000300a00 */
[----:B------:R-:W-:-:S03]  /*36900*/  IMAD.WIDE R162, R251, 0x4, R186 ;  /* 0x00000004fba27825 */ /* 0x000fc600078e02ba */
[----:B------:R-:W4:Y:S01]  /*36910*/  LDL.LU.64 R186, [R1+0xd68] ;  /* 0x000d680001ba7983 */ /* 0x000f220000300a00 */
[----:B--2---:R-:W-:-:S03]  /*36920*/  IMAD.WIDE R160, R251, 0x4, R244 ;  /* 0x00000004fba07825 */ /* 0x004fc600078e02f4 */
[----:B------:R-:W2:Y:S04]  /*36930*/  LDL.LU.64 R244, [R1+0xd70] ;  /* 0x000d700001f47983 */ /* 0x000ea80000300a00 */
[----:B------:R-:W2:Y:S04]  /*36940*/  LDL.LU.64 R126, [R1+0xd80] ;  /* 0x000d8000017e7983 */ /* 0x000ea80000300a00 */
[----:B------:R-:W2:Y:S04]  /*36950*/  LDL.LU.64 R106, [R1+0xd90] ;  /* 0x000d9000016a7983 */ /* 0x000ea80000300a00 */
[----:B------:R-:W2:Y:S04]  /*36960*/  LDL.LU.64 R124, [R1+0xd98] ;  /* 0x000d9800017c7983 */ /* 0x000ea80000300a00 */
[----:B------:R-:W2:Y:S04]  /*36970*/  LDL.LU.64 R112, [R1+0xda8] ;  /* 0x000da80001707983 */ /* 0x000ea80000300a00 */
[----:B------:R-:W2:Y:S01]  /*36980*/  LDL.LU.64 R128, [R1+0xdb8] ;  /* 0x000db80001807983 */ /* 0x000ea20000300a00 */
[----:B---3--:R-:W-:-:S03]  /*36990*/  IMAD.WIDE R144, R251, 0x4, R182 ;  /* 0x00000004fb907825 */ /* 0x008fc600078e02b6 */
[----:B------:R-:W3:Y:S01]  /*369a0*/  LDL.LU.64 R114, [R1+0xdd8] ;  /* 0x000dd80001727983 */ /* 0x000ee20000300a00 */
[----:B----4-:R-:W-:-:S03]  /*369b0*/  IMAD.WIDE R138, R251, 0x4, R184 ;  /* 0x00000004fb8a7825 */ /* 0x010fc600078e02b8 */
[----:B------:R-:W4:Y:S01]  /*369c0*/  LDL.LU.64 R120, [R1+0xde0] ;  /* 0x000de00001787983 */ /* 0x000f220000300a00 */
[----:B------:R-:W-:-:S03]  /*369d0*/  IMAD.WIDE R136, R251, 0x4, R186 ;  /* 0x00000004fb887825 */ /* 0x000fc600078e02ba */
[----:B------:R-:W3:Y:S04]  /*369e0*/  LDL.LU.64 R122, [R1+0xdf0] ;  /* 0x000df000017a7983 */ /* 0x000ee80000300a00 */
[----:B------:R-:W3:Y:S04]  /*369f0*/  LDL.LU.64 R130, [R1+0xdf8] ;  /* 0x000df80001827983 */ /* 0x000ee80000300a00 */
[----:B------:R-:W3:Y:S04]  /*36a00*/  LDL.LU.64 R182, [R1+0xe08] ;  /* 0x000e080001b67983 */ /* 0x000ee80000300a00 */
[----:B------:R-:W3:Y:S04]  /*36a10*/  LDL.LU.64 R184, [R1+0xe20] ;  /* 0x000e200001b87983 */ /* 0x000ee80000300a00 */
[----:B------:R-:W3:Y:S01]  /*36a20*/  LDL.LU.64 R186, [R1+0xe10] ;  /* 0x000e100001ba7983 */ /* 0x000ee20000300a00 */
[----:B------:R-:W-:-:S02]  /*36a30*/  VIADD R5, R12, 0xffffff54 ;  /* 0xffffff540c057836 */ /* 0x000fc40000000000 */
[----:B------:R-:W1:Y:S03]  /*36a40*/  LDC R12, c[0x0][0x3a0] ;  /* 0x0000e800ff0c7b82 */ /* 0x000e660000000800 */
[----:B------:R-:W-:Y:S02]  /*36a50*/  ISETP.GE.U32.AND P1, PT, R5, 0x7ffffed5, PT ;  /* 0x7ffffed50500780c */ /* 0x000fe40003f26070 */
[----:B------:R-:W-:-:S03]  /*36a60*/  IADD3 R5, PT, PT, R7, -0xb4, RZ ;  /* 0xffffff4c07057810 */ /* 0x000fc60007ffe0ff */
[----:B------:R-:W1:Y:S01]  /*36a70*/  LDC R7, c[0x0][0x3a0] ;  /* 0x0000e800ff077b82 */ /* 0x000e620000000800 */
[----:B------:R-:W-:Y:S01]  /*36a80*/  ISETP.GE.U32.AND P3, PT, R5, 0x7ffffecd, PT ;  /* 0x7ffffecd0500780c */ /* 0x000fe20003f66070 */
[----:B------:R-:W-:-:S06]  /*36a90*/  VIADD R5, R6, 0xffffff44 ;  /* 0xffffff4406057836 */ /* 0x000fcc0000000000 */
[----:B------:R-:W-:Y:S01]  /*36aa0*/  LDGSTS.E [R248+0x4ab00], desc[UR28][R30.64], !P1 ;  /* 0x4ab000001ef87fae */ /* 0x000fe2000c9a101c */
[----:B------:R-:W1:Y:S03]  /*36ab0*/  LDC R6, c[0x0][0x3a0] ;  /* 0x0000e800ff067b82 */ /* 0x000e660000000800 */
[----:B------:R-:W-:Y:S04]  /*36ac0*/  LDGSTS.E [R248+0x4ab80], desc[UR28][R28.64], !P1 ;  /* 0x4ab800001cf87fae */ /* 0x000fe8000c9a101c */
[----:B------:R-:W-:Y:S01]  /*36ad0*/  LDGSTS.E [R248+0x4af00], desc[UR28][R22.64], !P2 ;  /* 0x4af0000016f87fae */ /* 0x000fe2000d1a101c */
[----:B------:R-:W-:-:S03]  /*36ae0*/  ISETP.GE.U32.AND P4, PT, R4, 0x7ffffec9, PT ;  /* 0x7ffffec90400780c */ /* 0x000fc60003f86070 */
[----:B------:R1:W-:Y:S01]  /*36af0*/  LDGSTS.E [R248+0x4af80], desc[UR28][R14.64], !P2 ;  /* 0x4af800000ef87fae */ /* 0x0003e2000d1a101c */
[----:B--2---:R-:W-:Y:S01]  /*36b00*/  IMAD.WIDE R54, R251, 0x4, R244 ;  /* 0x00000004fb367825 */ /* 0x004fe200078e02f4 */
[----:B-1----:R-:W1:Y:S02]  /*36b10*/  LDC R15, c[0x0][0x3a0] ;  /* 0x0000e800ff0f7b82 */ /* 0x002e640000000800 */
[----:B------:R-:W2:Y:S01]  /*36b20*/  LDL.LU.64 R244, [R1+0xe30] ;  /* 0x000e300001f47983 */ /* 0x000ea20000300a00 */
[----:B------:R-:W-:Y:S01]  /*36b30*/  IADD3 R4, PT, PT, R13, -0xc0, RZ ;  /* 0xffffff400d047810 */ /* 0x000fe20007ffe0ff */
[----:B------:R-:W-:Y:S01]  /*36b40*/  IMAD.WIDE R242, R251, 0x4, R242 ;  /* 0x00000004fbf27825 */ /* 0x000fe200078e02f2 */
[----:B------:R-:W-:-:S03]  /*36b50*/  ISETP.GE.U32.AND P1, PT, R5, 0x7ffffec5, PT ;  /* 0x7ffffec50500780c */ /* 0x000fc60003f26070 */
[----:B------:R-:W-:Y:S01]  /*36b60*/  IMAD.WIDE R240, R251, 0x4, R240 ;  /* 0x00000004fbf07825 */ /* 0x000fe200078e02f0 */
[----:B------:R-:W3:Y:S01]  /*36b70*/  LDC R14, c[0x0][0x3a0] ;  /* 0x0000e800ff0e7b82 */ /* 0x000ee20000000800 */
[----:B------:R-:W-:Y:S01]  /*36b80*/  ISETP.GE.U32.AND P2, PT, R4, 0x7ffffec1, PT ;  /* 0x7ffffec10400780c */ /* 0x000fe20003f46070 */
[----:B------:R-:W-:Y:S01]  /*36b90*/  LDGSTS.E [R248+0x4b300], desc[UR28][R242.64], !P3 ;  /* 0x4b300000f2f87fae */ /* 0x000fe2000d9a101c */
[----:B------:R-:W-:Y:S02]  /*36ba0*/  VIADD R5, R12, 0xffffff3c ;  /* 0xffffff3c0c057836 */ /* 0x000fe40000000000 */
[----:B------:R-:W-:Y:S01]  /*36bb0*/  VIADD R4, R21, 0xffffff38 ;  /* 0xffffff3815047836 */ /* 0x000fe20000000000 */
[----:B------:R-:W-:Y:S01]  /*36bc0*/  LDGSTS.E [R248+0x4b380], desc[UR28][R240.64], !P3 ;  /* 0x4b380000f0f87fae */ /* 0x000fe2000d9a101c */
[----:B------:R-:W-:Y:S01]  /*36bd0*/  IMAD.WIDE R234, R251, 0x4, R234 ;  /* 0x00000004fbea7825 */ /* 0x000fe200078e02ea */
[----:B------:R-:W4:Y:S01]  /*36be0*/  LDC R21, c[0x0][0x3a0] ;  /* 0x0000e800ff157b82 */ /* 0x000f220000000800 */
[----:B------:R-:W-:-:S02]  /*36bf0*/  ISETP.GE.U32.AND P3, PT, R5, 0x7ffffebd, PT ;  /* 0x7ffffebd0500780c */ /* 0x000fc40003f66070 */
[----:B------:R-:W-:Y:S01]  /*36c00*/  IMAD.WIDE R226, R251, 0x4, R226 ;  /* 0x00000004fbe27825 */ /* 0x000fe200078e02e2 */
[----:B------:R-:W-:Y:S01]  /*36c10*/  LDGSTS.E [R248+0x4b700], desc[UR28][R234.64], !P4 ;  /* 0x4b700000eaf87fae */ /* 0x000fe2000e1a101c */
[----:B------:R-:W-:Y:S02]  /*36c20*/  IADD3 R5, PT, PT, R7, -0xcc, RZ ;  /* 0xffffff3407057810 */ /* 0x000fe40007ffe0ff */
[C---:B------:R-:W-:Y:S01]  /*36c30*/  IMAD.WIDE R224, R251.reuse, 0x4, R224 ;  /* 0x00000004fbe07825 */ /* 0x040fe200078e02e0 */
[----:B------:R-:W4:Y:S01]  /*36c40*/  LDC R13, c[0x0][0x3a0] ;  /* 0x0000e800ff0d7b82 */ /* 0x000f220000000800 */
[----:B------:R-:W-:Y:S01]  /*36c50*/  LDGSTS.E [R248+0x4b780], desc[UR28][R232.64], !P4 ;  /* 0x4b780000e8f87fae */ /* 0x000fe2000e1a101c */
[----:B------:R-:W-:Y:S01]  /*36c60*/  ISETP.GE.U32.AND P4, PT, R4, 0x7ffffeb9, PT ;  /* 0x7ffffeb90400780c */ /* 0x000fe20003f86070 */
[C---:B------:R-:W-:Y:S02]  /*36c70*/  IMAD.WIDE R218, R251.reuse, 0x4, R218 ;  /* 0x00000004fbda7825 */ /* 0x040fe400078e02da */
[----:B------:R-:W-:Y:S02]  /*36c80*/  LDGSTS.E [R248+0x4bb00], desc[UR28][R226.64], !P1 ;  /* 0x4bb00000e2f87fae */ /* 0x000fe4000c9a101c */
[----:B------:R-:W-:Y:S01]  /*36c90*/  IMAD.WIDE R216, R251, 0x4, R216 ;  /* 0x00000004fbd87825 */ /* 0x000fe200078e02d8 */
[----:B------:R-:W4:Y:S01]  /*36ca0*/  LDC R12, c[0x0][0x3a0] ;  /* 0x0000e800ff0c7b82 */ /* 0x000f220000000800 */
[----:B------:R-:W-:Y:S01]  /*36cb0*/  LDGSTS.E [R248+0x4bb80], desc[UR28][R224.64], !P1 ;  /* 0x4bb80000e0f87fae */ /* 0x000fe2000c9a101c */
[----:B------:R-:W-:Y:S01]  /*36cc0*/  ISETP.GE.U32.AND P1, PT, R5, 0x7ffffeb5, PT ;  /* 0x7ffffeb50500780c */ /* 0x000fe20003f26070 */
[----:B------:R-:W-:-:S02]  /*36cd0*/  VIADD R4, R20, 0xffffff30 ;  /* 0xffffff3014047836 */ /* 0x000fc40000000000 */
[C---:B------:R-:W-:Y:S01]  /*36ce0*/  IMAD.WIDE R210, R251.reuse, 0x4, R210 ;  /* 0x00000004fbd27825 */ /* 0x040fe200078e02d2 */
[----:B------:R-:W-:Y:S02]  /*36cf0*/  LDGSTS.E [R248+0x4bf00], desc[UR28][R218.64], !P2 ;  /* 0x4bf00000daf87fae */ /* 0x000fe4000d1a101c */
[----:B------:R-:W4:Y:S01]  /*36d00*/  LDC R20, c[0x0][0x3a0] ;  /* 0x0000e800ff147b82 */ /* 0x000f220000000800 */
[----:B------:R-:W-:Y:S01]  /*36d10*/  IMAD.WIDE R208, R251, 0x4, R208 ;  /* 0x00000004fbd07825 */ /* 0x000fe200078e02d0 */
[----:B------:R-:W-:Y:S03]  /*36d20*/  LDGSTS.E [R248+0x4bf80], desc[UR28][R216.64], !P2 ;  /* 0x4bf80000d8f87fae */ /* 0x000fe6000d1a101c */
[----:B------:R-:W-:Y:S01]  /*36d30*/  VIADD R5, R6, 0xffffff2c ;  /* 0xffffff2c06057836 */ /* 0x000fe20000000000 */
[----:B------:R-:W-:Y:S01]  /*36d40*/  ISETP.GE.U32.AND P2, PT, R4, 0x7ffffeb1, PT ;  /* 0x7ffffeb10400780c */ /* 0x000fe20003f46070 */
[----:B------:R-:W-:Y:S01]  /*36d50*/  LDGSTS.E [R248+0x4c300], desc[UR28][R210.64], !P3 ;  /* 0x4c300000d2f87fae */ /* 0x000fe2000d9a101c */
[----:B-1----:R-:W-:Y:S01]  /*36d60*/  IADD3 R4, PT, PT, R15, -0xd8, RZ ;  /* 0xffffff280f047810 */ /* 0x002fe20007ffe0ff */
[----:B------:R-:W1:Y:S02]  /*36d70*/  LDC R7, c[0x0][0x3a0] ;  /* 0x0000e800ff077b82 */ /* 0x000e640000000800 */
[----:B------:R-:W-:Y:S01]  /*36d80*/  LDGSTS.E [R248+0x4c380], desc[UR28][R208.64], !P3 ;  /* 0x4c380000d0f87fae */ /* 0x000fe2000d9a101c */
[----:B------:R-:W-:Y:S01]  /*36d90*/  ISETP.GE.U32.AND P3, PT, R5, 0x7ffffead, PT ;  /* 0x7ffffead0500780c */ /* 0x000fe20003f66070 */
[----:B------:R-:W-:-:S02]  /*36da0*/  IMAD.WIDE R194, R251, 0x4, R194 ;  /* 0x00000004fbc27825 */ /* 0x000fc400078e02c2 */
[----:B------:R-:W-:Y:S02]  /*36db0*/  LDGSTS.E [R248+0x4c700], desc[UR28][R202.64], !P4 ;  /* 0x4c700000caf87fae */ /* 0x000fe4000e1a101c */
[----:B------:R-:W1:Y:S01]  /*36dc0*/  LDC R15, c[0x0][0x3a0] ;  /* 0x0000e800ff0f7b82 */ /* 0x000e620000000800 */
[C---:B------:R-:W-:Y:S01]  /*36dd0*/  IMAD.WIDE R192, R251.reuse, 0x4, R192 ;  /* 0x00000004fbc07825 */ /* 0x040fe200078e02c0 */
[----:B------:R-:W-:Y:S03]  /*36de0*/  LDGSTS.E [R248+0x4c780], desc[UR28][R200.64], !P4 ;  /* 0x4c780000c8f87fae */ /* 0x000fe6000e1a101c */
[----:B---3--:R-:W-:Y:S01]  /*36df0*/  VIADD R5, R14, 0xffffff24 ;  /* 0xffffff240e057836 */ /* 0x008fe20000000000 */
[----:B------:R-:W-:Y:S01]  /*36e00*/  ISETP.GE.U32.AND P4, PT, R4, 0x7ffffea9, PT ;  /* 0x7ffffea90400780c */ /* 0x000fe20003f86070 */
[----:B------:R-:W-:Y:S01]  /*36e10*/  IMAD.WIDE R176, R251, 0x4, R176 ;  /* 0x00000004fbb07825 */ /* 0x000fe200078e02b0 */
[----:B------:R-:W-:Y:S01]  /*36e20*/  LDGSTS.E [R248+0x4cb00], desc[UR28][R194.64], !P1 ;  /* 0x4cb00000c2f87fae */ /* 0x000fe2000c9a101c */
[----:B------:R-:W3:Y:S02]  /*36e30*/  LDC R14, c[0x0][0x3a0] ;  /* 0x0000e800ff0e7b82 */ /* 0x000ee40000000800 */
[----:B----4-:R-:W-:Y:S01]  /*36e40*/  VIADD R4, R21, 0xffffff20 ;  /* 0xffffff2015047836 */ /* 0x010fe20000000000 */
[----:B------:R-:W-:Y:S01]  /*36e50*/  LDGSTS.E [R248+0x4cb80], desc[UR28][R192.64], !P1 ;  /* 0x4cb80000c0f87fae */ /* 0x000fe2000c9a101c */
[----:B------:R-:W-:Y:S01]  /*36e60*/  IMAD.WIDE R170, R251, 0x4, R170 ;  /* 0x00000004fbaa7825 */ /* 0x000fe200078e02aa */
[----:B------:R-:W-:-:S02]  /*36e70*/  ISETP.GE.U32.AND P1, PT, R5, 0x7ffffea5, PT ;  /* 0x7ffffea50500780c */ /* 0x000fc40003f26070 */
[----:B------:R-:W-:Y:S01]  /*36e80*/  LDGSTS.E [R248+0x4cf00], desc[UR28][R178.64], !P2 ;  /* 0x4cf00000b2f87fae */ /* 0x000fe2000d1a101c */
[----:B------:R-:W-:Y:S01]  /*36e90*/  IADD3 R5, PT, PT, R13, -0xe4, RZ ;  /* 0xffffff1c0d057810 */ /* 0x000fe20007ffe0ff */
[----:B------:R-:W4:Y:S02]  /*36ea0*/  LDC R6, c[0x0][0x3a0] ;  /* 0x0000e800ff067b82 */ /* 0x000f240000000800 */
[----:B------:R-:W-:Y:S01]  /*36eb0*/  LDGSTS.E [R248+0x4cf80], desc[UR28][R176.64], !P2 ;  /* 0x4cf80000b0f87fae */ /* 0x000fe2000d1a101c */
[----:B------:R-:W-:-:S03]  /*36ec0*/  ISETP.GE.U32.AND P2, PT, R4, 0x7ffffea1, PT ;  /* 0x7ffffea10400780c */ /* 0x000fc60003f46070 */
[----:B------:R-:W-:Y:S01]  /*36ed0*/  LDGSTS.E [R248+0x4d300], desc[UR28][R170.64], !P3 ;  /* 0x4d300000aaf87fae */ /* 0x000fe2000d9a101c */
[----:B------:R-:W-:-:S03]  /*36ee0*/  IMAD.WIDE R154, R251, 0x4, R154 ;  /* 0x00000004fb9a7825 */ /* 0x000fc600078e029a */
[----:B------:R-:W-:Y:S01]  /*36ef0*/  LDGSTS.E [R248+0x4d380], desc[UR28][R168.64], !P3 ;  /* 0x4d380000a8f87fae */ /* 0x000fe2000d9a101c */
[----:B------:R-:W-:Y:S01]  /*36f00*/  ISETP.GE.U32.AND P3, PT, R5, 0x7ffffe9d, PT ;  /* 0x7ffffe9d0500780c */ /* 0x000fe20003f66070 */
[----:B------:R-:W-:Y:S02]  /*36f10*/  VIADD R4, R20, 0xffffff18 ;  /* 0xffffff1814047836 */ /* 0x000fe40000000000 */
[C---:B------:R-:W-:Y:S01]  /*36f20*/  IMAD.WIDE R152, R251.reuse, 0x4, R152 ;  /* 0x00000004fb987825 */ /* 0x040fe200078e0298 */
[----:B------:R-:W-:Y:S03]  /*36f30*/  LDGSTS.E [R248+0x4d700], desc[UR28][R162.64], !P4 ;  /* 0x4d700000a2f87fae */ /* 0x000fe6000e1a101c */
[----:B------:R-:W-:Y:S01]  /*36f40*/  VIADD R5, R12, 0xffffff14 ;  /* 0xffffff140c057836 */ /* 0x000fe20000000000 */
[----:B------:R-:W-:Y:S01]  /*36f50*/  LDGSTS.E [R248+0x4d780], desc[UR28][R160.64], !P4 ;  /* 0x4d780000a0f87fae */ /* 0x000fe2000e1a101c */
[----:B------:R-:W-:Y:S01]  /*36f60*/  IMAD.WIDE R146, R251, 0x4, R146 ;  /* 0x00000004fb927825 */ /* 0x000fe200078e0292 */
[----:B------:R-:W-:-:S02]  /*36f70*/  ISETP.GE.U32.AND P4, PT, R4, 0x7ffffe99, PT ;  /* 0x7ffffe990400780c */ /* 0x000fc40003f86070 */
[----:B------:R-:W-:Y:S01]  /*36f80*/  LDGSTS.E [R248+0x4db00], desc[UR28][R154.64], !P1 ;  /* 0x4db000009af87fae */ /* 0x000fe2000c9a101c */
[----:B-1----:R-:W-:-:S03]  /*36f90*/  IADD3 R4, PT, PT, R15, -0xf0, RZ ;  /* 0xffffff100f047810 */ /* 0x002fc60007ffe0ff */
[----:B------:R-:W-:Y:S01]  /*36fa0*/  LDGSTS.E [R248+0x4db80], desc[UR28][R152.64], !P1 ;  /* 0x4db8000098f87fae */ /* 0x000fe2000c9a101c */
[----:B------:R-:W-:Y:S01]  /*36fb0*/  ISETP.GE.U32.AND P1, PT, R5, 0x7ffffe95, PT ;  /* 0x7ffffe950500780c */ /* 0x000fe20003f26070 */
[----:B------:R-:W-:Y:S02]  /*36fc0*/  VIADD R5, R7, 0xffffff0c ;  /* 0xffffff0c07057836 */ /* 0x000fe40000000000 */
[----:B------:R-:W-:Y:S04]  /*36fd0*/  LDGSTS.E [R248+0x4df00], desc[UR28][R146.64], !P2 ;  /* 0x4df0000092f87fae */ /* 0x000fe8000d1a101c */
[----:B------:R-:W-:Y:S01]  /*36fe0*/  LDGSTS.E [R248+0x4df80], desc[UR28][R144.64], !P2 ;  /* 0x4df8000090f87fae */ /* 0x000fe2000d1a101c */
[----:B------:R-:W-:-:S03]  /*36ff0*/  ISETP.GE.U32.AND P2, PT, R4, 0x7ffffe91, PT ;  /* 0x7ffffe910400780c */ /* 0x000fc60003f46070 */
[----:B------:R-:W-:Y:S04]  /*37000*/  LDGSTS.E [R248+0x4e300], desc[UR28][R138.64], !P3 ;  /* 0x4e3000008af87fae */ /* 0x000fe8000d9a101c */
[----:B------:R-:W-:Y:S01]  /*37010*/  LDGSTS.E [R248+0x4e380], desc[UR28][R136.64], !P3 ;  /* 0x4e38000088f87fae */ /* 0x000fe2000d9a101c */
[----:B------:R-:W-:Y:S01]  /*37020*/  ISETP.GE.U32.AND P3, PT, R5, 0x7ffffe8d, PT ;  /* 0x7ffffe8d0500780c */ /* 0x000fe20003f66070 */
[----:B------:R-:W-:Y:S01]  /*37030*/  IMAD.WIDE R52, R251, 0x4, R126 ;  /* 0x00000004fb347825 */ /* 0x000fe200078e027e */
[----:B------:R-:W-:Y:S01]  /*37040*/  UIADD3 UR6, UPT, UPT, UR6, -0x100, URZ ;  /* 0xffffff0006067890 */ /* 0x000fe2000fffe0ff */
[----:B------:R-:W-:Y:S02]  /*37050*/  LDGSTS.E [R248+0x4e700], desc[UR28][R54.64], !P4 ;  /* 0x4e70000036f87fae */ /* 0x000fe4000e1a101c */
[----:B---3--:R-:W-:-:S02]  /*37060*/  VIADD R4, R14, 0xffffff08 ;  /* 0xffffff080e047836 */ /* 0x008fc40000000000 */
[C---:B------:R-:W-:Y:S01]  /*37070*/  IMAD.WIDE R46, R251.reuse, 0x4, R106 ;  /* 0x00000004fb2e7825 */ /* 0x040fe200078e026a */
[----:B------:R-:W-:Y:S03]  /*37080*/  LDGSTS.E [R248+0x4e780], desc[UR28][R52.64], !P4 ;  /* 0x4e78000034f87fae */ /* 0x000fe6000e1a101c */
[----:B------:R-:W-:Y:S01]  /*37090*/  IMAD.WIDE R44, R251, 0x4, R124 ;  /* 0x00000004fb2c7825 */ /* 0x000fe200078e027c */
[----:B------:R-:W-:-:S03]  /*370a0*/  ISETP.GE.U32.AND P4, PT, R4, 0x7ffffe89, PT ;  /* 0x7ffffe890400780c */ /* 0x000fc60003f86070 */
[C---:B------:R-:W-:Y:S01]  /*370b0*/  IMAD.WIDE R38, R251.reuse, 0x4, R112 ;  /* 0x00000004fb267825 */ /* 0x040fe200078e0270 */
[----:B------:R-:W-:Y:S01]  /*370c0*/  UISETP.GE.U32.AND UP0, UPT, UR6, 0x7ffffe81, UPT ;  /* 0x7ffffe810600788c */ /* 0x000fe2000bf06070 */
[----:B------:R-:W-:Y:S02]  /*370d0*/  LDGSTS.E [R248+0x4eb00], desc[UR28][R46.64], !P1 ;  /* 0x4eb000002ef87fae */ /* 0x000fe4000c9a101c */
[C---:B------:R-:W-:Y:S01]  /*370e0*/  IMAD.WIDE R36, R251.reuse, 0x4, R128 ;  /* 0x00000004fb247825 */ /* 0x040fe200078e0280 */
[----:B----4-:R-:W-:Y:S01]  /*370f0*/  IADD3 R4, PT, PT, R6, -0xfc, RZ ;  /* 0xffffff0406047810 */ /* 0x010fe20007ffe0ff */
[----:B------:R-:W-:Y:S02]  /*37100*/  LDGSTS.E [R248+0x4eb80], desc[UR28][R44.64], !P1 ;  /* 0x4eb800002cf87fae */ /* 0x000fe4000c9a101c */
[C---:B------:R-:W-:Y:S02]  /*37110*/  IMAD.WIDE R30, R251.reuse, 0x4, R114 ;  /* 0x00000004fb1e7825 */ /* 0x040fe400078e0272 */
[----:B------:R-:W-:Y:S02]  /*37120*/  LDGSTS.E [R248+0x4ef00], desc[UR28][R38.64], !P2 ;  /* 0x4ef0000026f87fae */ /* 0x000fe4000d1a101c */
[----:B------:R-:W-:-:S02]  /*37130*/  IMAD.WIDE R28, R251, 0x4, R120 ;  /* 0x00000004fb1c7825 */ /* 0x000fc400078e0278 */
[----:B------:R-:W-:Y:S01]  /*37140*/  LDGSTS.E [R248+0x4ef80], desc[UR28][R36.64], !P2 ;  /* 0x4ef8000024f87fae */ /* 0x000fe2000d1a101c */
[----:B------:R-:W-:Y:S01]  /*37150*/  ISETP.GE.U32.AND P1, PT, R4, 0x7ffffe85, PT ;  /* 0x7ffffe850400780c */ /* 0x000fe20003f26070 */
[C---:B------:R-:W-:Y:S02]  /*37160*/  IMAD.WIDE R22, R251.reuse, 0x4, R122 ;  /* 0x00000004fb167825 */ /* 0x040fe400078e027a */
[----:B------:R-:W-:Y:S01]  /*37170*/  LDGSTS.E [R248+0x4f300], desc[UR28][R30.64], !P3 ;  /* 0x4f3000001ef87fae */ /* 0x000fe2000d9a101c */
[----:B------:R-:W-:Y:S01]  /*37180*/  PLOP3.LUT P2, PT, PT, PT, UP0, 0x80, 0x8 ;  /* 0x000000000008781c */ /* 0x000fe20003f4f008 */
[C---:B------:R-:W-:Y:S02]  /*37190*/  IMAD.WIDE R20, R251.reuse, 0x4, R130 ;  /* 0x00000004fb147825 */ /* 0x040fe400078e0282 */
[----:B------:R-:W-:Y:S01]  /*371a0*/  LDGSTS.E [R248+0x4f380], desc[UR28][R28.64], !P3 ;  /* 0x4f3800001cf87fae */ /* 0x000fe2000d9a101c */
[----:B------:R-:W-:Y:S01]  /*371b0*/  ISETP.NE.U32.AND P3, PT, R180, RZ, PT ;  /* 0x000000ffb400720c */ /* 0x000fe20003f65070 */
[----:B------:R-:W-:-:S04]  /*371c0*/  IMAD.WIDE R14, R251, 0x4, R182 ;  /* 0x00000004fb0e7825 */ /* 0x000fc800078e02b6 */
[----:B------:R-:W-:-:S04]  /*371d0*/  IMAD.WIDE R12, R251, 0x4, R184 ;  /* 0x00000004fb0c7825 */ /* 0x000fc800078e02b8 */
[----:B------:R-:W-:-:S04]  /*371e0*/  IMAD.WIDE R6, R251, 0x4, R186 ;  /* 0x00000004fb067825 */ /* 0x000fc800078e02ba */
[----:B--2---:R-:W-:Y:S01]  /*371f0*/  IMAD.WIDE R4, R251, 0x4, R244 ;  /* 0x00000004fb047825 */ /* 0x004fe200078e02f4 */
[----:B------:R-:W2:Y:S04]  /*37200*/  LDL.64 R74, [R1+0x1f10] ;  /* 0x001f1000014a7983 */ /* 0x000ea80000100a00 */
[----:B------:R-:W3:Y:S04]  /*37210*/  LDL.64 R182, [R1+0x1f08] ;  /* 0x001f080001b67983 */ /* 0x000ee80000100a00 */
        /* <DEDUP_REMOVED lines=26> */
[----:B------:R-:W-:Y:S04]  /*373c0*/  LDGSTS.E [R248+0x4f700], desc[UR28][R22.64], !P4 ;  /* 0x4f70000016f87fae */ /* 0x000fe8000e1a101c */
[----:B------:R-:W-:Y:S04]  /*373d0*/  LDGSTS.E [R248+0x4f780], desc[UR28][R20.64], !P4 ;  /* 0x4f78000014f87fae */ /* 0x000fe8000e1a101c */
[----:B------:R-:W-:Y:S04]  /*373e0*/  LDGSTS.E [R248+0x4fb00], desc[UR28][R14.64], !P1 ;  /* 0x4fb000000ef87fae */ /* 0x000fe8000c9a101c */
[----:B------:R-:W-:Y:S04]  /*373f0*/  LDGSTS.E [R248+0x4fb80], desc[UR28][R12.64], !P1 ;  /* 0x4fb800000cf87fae */ /* 0x000fe8000c9a101c */
[----:B------:R-:W-:Y:S04]  /*37400*/  LDGSTS.E [R248+0x4ff00], desc[UR28][R6.64], !P2 ;  /* 0x4ff0000006f87fae */ /* 0x000fe8000d1a101c */
[----:B------:R-:W-:Y:S04]  /*37410*/  LDGSTS.E [R248+0x4ff80], desc[UR28][R4.64], !P2 ;  /* 0x4ff8000004f87fae */ /* 0x000fe8000d1a101c */
[----:B------:R-:W0:Y:S04]  /*37420*/  LDGDEPBAR ;  /* 0x00000000000079af */ /* 0x000e280000000000 */
[----:B--2---:R-:W-:Y:S04]  /*37430*/  LDGSTS.E [R2+0x20000], desc[UR28][R74.64], P6 ;  /* 0x200000004a027fae */ /* 0x004fe8000b1a101c */
[----:B---3--:R-:W-:Y:S04]  /*37440*/  LDGSTS.E [R2+0x20080], desc[UR28][R182.64], P0 ;  /* 0x20080000b6027fae */ /* 0x008fe800081a101c */
[----:B----4-:R-:W-:Y:S04]  /*37450*/  LDGSTS.E [R2+0x20100], desc[UR28][R184.64], P5 ;  /* 0x20100000b8027fae */ /* 0x010fe8000a9a101c */
[----:B------:R-:W-:Y:S04]  /*37460*/  LDGSTS.E [R2+0x20180], desc[UR28][R244.64], P3 ;  /* 0x20180000f4027fae */ /* 0x000fe800099a101c */
[----:B------:R-:W2:Y:S04]  /*37470*/  LDL.64 R182, [R1+0x2348] ;  /* 0x0023480001b67983 */ /* 0x000ea80000100a00 */
[----:B------:R-:W3:Y:S04]  /*37480*/  LDL.64 R184, [R1+0x1840] ;  /* 0x0018400001b87983 */ /* 0x000ee80000100a00 */
        /* <DEDUP_REMOVED lines=55> */
[----:B------:R-:W4:Y:S04]  /*37800*/  LDL.64 R244, [R1+0x2a58] ;  /* 0x002a580001f47983 */ /* 0x000f280000100a00 */
        /* <DEDUP_REMOVED lines=1707> */
[----:B------:R1:W-:Y:S04]  /*3e2c0*/  STL [R1], RZ ;  /* 0x000000ff01007387 */ /* 0x0003e80000100800 */
[----:B------:R1:W-:Y:S04]  /*3e2d0*/  STL [R1+0x4], RZ ;  /* 0x000004ff01007387 */ /* 0x0003e80000100800 */
        /* <DEDUP_REMOVED lines=81> */
[----:B------:R-:W4:Y:S04]  /*3e7f0*/  LDL.64 R128, [R1+0xfe8] ;  /* 0x000fe80001807983 */ /* 0x000f280000100a00 */
[----:B------:R-:W4:Y:S04]  /*3e800*/  LDL.64 R114, [R1+0x1020] ;  /* 0x0010200001727983 */ /* 0x000f280000100a00 */
[----:B------:R-:W4:Y:S04]  /*3e810*/  LDL.64 R244, [R1+0x1200] ;  /* 0x0012000001f47983 */ /* 0x000f280000100a00 */
[----:B------:R-:W-:Y:S04]  /*3e820*/  LDGSTS.E [R0+0x27e80], desc[UR28][R122.64], P0 ;  /* 0x27e800007a007fae */ /* 0x000fe800081a101c */
[----:B------:R-:W4:Y:S04]  /*3e830*/  LDL.64 R120, [R1+0x1028] ;  /* 0x0010280001787983 */ /* 0x000f280000100a00 */
[----:B------:R-:W-:Y:S04]  /*3e840*/  LDGSTS.E [R0+0x27f00], desc[UR28][R130.64], P5 ;  /* 0x27f0000082007fae */ /* 0x000fe8000a9a101c */
[----:B------:R-:W4:Y:S04]  /*3e850*/  LDL.64 R122, [R1+0x1030] ;  /* 0x00103000017a7983 */ /* 0x000f280000100a00 */
[----:B--2---:R-:W-:Y:S04]  /*3e860*/  LDGSTS.E [R0+0x27f80], desc[UR28][R182.64], P3 ;  /* 0x27f80000b6007fae */ /* 0x004fe800099a101c */
[----:B------:R-:W2:Y:S04]  /*3e870*/  LDL.64 R130, [R1+0x10b8] ;  /* 0x0010b80001827983 */ /* 0x000ea80000100a00 */
[----:B---3--:R-:W-:Y:S04]  /*3e880*/  LDGSTS.E [R0+0x28e00], desc[UR28][R184.64], P6 ;  /* 0x28e00000b8007fae */ /* 0x008fe8000b1a101c */
[----:B------:R-:W3:Y:S04]  /*3e890*/  LDL.64 R182, [R1+0xff0] ;  /* 0x000ff00001b67983 */ /* 0x000ee80000100a00 */
[----:B------:R-:W2:Y:S04]  /*3e8a0*/  LDL.64 R184, [R1+0x10c0] ;  /* 0x0010c00001b87983 */ /* 0x000ea80000100a00 */
[----:B------:R-:W-:Y:S04]  /*3e8b0*/  LDGSTS.E [R0+0x28e80], desc[UR28][R186.64], P0 ;  /* 0x28e80000ba007fae */ /* 0x000fe800081a101c */
[----:B------:R-:W3:Y:S04]  /*3e8c0*/  LDL.64 R186, [R1+0x15c0] ;  /* 0x0015c00001ba7983 */ /* 0x000ee80000100a00 */
[----:B----4-:R-:W-:Y:S04]  /*3e8d0*/  LDGSTS.E [R0+0x28f00], desc[UR28][R244.64], P5 ;  /* 0x28f00000f4007fae */ /* 0x010fe8000a9a101c */
        /* <DEDUP_REMOVED lines=55> */
[----:B------:R-:W-:Y:S04]  /*3ec50*/  LDGSTS.E [R0+0x2ff80], desc[UR28][R184.64], P3 ;  /* 0x2ff80000b8007fae */ /* 0x000fe800099a101c */
[----:B------:R-:W3:Y:S04]  /*3ec60*/  LDL.64 R182, [R1+0xf58] ;  /* 0x000f580001b67983 */ /* 0x000ee80000100a00 */
[----:B------:R-:W-:Y:S04]  /*3ec70*/  LDGSTS.E [R0+0x30e00], desc[UR28][R186.64], P6 ;  /* 0x30e00000ba007fae */ /* 0x000fe8000b1a101c */
[----:B------:R-:W3:Y:S04]  /*3ec80*/  LDL.64 R184, [R1+0xf50] ;  /* 0x000f500001b87983 */ /* 0x000ee80000100a00 */
        /* <DEDUP_REMOVED lines=56> */
[----:B------:R-:W2:Y:S04]  /*3f010*/  LDL.64 R122, [R1+0x3480] ;  /* 0x00348000017a7983 */ /* 0x000ea80000100a00 */
[----:B------:R-:W-:Y:S04]  /*3f020*/  LDGSTS.E [R0+0x37f00], desc[UR28][R184.64], P5 ;  /* 0x37f00000b8007fae */ /* 0x000fe8000a9a101c */
[----:B------:R-:W2:Y:S04]  /*3f030*/  LDL.64 R130, [R1+0x3478] ;  /* 0x0034780001827983 */ /* 0x000ea80000100a00 */
[----:B------:R-:W-:Y:S04]  /*3f040*/  LDGSTS.E [R0+0x37f80], desc[UR28][R186.64], P3 ;  /* 0x37f80000ba007fae */ /* 0x000fe800099a101c */
[----:B------:R-:W2:Y:S04]  /*3f050*/  LDL.64 R182, [R1+0x3470] ;  /* 0x0034700001b67983 */ /* 0x000ea80000100a00 */
[----:B------:R-:W2:Y:S04]  /*3f060*/  LDL.64 R184, [R1+0x3468] ;  /* 0x0034680001b87983 */ /* 0x000ea80000100a00 */
[----:B------:R-:W2:Y:S04]  /*3f070*/  LDL.64 R186, [R1+0x3460] ;  /* 0x0034600001ba7983 */ /* 0x000ea80000100a00 */
[----:B----4-:R-:W-:Y:S04]  /*3f080*/  LDGSTS.E [R0+0x38e00], desc[UR28][R244.64], P6 ;  /* 0x38e00000f4007fae */ /* 0x010fe8000b1a101c */
[----:B------:R-:W-:Y:S04]  /*3f090*/  LDGSTS.E [R0+0x38e80], desc[UR28][R84.64], P0 ;  /* 0x38e8000054007fae */ /* 0x000fe800081a101c */
[----:B------:R-:W4:Y:S04]  /*3f0a0*/  LDL.64 R244, [R1+0x3458] ;  /* 0x0034580001f47983 */ /* 0x000f280000100a00 */
[----:B------:R1:W-:Y:S04]  /*3f0b0*/  STL [R1+0x8], RZ ;  /* 0x000008ff01007387 */ /* 0x0003e80000100800 */
        /* <DEDUP_REMOVED lines=386> */
[----:B------:R-:W-:Y:S04]  /*408e0*/  LDGSTS.E [R0+0x38f00], desc[UR28][R72.64], P5 ;  /* 0x38f0000048007fae */ /* 0x000fe8000a9a101c */
        /* <DEDUP_REMOVED lines=43> */
[----:B--2---:R-:W-:Y:S04]  /*40ba0*/  LDGSTS.E [R0+0x3ee00], desc[UR28][R114.64], P6 ;  /* 0x3ee0000072007fae */ /* 0x004fe8000b1a101c */
[----:B------:R1:W-:Y:S04]  /*40bb0*/  STL [R1+0x3ec], RZ ;  /* 0x0003ecff01007387 */ /* 0x0003e80000100800 */
[----:B---3--:R-:W-:Y:S04]  /*40bc0*/  LDGSTS.E [R0+0x3ee80], desc[UR28][R120.64], P0 ;  /* 0x3ee8000078007fae */ /* 0x008fe800081a101c */
[----:B------:R1:W-:Y:S04]  /*40bd0*/  STL [R1+0x3c0], RZ ;  /* 0x0003c0ff01007387 */ /* 0x0003e80000100800 */
[----:B------:R-:W-:Y:S04]  /*40be0*/  LDGSTS.E [R0+0x3ef00], desc[UR28][R122.64], P5 ;  /* 0x3ef000007a007fae */ /* 0x000fe8000a9a101c */
[----:B------:R1:W-:Y:S04]  /*40bf0*/  STL [R1+0x3c4], RZ ;  /* 0x0003c4ff01007387 */ /* 0x0003e80000100800 */
[----:B------:R-:W-:Y:S04]  /*40c00*/  LDGSTS.E [R0+0x3ef80], desc[UR28][R130.64], P3 ;  /* 0x3ef8000082007fae */ /* 0x000fe800099a101c */
[----:B------:R1:W-:Y:S04]  /*40c10*/  STL [R1+0x3c8], RZ ;  /* 0x0003c8ff01007387 */ /* 0x0003e80000100800 */
[----:B------:R-:W-:Y:S04]  /*40c20*/  LDGSTS.E [R0+0x3fe00], desc[UR28][R182.64], P6 ;  /* 0x3fe00000b6007fae */ /* 0x000fe8000b1a101c */
[----:B------:R1:W-:Y:S04]  /*40c30*/  STL [R1+0x3cc], RZ ;  /* 0x0003ccff01007387 */ /* 0x0003e80000100800 */
[----:B------:R2:W-:Y:S04]  /*40c40*/  LDGSTS.E [R0+0x3fe80], desc[UR28][R184.64], P0 ;  /* 0x3fe80000b8007fae */ /* 0x0005e800081a101c */
[----:B------:R1:W-:Y:S04]  /*40c50*/  STL [R1+0x1c0], RZ ;  /* 0x0001c0ff01007387 */ /* 0x0003e80000100800 */
[----:B------:R3:W-:Y:S04]  /*40c60*/  LDGSTS.E [R0+0x3ff00], desc[UR28][R186.64], P5 ;  /* 0x3ff00000ba007fae */ /* 0x0007e8000a9a101c */
[----:B------:R1:W-:Y:S04]  /*40c70*/  STL [R1+0x1c4], RZ ;  /* 0x0001c4ff01007387 */ /* 0x0003e80000100800 */
[----:B----4-:R4:W-:Y:S04]  /*40c80*/  LDGSTS.E [R0+0x3ff80], desc[UR28][R244.64], P3 ;  /* 0x3ff80000f4007fae */ /* 0x0109e800099a101c */
[----:B------:R1:W-:Y:S04]  /*40c90*/  STL [R1+0x1c8], RZ ;  /* 0x0001c8ff01007387 */ /* 0x0003e80000100800 */
[----:B------:R-:W0:Y:S04]  /*40ca0*/  LDGDEPBAR ;  /* 0x00000000000079af */ /* 0x000e280000000000 */
[----:B------:R1:W-:Y:S01]  /*40cb0*/  STL [R1+0x1cc], RZ ;  /* 0x0001ccff01007387 */ /* 0x0003e20000100800 */
[----:B------:R-:W-:Y:S01]  /*40cc0*/  UISETP.GE.AND UP0, UPT, UR5, 0x80, UPT ;  /* 0x000000800500788c */ /* 0x000fe2000bf06270 */
[----:B--2---:R-:W-:-:S02]  /*40cd0*/  CS2R R184, SRZ ;  /* 0x0000000000b87805 */ /* 0x004fc4000001ff00 */
[----:B---3--:R-:W-:Y:S02]  /*40ce0*/  CS2R R186, SRZ ;  /* 0x0000000000ba7805 */ /* 0x008fe4000001ff00 */
[----:B----4-:R-:W-:Y:S02]  /*40cf0*/  CS2R R244, SRZ ;  /* 0x0000000000f47805 */ /* 0x010fe4000001ff00 */
[----:B------:R-:W-:Y:S02]  /*40d00*/  CS2R R246, SRZ ;  /* 0x0000000000f67805 */ /* 0x000fe4000001ff00 */
[----:B------:R-:W-:Y:S02]  /*40d10*/  CS2R R248, SRZ ;  /* 0x0000000000f87805 */ /* 0x000fe4000001ff00 */
[----:B------:R-:W-:Y:S02]  /*40d20*/  CS2R R250, SRZ ;  /* 0x0000000000fa7805 */ /* 0x000fe4000001ff00 */
[----:B------:R-:W-:-:S02]  /*40d30*/  CS2R R56, SRZ ;  /* 0x0000000000387805 */ /* 0x000fc4000001ff00 */
[----:B------:R-:W-:Y:S02]  /*40d40*/  CS2R R58, SRZ ;  /* 0x00000000003a7805 */ /* 0x000fe4000001ff00 */
[----:B------:R-:W-:Y:S02]  /*40d50*/  CS2R R60, SRZ ;  /* 0x00000000003c7805 */ /* 0x000fe4000001ff00 */
        /* <DEDUP_REMOVED lines=36> */
[----:B------:R-:W-:Y:S01]  /*40fa0*/  CS2R R182, SRZ ;  /* 0x0000000000b67805 */ /* 0x000fe2000001ff00 */
[----:B-1----:R-:W-:Y:S06]  /*40fb0*/  BRA.U !UP0, `(.L_x_0) ;  /* 0x000007e508847547 */ /* 0x002fec000b800000 */
[----:B------:R-:W2:Y:S04]  /*40fc0*/  LDL.LU.64 R130, [R1+0xc08] ;  /* 0x000c080001827983 */ /* 0x000ea80000300a00 */
[----:B------:R-:W3:Y:S04]  /*40fd0*/  LDL.LU.64 R124, [R1+0xc00] ;  /* 0x000c0000017c7983 */ /* 0x000ee80000300a00 */
[----:B------:R-:W4:Y:S04]  /*40fe0*/  LDL.LU.64 R180, [R1+0x518] ;  /* 0x0005180001b47983 */ /* 0x000f280000300a00 */
[----:B------:R-:W3:Y:S04]  /*40ff0*/  LDL.LU.64 R116, [R1+0x510] ;  /* 0x0005100001747983 */ /* 0x000ee80000300a00 */
[----:B------:R-:W3:Y:S04]  /*41000*/  LDL.LU.64 R118, [R1+0x198] ;  /* 0x0001980001767983 */ /* 0x000ee80000300a00 */
[----:B------:R-:W4:Y:S04]  /*41010*/  LDL.LU.64 R182, [R1+0x190] ;  /* 0x0001900001b67983 */ /* 0x000f280000300a00 */
[----:B------:R-:W4:Y:S04]  /*41020*/  LDL.LU.64 R120, [R1+0x188] ;  /* 0x0001880001787983 */ /* 0x000f280000300a00 */
[----:B------:R-:W4:Y:S04]  /*41030*/  LDL.LU.64 R114, [R1+0x180] ;  /* 0x0001800001727983 */ /* 0x000f280000300a00 */
[----:B------:R-:W4:Y:S04]  /*41040*/  LDL.LU.64 R126, [R1+0xbf8] ;  /* 0x000bf800017e7983 */ /* 0x000f280000300a00 */
[----:B------:R-:W4:Y:S04]  /*41050*/  LDL.LU.64 R128, [R1+0xbf0] ;  /* 0x000bf00001807983 */ /* 0x000f280000300a00 */
[----:B------:R-:W4:Y:S04]  /*41060*/  LDL.LU.64 R122, [R1+0x398] ;  /* 0x00039800017a7983 */ /* 0x000f280000300a00 */
[----:B--2---:R1:W-:Y:S01]  /*41070*/  STL [R1+0x3454], R130 ;  /* 0x0034548201007387 */ /* 0x0043e20000100800 */
[----:B------:R-:W-:-:S03]  /*41080*/  IMAD.MOV.U32 R0, RZ, RZ, R131 ;  /* 0x000000ffff007224 */ /* 0x000fc600078e0083 */
[----:B-1----:R-:W2:Y:S04]  /*41090*/  LDL.LU.64 R130, [R1+0x390] ;  /* 0x0003900001827983 */ /* 0x002ea80000300a00 */
[----:B------:R1:W-:Y:S04]  /*410a0*/  STL [R1+0x344c], R0 ;  /* 0x00344c0001007387 */ /* 0x0003e80000100800 */
[----:B---3--:R3:W-:Y:S01]  /*410b0*/  STL [R1+0x3450], R124 ;  /* 0x0034507c01007387 */ /* 0x0087e20000100800 */
[----:B-1----:R-:W-:-:S03]  /*410c0*/  IMAD.MOV.U32 R0, RZ, RZ, R125 ;  /* 0x000000ffff007224 */ /* 0x002fc600078e007d */
[----:B---3--:R-:W3:Y:S04]  /*410d0*/  LDL.LU.64 R124, [R1+0x178] ;  /* 0x00017800017c7983 */ /* 0x008ee80000300a00 */
[----:B------:R1:W-:Y:S04]  /*410e0*/  STL [R1+0x3444], R0 ;  /* 0x0034440001007387 */ /* 0x0003e80000100800 */
[----:B----4-:R4:W-:Y:S01]  /*410f0*/  STL [R1+0x3448], R180 ;  /* 0x003448b401007387 */ /* 0x0109e20000100800 */
[----:B-1----:R-:W-:-:S03]  /*41100*/  MOV R0, R181 ;  /* 0x000000b500007202 */ /* 0x002fc60000000f00 */
[----:B----4-:R-:W4:Y:S04]  /*41110*/  LDL.LU.64 R180, [R1+0x170] ;  /* 0x0001700001b47983 */ /* 0x010f280000300a00 */
[----:B------:R1:W-:Y:S04]  /*41120*/  STL [R1+0x343c], R0 ;  /* 0x00343c0001007387 */ /* 0x0003e80000100800 */
[----:B------:R1:W-:Y:S02]  /*41130*/  STL [R1+0x3440], R116 ;  /* 0x0034407401007387 */ /* 0x0003e40000100800 */
[----:B-1----:R-:W-:-:S02]  /*41140*/  IMAD.MOV.U32 R0, RZ, RZ, R117 ;  /* 0x000000ffff007224 */ /* 0x002fc400078e0075 */
[----:B------:R-:W4:Y:S04]  /*41150*/  LDL.LU.64 R116, [R1+0x168] ;  /* 0x0001680001747983 */ /* 0x000f280000300a00 */
[----:B------:R1:W-:Y:S04]  /*41160*/  STL [R1+0x3434], R0 ;  /* 0x0034340001007387 */ /* 0x0003e80000100800 */
[----:B------:R1:W-:Y:S02]  /*41170*/  STL [R1+0x3438], R118 ;  /* 0x0034387601007387 */ /* 0x0003e40000100800 */
[----:B-1----:R-:W-:-:S02]  /*41180*/  IMAD.MOV.U32 R0, RZ, RZ, R119 ;  /* 0x000000ffff007224 */ /* 0x002fc400078e0077 */
[----:B------:R-:W4:Y:S04]  /*41190*/  LDL.LU.64 R118, [R1+0x160] ;  /* 0x0001600001767983 */ /* 0x000f280000300a00 */
[----:B------:R1:W-:Y:S04]  /*411a0*/  STL [R1+0x342c], R0 ;  /* 0x00342c0001007387 */ /* 0x0003e80000100800 */
[----:B------:R1:W-:Y:S02]  /*411b0*/  STL [R1+0x3430], R182 ;  /* 0x003430b601007387 */ /* 0x0003e40000100800 */
[----:B-1----:R-:W-:-:S02]  /*411c0*/  MOV R0, R183 ;  /* 0x000000b700007202 */ /* 0x002fc40000000f00 */
[----:B------:R-:W4:Y:S04]  /*411d0*/  LDL.LU.64 R182, [R1+0xbe8] ;  /* 0x000be80001b67983 */ /* 0x000f280000300a00 */
        /* <DEDUP_REMOVED lines=21> */
[----:B--2---:R2:W-:Y:S01]  /*41330*/  STL [R1+0x3400], R130 ;  /* 0x0034008201007387 */ /* 0x0045e20000100800 */
[----:B-1----:R-:W-:-:S03]  /*41340*/  MOV R0, R131 ;  /* 0x0000008300007202 */ /* 0x002fc60000000f00 */
[----:B--2---:R-:W2:Y:S04]  /*41350*/  LDL.LU.64 R130, [R1+0x148] ;  /* 0x0001480001827983 */ /* 0x004ea80000300a00 */
[----:B------:R1:W-:Y:S04]  /*41360*/  STL [R1+0x33f4], R0 ;  /* 0x0033f40001007387 */ /* 0x0003e80000100800 */
[----:B---3--:R3:W-:Y:S01]  /*41370*/  STL [R1+0x33f8], R124 ;  /* 0x0033f87c01007387 */ /* 0x0087e20000100800 */
[----:B-1----:R-:W-:-:S03]  /*41380*/  IMAD.MOV.U32 R0, RZ, RZ, R125 ;  /* 0x000000ffff007224 */ /* 0x002fc600078e007d */
[----:B---3--:R-:W3:Y:S04]  /*41390*/  LDL.LU.64 R124, [R1+0x140] ;  /* 0x00014000017c7983 */ /* 0x008ee80000300a00 */
[----:B------:R1:W-:Y:S04]  /*413a0*/  STL [R1+0x33ec], R0 ;  /* 0x0033ec0001007387 */ /* 0x0003e80000100800 */
[----:B----4-:R4:W-:Y:S01]  /*413b0*/  STL [R1+0x33f0], R180 ;  /* 0x0033f0b401007387 */ /* 0x0109e20000100800 */
[----:B-1----:R-:W-:-:S03]  /*413c0*/  IMAD.MOV.U32 R0, RZ, RZ, R181 ;  /* 0x000000ffff007224 */ /* 0x002fc600078e00b5 */
[----:B----4-:R-:W4:Y:S04]  /*413d0*/  LDL.LU.64 R180, [R1+0xbd8] ;  /* 0x000bd80001b47983 */ /* 0x010f280000300a00 */
        /* <DEDUP_REMOVED lines=33> */
[----:B--2---:R2:W-:Y:S01]  /*415f0*/  STL [R1+0x33a8], R130 ;  /* 0x0033a88201007387 */ /* 0x0045e20000100800 */
[----:B-1----:R-:W-:-:S03]  /*41600*/  IMAD.MOV.U32 R0, RZ, RZ, R131 ;  /* 0x000000ffff007224 */ /* 0x002fc600078e0083 */
[----:B--2---:R-:W2:Y:S04]  /*41610*/  LDL.LU.64 R130, [R1+0xbc0] ;  /* 0x000bc00001827983 */ /* 0x004ea80000300a00 */
[----:B------:R1:W-:Y:S04]  /*41620*/  STL [R1+0x339c], R0 ;  /* 0x00339c0001007387 */ /* 0x0003e80000100800 */
[----:B---3--:R3:W-:Y:S01]  /*41630*/  STL [R1+0x33a0], R124 ;  /* 0x0033a07c01007387 */ /* 0x0087e20000100800 */
[----:B-1----:R-:W-:-:S03]  /*41640*/  MOV R0, R125 ;  /* 0x0000007d00007202 */ /* 0x002fc60000000f00 */
[----:B---3--:R-:W3:Y:S04]  /*41650*/  LDL.LU.64 R124, [R1+0x368] ;  /* 0x00036800017c7983 */ /* 0x008ee80000300a00 */
[----:B------:R1:W-:Y:S04]  /*41660*/  STL [R1+0x3394], R0 ;  /* 0x0033940001007387 */ /* 0x0003e80000100800 */
[----:B----4-:R4:W-:Y:S01]  /*41670*/  STL [R1+0x3398], R180 ;  /* 0x003398b401007387 */ /* 0x0109e20000100800 */
[----:B-1----:R-:W-:-:S03]  /*41680*/  IMAD.MOV.U32 R0, RZ, RZ, R181 ;  /* 0x000000ffff007224 */ /* 0x002fc600078e00b5 */
[----:B----4-:R-:W4:Y:S04]  /*41690*/  LDL.LU.64 R180, [R1+0x360] ;  /* 0x0003600001b47983 */ /* 0x010f280000300a00 */
        /* <DEDUP_REMOVED lines=33> */
[----:B--2---:R2:W-:Y:S01]  /*418b0*/  STL [R1+0x3350], R130 ;  /* 0x0033508201007387 */ /* 0x0045e20000100800 */
[----:B-1----:R-:W-:-:S03]  /*418c0*/  IMAD.MOV.U32 R0, RZ, RZ, R131 ;  /* 0x000000ffff007224 */ /* 0x002fc600078e0083 */
[----:B--2---:R-:W2:Y:S04]  /*418d0*/  LDL.LU.64 R130, [R1+0xf8] ;  /* 0x0000f80001827983 */ /* 0x004ea80000300a00 */
        /* <DEDUP_REMOVED lines=113> */
[----:B------:R-:W-:Y:S04]  /*41ff0*/  STL [R1+0x3268], R114 ;  /* 0x0032687201007387 */ /* 0x000fe80000100800 */
[----:B------:R-:W4:Y:S01]  /*42000*/  LDL.LU.64 R112, [R1+0xb70] ;  /* 0x000b700001707983 */ /* 0x000f220000300a00 */
[----:B-1----:R-:W-:-:S05]  /*42010*/  MOV R0, R115 ;  /* 0x0000007300007202 */ /* 0x002fca0000000f00 */
[----:B------:R1:W-:Y:S04]  /*42020*/  STL [R1+0x325c], R0 ;  /* 0x00325c0001007387 */ /* 0x0003e80000100800 */
[----:B------:R1:W-:Y:S02]  /*42030*/  STL [R1+0x3260], R126 ;  /* 0x0032607e01007387 */ /* 0x0003e40000100800 */
[----:B-1----:R-:W-:Y:S02]  /*42040*/  IMAD.MOV.U32 R0, RZ, RZ, R127 ;  /* 0x000000ffff007224 */ /* 0x002fe400078e007f */
[----:B------:R-:W4:Y:S04]  /*42050*/  LDL.LU.64 R126, [R1+0x318] ;  /* 0x00031800017e7983 */ /* 0x000f280000300a00 */
[----:B------:R1:W-:Y:S04]  /*42060*/  STL [R1+0x3254], R0 ;  /* 0x0032540001007387 */ /* 0x0003e80000100800 */
[----:B------:R1:W-:Y:S02]  /*42070*/  STL [R1+0x3258], R128 ;  /* 0x0032588001007387 */ /* 0x0003e40000100800 */
[----:B-1----:R-:W-:-:S02]  /*42080*/  IMAD.MOV.U32 R0, RZ, RZ, R129 ;  /* 0x000000ffff007224 */ /* 0x002fc400078e0081 */
[----:B------:R-:W4:Y:S04]  /*42090*/  LDL.LU.64 R128, [R1+0x310] ;  /* 0x0003100001807983 */ /* 0x000f280000300a00 */
[----:B------:R1:W-:Y:S04]  /*420a0*/  STL [R1+0x324c], R0 ;  /* 0x00324c0001007387 */ /* 0x0003e80000100800 */
[----:B------:R2:W-:Y:S04]  /*420b0*/  STL [R1+0x3250], R122 ;  /* 0x0032507a01007387 */ /* 0x0005e80000100800 */
[----:B------:R-:W4:Y:S01]  /*420c0*/  LDL.LU.64 R114, [R1+0x78] ;  /* 0x0000780001727983 */ /* 0x000f220000300a00 */
[----:B-1----:R-:W-:-:S03]  /*420d0*/  MOV R0, R123 ;  /* 0x0000007b00007202 */ /* 0x002fc60000000f00 */
[----:B--2---:R-:W-:Y:S04]  /*420e0*/  STL [R1+0x3248], R130 ;  /* 0x0032488201007387 */ /* 0x004fe80000100800 */
[----:B------:R1:W-:Y:S04]  /*420f0*/  STL [R1+0x3244], R0 ;  /* 0x0032440001007387 */ /* 0x0003e80000100800 */
[----:B------:R-:W2:Y:S01]  /*42100*/  LDL.LU.64 R122, [R1+0x70] ;  /* 0x00007000017a7983 */ /* 0x000ea20000300a00 */
[----:B-1----:R-:W-:-:S03]  /*42110*/  IMAD.MOV.U32 R0, RZ, RZ, R131 ;  /* 0x000000ffff007224 */ /* 0x002fc600078e0083 */
[----:B---3--:R-:W-:Y:S04]  /*42120*/  STL [R1+0x3240], R124 ;  /* 0x0032407c01007387 */ /* 0x008fe80000100800 */
[----:B------:R1:W-:Y:S04]  /*42130*/  STL [R1+0x323c], R0 ;  /* 0x00323c0001007387 */ /* 0x0003e80000100800 */
[----:B------:R-:W3:Y:S01]  /*42140*/  LDL.LU.64 R130, [R1+0x68] ;  /* 0x0000680001827983 */ /* 0x000ee20000300a00 */
[----:B-1----:R-:W-:-:S03]  /*42150*/  IMAD.MOV.U32 R0, RZ, RZ, R125 ;  /* 0x000000ffff007224 */ /* 0x002fc600078e007d */
[----:B----4-:R-:W-:Y:S04]  /*42160*/  STL [R1+0x3238], R180 ;  /* 0x003238b401007387 */ /* 0x010fe80000100800 */
[----:B------:R1:W-:Y:S04]  /*42170*/  STL [R1+0x3234], R0 ;  /* 0x0032340001007387 */ /* 0x0003e80000100800 */
[----:B------:R-:W4:Y:S01]  /*42180*/  LDL.LU.64 R124, [R1+0x60] ;  /* 0x00006000017c7983 */ /* 0x000f220000300a00 */
[----:B-1----:R-:W-:-:S03]  /*42190*/  MOV R0, R181 ;  /* 0x000000b500007202 */ /* 0x002fc60000000f00 */
[----:B------:R-:W-:Y:S04]  /*421a0*/  STL [R1+0x3230], R116 ;  /* 0x0032307401007387 */ /* 0x000fe80000100800 */
[----:B------:R1:W-:Y:S04]  /*421b0*/  STL [R1+0x322c], R0 ;  /* 0x00322c0001007387 */ /* 0x0003e80000100800 */
[----:B------:R-:W4:Y:S01]  /*421c0*/  LDL.LU.64 R180, [R1+0xb68] ;  /* 0x000b680001b47983 */ /* 0x000f220000300a00 */
[----:B-1----:R-:W-:-:S03]  /*421d0*/  IMAD.MOV.U32 R0, RZ, RZ, R117 ;  /* 0x000000ffff007224 */ /* 0x002fc600078e0075 */
[----:B------:R-:W-:Y:S04]  /*421e0*/  STL [R1+0x3228], R118 ;  /* 0x0032287601007387 */ /* 0x000fe80000100800 */
[----:B------:R1:W-:Y:S04]  /*421f0*/  STL [R1+0x3224], R0 ;  /* 0x0032240001007387 */ /* 0x0003e80000100800 */
[----:B------:R-:W4:Y:S01]  /*42200*/  LDL.LU.64 R116, [R1+0xb60] ;  /* 0x000b600001747983 */ /* 0x000f220000300a00 */
[----:B-1----:R-:W-:-:S05]  /*42210*/  IMAD.MOV.U32 R0, RZ, RZ, R119 ;  /* 0x000000ffff007224 */ /* 0x002fca00078e0077 */
[----:B------:R1:W-:Y:S04]  /*42220*/  STL [R1+0x321c], R0 ;  /* 0x00321c0001007387 */ /* 0x0003e80000100800 */
[----:B------:R1:W-:Y:S02]  /*42230*/  STL [R1+0x3220], R182 ;  /* 0x003220b601007387 */ /* 0x0003e40000100800 */
[----:B-1----:R-:W-:Y:S02]  /*42240*/  MOV R0, R183 ;  /* 0x000000b700007202 */ /* 0x002fe40000000f00 */
[----:B------:R-:W4:Y:S04]  /*42250*/  LDL.LU.64 R182, [R1+0x308] ;  /* 0x0003080001b67983 */ /* 0x000f280000300a00 */
[----:B------:R1:W-:Y:S04]  /*42260*/  STL [R1+0x3214], R0 ;  /* 0x0032140001007387 */ /* 0x0003e80000100800 */
[----:B------:R1:W-:Y:S04]  /*42270*/  STL [R1+0x3218], R120 ;  /* 0x0032187801007387 */ /* 0x0003e80000100800 */
[----:B------:R-:W4:Y:S01]  /*42280*/  LDL.LU.64 R118, [R1+0x300] ;  /* 0x0003000001767983 */ /* 0x000f220000300a00 */
[----:B-1----:R-:W-:-:S05]  /*42290*/  IMAD.MOV.U32 R0, RZ, RZ, R121 ;  /* 0x000000ffff007224 */ /* 0x002fca00078e0079 */
[----:B------:R1:W-:Y:S04]  /*422a0*/  STL [R1+0x320c], R0 ;  /* 0x00320c0001007387 */ /* 0x0003e80000100800 */
[----:B------:R-:W-:Y:S04]  /*422b0*/  STL [R1+0x3210], R112 ;  /* 0x0032107001007387 */ /* 0x000fe80000100800 */
[----:B------:R-:W4:Y:S01]  /*422c0*/  LDL.LU.64 R120, [R1+0x58] ;  /* 0x0000580001787983 */ /* 0x000f220000300a00 */
[----:B-1----:R-:W-:-:S03]  /*422d0*/  IMAD.MOV.U32 R0, RZ, RZ, R113 ;  /* 0x000000ffff007224 */ /* 0x002fc600078e0071 */
[----:B------:R-:W-:Y:S04]  /*422e0*/  STL [R1+0x3208], R126 ;  /* 0x0032087e01007387 */ /* 0x000fe80000100800 */
[----:B------:R1:W-:Y:S02]  /*422f0*/  STL [R1+0x3204], R0 ;  /* 0x0032040001007387 */ /* 0x0003e40000100800 */
[----:B-1----:R-:W-:Y:S02]  /*42300*/  MOV R0, R127 ;  /* 0x0000007f00007202 */ /* 0x002fe40000000f00 */
[----:B------:R-:W4:Y:S04]  /*42310*/  LDL.LU.64 R126, [R1+0x50] ;  /* 0x00005000017e7983 */ /* 0x000f280000300a00 */
[----:B------:R1:W-:Y:S04]  /*42320*/  STL [R1+0x31fc], R0 ;  /* 0x0031fc0001007387 */ /* 0x0003e80000100800 */
[----:B------:R1:W-:Y:S02]  /*42330*/  STL [R1+0x3200], R128 ;  /* 0x0032008001007387 */ /* 0x0003e40000100800 */
[----:B-1----:R-:W-:-:S02]  /*42340*/  IMAD.MOV.U32 R0, RZ, RZ, R129 ;  /* 0x000000ffff007224 */ /* 0x002fc400078e0081 */
[----:B------:R-:W-:Y:S04]  /*42350*/  STL [R1+0x31f8], R114 ;  /* 0x0031f87201007387 */ /* 0x000fe80000100800 */
[----:B------:R1:W-:Y:S04]  /*42360*/  STL [R1+0x31f4], R0 ;  /* 0x0031f40001007387 */ /* 0x0003e80000100800 */
[----:B------:R-:W4:Y:S01]  /*42370*/  LDL.LU.64 R128, [R1+0x48] ;  /* 0x0000480001807983 */ /* 0x000f220000300a00 */
[----:B-1----:R-:W-:-:S03]  /*42380*/  IMAD.MOV.U32 R0, RZ, RZ, R115 ;  /* 0x000000ffff007224 */ /* 0x002fc600078e0073 */
[----:B--2---:R-:W-:Y:S04]  /*42390*/  STL [R1+0x31f0], R122 ;  /* 0x0031f07a01007387 */ /* 0x004fe80000100800 */
[----:B------:R1:W-:Y:S04]  /*423a0*/  STL [R1+0x31ec], R0 ;  /* 0x0031ec0001007387 */ /* 0x0003e80000100800 */
[----:B------:R-:W2:Y:S01]  /*423b0*/  LDL.LU.64 R108, [R1+0x40] ;  /* 0x00004000016c7983 */ /* 0x000ea20000300a00 */
[----:B-1----:R-:W-:-:S05]  /*423c0*/  MOV R0, R123 ;  /* 0x0000007b00007202 */ /* 0x002fca0000000f00 */
[----:B------:R1:W-:Y:S04]  /*423d0*/  STL [R1+0x31e4], R0 ;  /* 0x0031e40001007387 */ /* 0x0003e80000100800 */
[----:B---3--:R3:W-:Y:S01]  /*423e0*/  STL [R1+0x31e8], R130 ;  /* 0x0031e88201007387 */ /* 0x0087e20000100800 */
[----:B-1----:R-:W-:-:S03]  /*423f0*/  IMAD.MOV.U32 R0, RZ, RZ, R131 ;  /* 0x000000ffff007224 */ /* 0x002fc600078e0083 */
[----:B---3--:R-:W3:Y:S04]  /*42400*/  LDL.LU.64 R130, [R1+0xb58] ;  /* 0x000b580001827983 */ /* 0x008ee80000300a00 */
[----:B------:R1:W-:Y:S04]  /*42410*/  STL [R1+0x31dc], R0 ;  /* 0x0031dc0001007387 */ /* 0x0003e80000100800 */
[----:B----4-:R-:W-:Y:S04]  /*42420*/  STL [R1+0x31e0], R124 ;  /* 0x0031e07c01007387 */ /* 0x010fe80000100800 */
[----:B------:R-:W4:Y:S01]  /*42430*/  LDL.LU.64 R110, [R1+0xb50] ;  /* 0x000b5000016e7983 */ /* 0x000f220000300a00 */
[----:B-1----:R-:W-:-:S05]  /*42440*/  IMAD.MOV.U32 R0, RZ, RZ, R125 ;  /* 0x000000ffff007224 */ /* 0x002fca00078e007d */
[----:B------:R1:W-:Y:S04]  /*42450*/  STL [R1+0x31d4], R0 ;  /* 0x0031d40001007387 */ /* 0x0003e80000100800 */
[----:B------:R1:W-:Y:S04]  /*42460*/  STL [R1+0x31d8], R180 ;  /* 0x0031d8b401007387 */ /* 0x0003e80000100800 */
[----:B------:R-:W4:Y:S01]  /*42470*/  LDL.LU.64 R122, [R1+0x2f8] ;  /* 0x0002f800017a7983 */ /* 0x000f220000300a00 */
[----:B-1----:R-:W-:-:S03]  /*42480*/  MOV R0, R181 ;  /* 0x000000b500007202 */ /* 0x002fc60000000f00 */
[----:B------:R-:W4:Y:S04]  /*42490*/  LDL.LU.64 R124, [R1+0x2f0] ;  /* 0x0002f000017c7983 */ /* 0x000f280000300a00 */
[----:B------:R1:W-:Y:S04]  /*424a0*/  STL [R1+0x31cc], R0 ;  /* 0x0031cc0001007387 */ /* 0x0003e80000100800 */
[----:B------:R-:W-:Y:S04]  /*424b0*/  STL [R1+0x31d0], R116 ;  /* 0x0031d07401007387 */ /* 0x000fe80000100800 */
[----:B------:R-:W4:Y:S01]  /*424c0*/  LDL.LU.64 R180, [R1+0x38] ;  /* 0x0000380001b47983 */ /* 0x000f220000300a00 */
[----:B-1----:R-:W-:-:S03]  /*424d0*/  IMAD.MOV.U32 R0, RZ, RZ, R117 ;  /* 0x000000ffff007224 */ /* 0x002fc600078e0075 */
[----:B------:R-:W-:Y:S04]  /*424e0*/  STL [R1+0x31c8], R182 ;  /* 0x0031c8b601007387 */ /* 0x000fe80000100800 */
[----:B------:R1:W-:Y:S02]  /*424f0*/  STL [R1+0x31c4], R0 ;  /* 0x0031c40001007387 */ /* 0x0003e40000100800 */
[----:B-1----:R-:W-:Y:S02]  /*42500*/  IMAD.MOV.U32 R0, RZ, RZ, R183 ;  /* 0x000000ffff007224 */ /* 0x002fe400078e00b7 */
[----:B------:R-:W4:Y:S04]  /*42510*/  LDL.LU.64 R182, [R1+0x30] ;  /* 0x0000300001b67983 */ /* 0x000f280000300a00 */
[----:B------:R1:W-:Y:S04]  /*42520*/  STL [R1+0x31bc], R0 ;  /* 0x0031bc0001007387 */ /* 0x0003e80000100800 */
[----:B------:R-:W-:Y:S01]  /*42530*/  STL [R1+0x31c0], R118 ;  /* 0x0031c07601007387 */ /* 0x000fe20000100800 */
[----:B-1----:R-:W-:-:S03]  /*42540*/  MOV R0, R119 ;  /* 0x0000007700007202 */ /* 0x002fc60000000f00 */
[----:B------:R-:W-:Y:S04]  /*42550*/  STL [R1+0x31b8], R120 ;  /* 0x0031b87801007387 */ /* 0x000fe80000100800 */
[----:B------:R1:W-:Y:S04]  /*42560*/  STL [R1+0x31b4], R0 ;  /* 0x0031b40001007387 */ /* 0x0003e80000100800 */
[----:B------:R-:W4:Y:S04]  /*42570*/  LDL.LU.64 R112, [R1+0x28] ;  /* 0x0000280001707983 */ /* 0x000f280000300a00 */
[----:B------:R-:W4:Y:S01]  /*42580*/  LDL.LU.64 R114, [R1+0x20] ;  /* 0x0000200001727983 */ /* 0x000f220000300a00 */
[----:B-1----:R-:W-:-:S05]  /*42590*/  IMAD.MOV.U32 R0, RZ, RZ, R121 ;  /* 0x000000ffff007224 */ /* 0x002fca00078e0079 */
[----:B------:R1:W-:Y:S04]  /*425a0*/  STL [R1+0x31ac], R0 ;  /* 0x0031ac0001007387 */ /* 0x0003e80000100800 */
[----:B------:R-:W-:Y:S04]  /*425b0*/  STL [R1+0x31b0], R126 ;  /* 0x0031b07e01007387 */ /* 0x000fe80000100800 */
[----:B------:R-:W4:Y:S01]  /*425c0*/  LDL.LU.64 R116, [R1+0x648] ;  /* 0x0006480001747983 */ /* 0x000f220000300a00 */
[----:B-1----:R-:W-:-:S03]  /*425d0*/  IMAD.MOV.U32 R0, RZ, RZ, R127 ;  /* 0x000000ffff007224 */ /* 0x002fc600078e007f */
[----:B------:R-:W4:Y:S04]  /*425e0*/  LDL.LU.64 R118, [R1+0x640] ;  /* 0x0006400001767983 */ /* 0x000f280000300a00 */
[----:B------:R1:W-:Y:S04]  /*425f0*/  STL [R1+0x31a4], R0 ;  /* 0x0031a40001007387 */ /* 0x0003e80000100800 */
[----:B------:R2:W-:Y:S04]  /*42600*/  STL [R1+0x31a8], R128 ;  /* 0x0031a88001007387 */ /* 0x0005e80000100800 */
[----:B------:R-:W4:Y:S01]  /*42610*/  LDL.LU.64 R120, [R1+0x2e8] ;  /* 0x0002e80001787983 */ /* 0x000f220000300a00 */
[----:B-1----:R-:W-:-:S03]  /*42620*/  MOV R0, R129 ;  /* 0x0000008100007202 */ /* 0x002fc60000000f00 */
[----:B------:R-:W4:Y:S04]  /*42630*/  LDL.LU.64 R126, [R1+0x2e0] ;  /* 0x0002e000017e7983 */ /* 0x000f280000300a00 */
[----:B------:R1:W-:Y:S04]  /*42640*/  STL [R1+0x319c], R0 ;  /* 0x00319c0001007387 */ /* 0x0003e80000100800 */
[----:B--2---:R-:W-:Y:S04]  /*42650*/  STL [R1+0x31a0], R108 ;  /* 0x0031a06c01007387 */ /* 0x004fe80000100800 */
[----:B------:R-:W2:Y:S01]  /*42660*/  LDL.LU.64 R128, [R1+0x18] ;  /* 0x0000180001807983 */ /* 0x000ea20000300a00 */
[----:B-1----:R-:W-:-:S03]  /*42670*/  IMAD.MOV.U32 R0, RZ, RZ, R109 ;  /* 0x000000ffff007224 */ /* 0x002fc600078e006d */
[----:B---3--:R-:W-:Y:S04]  /*42680*/  STL [R1+0x3198], R130 ;  /* 0x0031988201007387 */ /* 0x008fe80000100800 */
[----:B------:R1:W-:Y:S02]  /*42690*/  STL [R1+0x3194], R0 ;  /* 0x0031940001007387 */ /* 0x0003e40000100800 */
[----:B-1----:R-:W-:Y:S02]  /*426a0*/  IMAD.MOV.U32 R0, RZ, RZ, R131 ;  /* 0x000000ffff007224 */ /* 0x002fe400078e0083 */
[----:B------:R-:W3:Y:S04]  /*426b0*/  LDL.LU.64 R130, [R1+0x10] ;  /* 0x0000100001827983 */ /* 0x000ee80000300a00 */
[----:B------:R1:W-:Y:S04]  /*426c0*/  STL [R1+0x318c], R0 ;  /* 0x00318c0001007387 */ /* 0x0003e80000100800 */
[----:B----4-:R-:W-:Y:S01]  /*426d0*/  STL [R1+0x3190], R110 ;  /* 0x0031906e01007387 */ /* 0x010fe20000100800 */
[----:B-1----:R-:W-:-:S03]  /*426e0*/  MOV R0, R111 ;  /* 0x0000006f00007202 */ /* 0x002fc60000000f00 */
[----:B------:R-:W-:Y:S04]  /*426f0*/  STL [R1+0x3188], R122 ;  /* 0x0031887a01007387 */ /* 0x000fe80000100800 */
[----:B------:R1:W-:Y:S04]  /*42700*/  STL [R1+0x3184], R0 ;  /* 0x0031840001007387 */ /* 0x0003e80000100800 */
[----:B------:R-:W-:Y:S01]  /*42710*/  STL [R1+0x3180], R124 ;  /* 0x0031807c01007387 */ /* 0x000fe20000100800 */
[----:B-1----:R-:W-:-:S05]  /*42720*/  IMAD.MOV.U32 R0, RZ, RZ, R123 ;  /* 0x000000ffff007224 */ /* 0x002fca00078e007b */
[----:B------:R1:W-:Y:S04]  /*42730*/  STL [R1+0x317c], R0 ;  /* 0x00317c0001007387 */ /* 0x0003e80000100800 */
[----:B------:R-:W-:Y:S01]  /*42740*/  STL [R1+0x3178], R180 ;  /* 0x003178b401007387 */ /* 0x000fe20000100800 */
[----:B-1----:R-:W-:-:S05]  /*42750*/  IMAD.MOV.U32 R0, RZ, RZ, R125 ;  /* 0x000000ffff007224 */ /* 0x002fca00078e007d */
[----:B------:R1:W-:Y:S04]  /*42760*/  STL [R1+0x3174], R0 ;  /* 0x0031740001007387 */ /* 0x0003e80000100800 */
[----:B------:R-:W4:Y:S04]  /*42770*/  LDL.LU.64 R122, [R1+0x638] ;  /* 0x00063800017a7983 */ /* 0x000f280000300a00 */
[----:B------:R-:W4:Y:S01]  /*42780*/  LDL.LU.64 R124, [R1+0x630] ;  /* 0x00063000017c7983 */ /* 0x000f220000300a00 */
[----:B-1----:R-:W-:-:S05]  /*42790*/  MOV R0, R181 ;  /* 0x000000b500007202 */ /* 0x002fca0000000f00 */
[----:B------:R1:W-:Y:S04]  /*427a0*/  STL [R1+0x316c], R0 ;  /* 0x00316c0001007387 */ /* 0x0003e80000100800 */
[----:B------:R1:W-:Y:S04]  /*427b0*/  STL [R1+0x3170], R182 ;  /* 0x003170b601007387 */ /* 0x0003e80000100800 */
[----:B------:R-:W4:Y:S01]  /*427c0*/  LDL.LU.64 R180, [R1+0x2d8] ;  /* 0x0002d80001b47983 */ /* 0x000f220000300a00 */
[----:B-1----:R-:W-:-:S03]  /*427d0*/  IMAD.MOV.U32 R0, RZ, RZ, R183 ;  /* 0x000000ffff007224 */ /* 0x002fc600078e00b7 */
[----:B------:R-:W4:Y:S04]  /*427e0*/  LDL.LU.64 R182, [R1+0x2d0] ;  /* 0x0002d00001b67983 */ /* 0x000f280000300a00 */
[----:B------:R1:W-:Y:S04]  /*427f0*/  STL [R1+0x3164], R0 ;  /* 0x0031640001007387 */ /* 0x0003e80000100800 */
[----:B------:R-:W-:Y:S01]  /*42800*/  STL [R1+0x3168], R112 ;  /* 0x0031687001007387 */ /* 0x000fe20000100800 */
[----:B-1----:R-:W-:-:S03]  /*42810*/  IMAD.MOV.U32 R0, RZ, RZ, R113 ;  /* 0x000000ffff007224 */ /* 0x002fc600078e0071 */
[----:B------:R-:W-:Y:S04]  /*42820*/  STL [R1+0x3160], R114 ;  /* 0x0031607201007387 */ /* 0x000fe80000100800 */
[----:B------:R1:W-:Y:S02]  /*42830*/  STL [R1+0x315c], R0 ;  /* 0x00315c0001007387 */ /* 0x0003e40000100800 */
[----:B-1----:R-:W-:Y:S02]  /*42840*/  MOV R0, R115 ;  /* 0x0000007300007202 */ /* 0x002fe40000000f00 */
        /* <DEDUP_REMOVED lines=8> */
[----:B------:R-:W-:Y:S01]  /*428d0*/  STL [R1+0x3140], R126 ;  /* 0x0031407e01007387 */ /* 0x000fe20000100800 */
[----:B-1----:R-:W-:-:S05]  /*428e0*/  MOV R0, R121 ;  /* 0x0000007900007202 */ /* 0x002fca0000000f00 */
[----:B------:R1:W-:Y:S02]  /*428f0*/  STL [R1+0x313c], R0 ;  /* 0x00313c0001007387 */ /* 0x0003e40000100800 */
[----:B-1----:R-:W-:Y:S02]  /*42900*/  IMAD.MOV.U32 R0, RZ, RZ, R127 ;  /* 0x000000ffff007224 */ /* 0x002fe400078e007f */
[----:B--2---:R-:W-:Y:S04]  /*42910*/  STL [R1+0x3138], R128 ;  /* 0x0031388001007387 */ /* 0x004fe80000100800 */
[----:B------:R1:W-:Y:S04]  /*42920*/  STL [R1+0x3134], R0 ;  /* 0x0031340001007387 */ /* 0x0003e80000100800 */
[----:B------:R-:W2:Y:S04]  /*42930*/  LDL.LU.64 R120, [R1+0x628] ;  /* 0x0006280001787983 */ /* 0x000ea80000300a00 */
[----:B------:R-:W2:Y:S01]  /*42940*/  LDL.LU.64 R126, [R1+0x620] ;  /* 0x00062000017e7983 */ /* 0x000ea20000300a00 */
[----:B-1----:R-:W-:-:S05]  /*42950*/  IMAD.MOV.U32 R0, RZ, RZ, R129 ;  /* 0x000000ffff007224 */ /* 0x002fca00078e0081 */
[----:B------:R1:W-:Y:S04]  /*42960*/  STL [R1+0x312c], R0 ;  /* 0x00312c0001007387 */ /* 0x0003e80000100800 */
[----:B---3--:R3:W-:Y:S04]  /*42970*/  STL [R1+0x3130], R130 ;  /* 0x0031308201007387 */ /* 0x0087e80000100800 */
[----:B------:R-:W2:Y:S01]  /*42980*/  LDL.LU.64 R128, [R1+0x2c8] ;  /* 0x0002c80001807983 */ /* 0x000ea20000300a00 */
[----:B-1----:R-:W-:-:S03]  /*42990*/  MOV R0, R131 ;  /* 0x0000008300007202 */ /* 0x002fc60000000f00 */
[----:B---3--:R-:W3:Y:S04]  /*429a0*/  LDL.LU.64 R130, [R1+0x2c0] ;  /* 0x0002c00001827983 */ /* 0x008ee80000300a00 */
[----:B------:R4:W-:Y:S04]  /*429b0*/  STL [R1+0x3124], R0 ;  /* 0x0031240001007387 */ /* 0x0009e80000100800 */
[----:B------:R-:W-:Y:S04]  /*429c0*/  STL [R1+0x3128], R242 ;  /* 0x003128f201007387 */ /* 0x000fe80000100800 */
[----:B------:R-:W-:Y:S04]  /*429d0*/  STL [R1+0x311c], R243 ;  /* 0x00311cf301007387 */ /* 0x000fe80000100800 */
[----:B------:R-:W-:Y:S04]  /*429e0*/  STL [R1+0x3120], R240 ;  /* 0x003120f001007387 */ /* 0x000fe80000100800 */
[----:B------:R-:W-:Y:S01]  /*429f0*/  STL [R1+0x3114], R241 ;  /* 0x003114f101007387 */ /* 0x000fe20000100800 */
[----:B----4-:R-:W-:-:S03]  /*42a00*/  IMAD.MOV.U32 R0, RZ, RZ, R123 ;  /* 0x000000ffff007224 */ /* 0x010fc600078e007b */
[----:B------:R-:W-:Y:S04]  /*42a10*/  STL [R1+0x3118], R122 ;  /* 0x0031187a01007387 */ /* 0x000fe80000100800 */
[----:B------:R-:W-:Y:S04]  /*42a20*/  STL [R1+0x3110], R124 ;  /* 0x0031107c01007387 */ /* 0x000fe80000100800 */
[----:B------:R1:W-:Y:S02]  /*42a30*/  STL [R1+0x310c], R0 ;  /* 0x00310c0001007387 */ /* 0x0003e40000100800 */
[----:B-1----:R-:W-:-:S02]  /*42a40*/  IMAD.MOV.U32 R0, RZ, RZ, R125 ;  /* 0x000000ffff007224 */ /* 0x002fc400078e007d */
[----:B------:R-:W-:Y:S04]  /*42a50*/  STL [R1+0x3108], R180 ;  /* 0x003108b401007387 */ /* 0x000fe80000100800 */
[----:B------:R1:W-:Y:S04]  /*42a60*/  STL [R1+0x3104], R0 ;  /* 0x0031040001007387 */ /* 0x0003e80000100800 */
[----:B------:R-:W-:Y:S01]  /*42a70*/  STL [R1+0x3100], R182 ;  /* 0x003100b601007387 */ /* 0x000fe20000100800 */
[----:B-1----:R-:W-:-:S05]  /*42a80*/  MOV R0, R181 ;  /* 0x000000b500007202 */ /* 0x002fca0000000f00 */
[----:B------:R1:W-:Y:S04]  /*42a90*/  STL [R1+0x30fc], R0 ;  /* 0x0030fc0001007387 */ /* 0x0003e80000100800 */
[----:B------:R-:W-:Y:S01]  /*42aa0*/  STL [R1+0x30f8], R238 ;  /* 0x0030f8ee01007387 */ /* 0x000fe20000100800 */
[----:B-1----:R-:W-:-:S05]  /*42ab0*/  IMAD.MOV.U32 R0, RZ, RZ, R183 ;  /* 0x000000ffff007224 */ /* 0x002fca00078e00b7 */
[----:B------:R2:W-:Y:S04]  /*42ac0*/  STL [R1+0x30f4], R0 ;  /* 0x0030f40001007387 */ /* 0x0005e80000100800 */
[----:B------:R-:W4:Y:S04]  /*42ad0*/  LDL.LU.64 R122, [R1+0x618] ;  /* 0x00061800017a7983 */ /* 0x000f280000300a00 */
[----:B------:R-:W-:Y:S04]  /*42ae0*/  STL [R1+0x30ec], R239 ;  /* 0x0030ecef01007387 */ /* 0x000fe80000100800 */
[----:B------:R-:W4:Y:S04]  /*42af0*/  LDL.LU.64 R124, [R1+0x610] ;  /* 0x00061000017c7983 */ /* 0x000f280000300a00 */
[----:B------:R-:W-:Y:S04]  /*42b00*/  STL [R1+0x30f0], R236 ;  /* 0x0030f0ec01007387 */ /* 0x000fe80000100800 */
[----:B------:R-:W4:Y:S04]  /*42b10*/  LDL.LU.64 R180, [R1+0x2b8] ;  /* 0x0002b80001b47983 */ /* 0x000f280000300a00 */
[----:B------:R-:W-:Y:S04]  /*42b20*/  STL [R1+0x30e4], R237 ;  /* 0x0030e4ed01007387 */ /* 0x000fe80000100800 */
[----:B------:R-:W4:Y:S04]  /*42b30*/  LDL.LU.64 R182, [R1+0x2b0] ;  /* 0x0002b00001b67983 */ /* 0x000f280000300a00 */
[----:B------:R-:W-:Y:S04]  /*42b40*/  STL [R1+0x30e8], R234 ;  /* 0x0030e8ea01007387 */ /* 0x000fe80000100800 */
[----:B------:R-:W-:Y:S04]  /*42b50*/  STL [R1+0x30dc], R235 ;  /* 0x0030dceb01007387 */ /* 0x000fe80000100800 */
[----:B------:R-:W-:Y:S04]  /*42b60*/  STL [R1+0x30e0], R232 ;  /* 0x0030e0e801007387 */ /* 0x000fe80000100800 */
[----:B------:R-:W-:Y:S01]  /*42b70*/  STL [R1+0x30d4], R233 ;  /* 0x0030d4e901007387 */ /* 0x000fe20000100800 */
[----:B--2---:R-:W-:-:S03]  /*42b80*/  IMAD.MOV.U32 R0, RZ, RZ, R121 ;  /* 0x000000ffff007224 */ /* 0x004fc600078e0079 */
[----:B------:R-:W-:Y:S04]  /*42b90*/  STL [R1+0x30d8], R120 ;  /* 0x0030d87801007387 */ /* 0x000fe80000100800 */
[----:B------:R-:W-:Y:S04]  /*42ba0*/  STL [R1+0x30d0], R126 ;  /* 0x0030d07e01007387 */ /* 0x000fe80000100800 */
[----:B------:R1:W-:Y:S02]  /*42bb0*/  STL [R1+0x30cc], R0 ;  /* 0x0030cc0001007387 */ /* 0x0003e40000100800 */
[----:B-1----:R-:W-:-:S02]  /*42bc0*/  MOV R0, R127 ;  /* 0x0000007f00007202 */ /* 0x002fc40000000f00 */
[----:B------:R-:W-:Y:S04]  /*42bd0*/  STL [R1+0x30c8], R128 ;  /* 0x0030c88001007387 */ /* 0x000fe80000100800 */
[----:B------:R1:W-:Y:S04]  /*42be0*/  STL [R1+0x30c4], R0 ;  /* 0x0030c40001007387 */ /* 0x0003e80000100800 */
[----:B---3--:R-:W-:Y:S01]  /*42bf0*/  STL [R1+0x30c0], R130 ;  /* 0x0030c08201007387 */ /* 0x008fe20000100800 */
[----:B-1----:R-:W-:-:S05]  /*42c00*/  IMAD.MOV.U32 R0, RZ, RZ, R129 ;  /* 0x000000ffff007224 */ /* 0x002fca00078e0081 */
[----:B------:R1:W-:Y:S04]  /*42c10*/  STL [R1+0x30bc], R0 ;  /* 0x0030bc0001007387 */ /* 0x0003e80000100800 */
[----:B------:R-:W-:Y:S01]  /*42c20*/  STL [R1+0x30b8], R230 ;  /* 0x0030b8e601007387 */ /* 0x000fe20000100800 */
[----:B-1----:R-:W-:-:S05]  /*42c30*/  IMAD.MOV.U32 R0, RZ, RZ, R131 ;  /* 0x000000ffff007224 */ /* 0x002fca00078e0083 */
[----:B------:R4:W-:Y:S04]  /*42c40*/  STL [R1+0x30b4], R0 ;  /* 0x0030b40001007387 */ /* 0x0009e80000100800 */
[----:B------:R-:W2:Y:S04]  /*42c50*/  LDL.LU.64 R120, [R1+0x608] ;  /* 0x0006080001787983 */ /* 0x000ea80000300a00 */
[----:B------:R-:W-:Y:S04]  /*42c60*/  STL [R1+0x30ac], R231 ;  /* 0x0030ace701007387 */ /* 0x000fe80000100800 */
[----:B------:R-:W3:Y:S04]  /*42c70*/  LDL.LU.64 R126, [R1+0x600] ;  /* 0x00060000017e7983 */ /* 0x000ee80000300a00 */
[----:B------:R-:W-:Y:S04]  /*42c80*/  STL [R1+0x30b0], R228 ;  /* 0x0030b0e401007387 */ /* 0x000fe80000100800 */
[----:B------:R-:W3:Y:S04]  /*42c90*/  LDL.LU.64 R128, [R1+0x2a8] ;  /* 0x0002a80001807983 */ /* 0x000ee80000300a00 */
[----:B------:R-:W-:Y:S04]  /*42ca0*/  STL [R1+0x30a4], R229 ;  /* 0x0030a4e501007387 */ /* 0x000fe80000100800 */
[----:B------:R-:W3:Y:S04]  /*42cb0*/  LDL.LU.64 R130, [R1+0x2a0] ;  /* 0x0002a00001827983 */ /* 0x000ee80000300a00 */
[----:B------:R-:W-:Y:S04]  /*42cc0*/  STL [R1+0x30a8], R226 ;  /* 0x0030a8e201007387 */ /* 0x000fe80000100800 */
[----:B------:R-:W-:Y:S04]  /*42cd0*/  STL [R1+0x309c], R227 ;  /* 0x00309ce301007387 */ /* 0x000fe80000100800 */
[----:B------:R-:W-:Y:S04]  /*42ce0*/  STL [R1+0x30a0], R224 ;  /* 0x0030a0e001007387 */ /* 0x000fe80000100800 */
[----:B------:R-:W-:Y:S01]  /*42cf0*/  STL [R1+0x3094], R225 ;  /* 0x003094e101007387 */ /* 0x000fe20000100800 */
[----:B----4-:R-:W-:-:S03]  /*42d00*/  MOV R0, R123 ;  /* 0x0000007b00007202 */ /* 0x010fc60000000f00 */
[----:B------:R-:W-:Y:S04]  /*42d10*/  STL [R1+0x3098], R122 ;  /* 0x0030987a01007387 */ /* 0x000fe80000100800 */
        /* <DEDUP_REMOVED lines=24> */
[----:B---3--:R-:W-:Y:S04]  /*42ea0*/  STL [R1+0x3050], R126 ;  /* 0x0030507e01007387 */ /* 0x008fe80000100800 */
[----:B------:R1:W-:Y:S04]  /*42eb0*/  STL [R1+0x304c], R0 ;  /* 0x00304c0001007387 */ /* 0x0003e80000100800 */
[----:B------:R-:W-:Y:S01]  /*42ec0*/  STL [R1+0x3048], R128 ;  /* 0x0030488001007387 */ /* 0x000fe20000100800 */
[----:B-1----:R-:W-:-:S05]  /*42ed0*/  IMAD.MOV.U32 R0, RZ, RZ, R127 ;  /* 0x000000ffff007224 */ /* 0x002fca00078e007f */
[----:B------:R1:W-:Y:S04]  /*42ee0*/  STL [R1+0x3044], R0 ;  /* 0x0030440001007387 */ /* 0x0003e80000100800 */
[----:B------:R-:W-:Y:S01]  /*42ef0*/  STL [R1+0x3040], R130 ;  /* 0x0030408201007387 */ /* 0x000fe20000100800 */
[----:B-1----:R-:W-:-:S05]  /*42f00*/  MOV R0, R129 ;  /* 0x0000008100007202 */ /* 0x002fca0000000f00 */
        /* <DEDUP_REMOVED lines=15> */
[----:B----4-:R-:W-:-:S03]  /*43000*/  IMAD.MOV.U32 R0, RZ, RZ, R123 ;  /* 0x000000ffff007224 */ /* 0x010fc600078e007b */
[----:B------:R-:W-:Y:S04]  /*43010*/  STL [R1+0x3018], R122 ;  /* 0x0030187a01007387 */ /* 0x000fe80000100800 */
        /* <DEDUP_REMOVED lines=22> */
[----:B--2---:R-:W-:-:S03]  /*43180*/  MOV R0, R121 ;  /* 0x0000007900007202 */ /* 0x004fc60000000f00 */
[----:B------:R-:W-:Y:S04]  /*43190*/  STL [R1+0x2fd8], R120 ;  /* 0x002fd87801007387 */ /* 0x000fe80000100800 */
[----:B---3--:R-:W-:Y:S04]  /*431a0*/  STL [R1+0x2fd0], R126 ;  /* 0x002fd07e01007387 */ /* 0x008fe80000100800 */
        /* <DEDUP_REMOVED lines=271> */
[----:B------:R-:W4:Y:S01]  /*442a0*/  LDL.LU.64 R180, [R1+0xd78] ;  /* 0x000d780001b47983 */ /* 0x000f220000300a00 */
[----:B-1----:R-:W-:-:S05]  /*442b0*/  IMAD.MOV.U32 R0, RZ, RZ, R183 ;  /* 0x000000ffff007224 */ /* 0x002fca00078e00b7 */
[----:B------:R2:W-:Y:S04]  /*442c0*/  STL [R1+0x2cf0], R0 ;  /* 0x002cf00001007387 */ /* 0x0005e80000100800 */
[----:B------:R-:W-:Y:S04]  /*442d0*/  STL [R1+0x2cf4], R26 ;  /* 0x002cf41a01007387 */ /* 0x000fe80000100800 */
[----:B------:R-:W-:Y:S04]  /*442e0*/  STL [R1+0x2ce8], R27 ;  /* 0x002ce81b01007387 */ /* 0x000fe80000100800 */
[----:B------:R-:W4:Y:S04]  /*442f0*/  LDL.LU.64 R122, [R1+0xd88] ;  /* 0x000d8800017a7983 */ /* 0x000f280000300a00 */
[----:B------:R-:W-:Y:S04]  /*44300*/  STL [R1+0x2cec], R24 ;  /* 0x002cec1801007387 */ /* 0x000fe80000100800 */
[----:B------:R-:W-:Y:S04]  /*44310*/  STL [R1+0x2ce0], R25 ;  /* 0x002ce01901007387 */ /* 0x000fe80000100800 */
[----:B------:R-:W4:Y:S04]  /*44320*/  LDL.LU.64 R182, [R1+0x1a8] ;  /* 0x0001a80001b67983 */ /* 0x000f280000300a00 */
[----:B------:R-:W-:Y:S04]  /*44330*/  STL [R1+0x2ce4], R22 ;  /* 0x002ce41601007387 */ /* 0x000fe80000100800 */
[----:B------:R-:W-:Y:S04]  /*44340*/  STL [R1+0x2cd8], R23 ;  /* 0x002cd81701007387 */ /* 0x000fe80000100800 */
[----:B------:R-:W4:Y:S04]  /*44350*/  LDL.LU.64 R124, [R1+0x1a0] ;  /* 0x0001a000017c7983 */ /* 0x000f280000300a00 */
        /* <DEDUP_REMOVED lines=15> */
[----:B------:R-:W-:Y:S04]  /*44450*/  STL [R1+0x2ca8], R19 ;  /* 0x002ca81301007387 */ /* 0x000fe80000100800 */
[----:B------:R-:W-:Y:S04]  /*44460*/  STL [R1+0x2cac], R16 ;  /* 0x002cac1001007387 */ /* 0x000fe80000100800 */
[----:B------:R-:W-:Y:S04]  /*44470*/  STL [R1+0x2ca0], R17 ;  /* 0x002ca01101007387 */ /* 0x000fe80000100800 */
[----:B------:R-:W2:Y:S04]  /*44480*/  LDL.LU.64 R126, [R1+0x1f10] ;  /* 0x001f1000017e7983 */ /* 0x000ea80000300a00 */
[----:B------:R-:W-:Y:S04]  /*44490*/  STL [R1+0x2ca4], R14 ;  /* 0x002ca40e01007387 */ /* 0x000fe80000100800 */
[----:B------:R-:W-:Y:S04]  /*444a0*/  STL [R1+0x2c98], R15 ;  /* 0x002c980f01007387 */ /* 0x000fe80000100800 */
[----:B------:R-:W3:Y:S04]  /*444b0*/  LDL.LU.64 R128, [R1+0x1f08] ;  /* 0x001f080001807983 */ /* 0x000ee80000300a00 */
[----:B------:R-:W-:Y:S04]  /*444c0*/  STL [R1+0x2c9c], R12 ;  /* 0x002c9c0c01007387 */ /* 0x000fe80000100800 */
[----:B------:R-:W-:Y:S04]  /*444d0*/  STL [R1+0x2c80], R13 ;  /* 0x002c800d01007387 */ /* 0x000fe80000100800 */
[----:B------:R-:W3:Y:S04]  /*444e0*/  LDL.LU.64 R130, [R1+0x1f00] ;  /* 0x001f000001827983 */ /* 0x000ee80000300a00 */
[----:B----4-:R4:W-:Y:S01]  /*444f0*/  STL [R1+0x2c88], R180 ;  /* 0x002c88b401007387 */ /* 0x0109e20000100800 */
[----:B-1----:R-:W-:-:S03]  /*44500*/  IMAD.MOV.U32 R0, RZ, RZ, R181 ;  /* 0x000000ffff007224 */ /* 0x002fc600078e00b5 */
[----:B----4-:R-:W4:Y:S04]  /*44510*/  LDL.LU.64 R180, [R1+0x1ef8] ;  /* 0x001ef80001b47983 */ /* 0x010f280000300a00 */
[----:B------:R1:W-:Y:S04]  /*44520*/  STL [R1+0x2c84], R0 ;  /* 0x002c840001007387 */ /* 0x0003e80000100800 */
[----:B------:R-:W-:Y:S04]  /*44530*/  STL [R1+0x2c90], R122 ;  /* 0x002c907a01007387 */ /* 0x000fe80000100800 */
        /* <DEDUP_REMOVED lines=31> */
[----:B------:R1:W-:Y:S02]  /*44730*/  STL [R1+0x1c54], R130 ;  /* 0x001c548201007387 */ /* 0x0003e40000100800 */
[----:B-1----:R-:W-:-:S02]  /*44740*/  IMAD.MOV.U32 R0, RZ, RZ, R131 ;  /* 0x000000ffff007224 */ /* 0x002fc400078e0083 */
[----:B------:R-:W3:Y:S04]  /*44750*/  LDL.LU.64 R130, [R1+0x19e8] ;  /* 0x0019e80001827983 */ /* 0x000ee80000300a00 */
        /* <DEDUP_REMOVED lines=41> */
[----:B------:R1:W-:Y:S02]  /*449f0*/  STL [R1+0x1cac], R130 ;  /* 0x001cac8201007387 */ /* 0x0003e40000100800 */
[----:B-1----:R-:W-:-:S02]  /*44a00*/  MOV R0, R131 ;  /* 0x0000008300007202 */ /* 0x002fc40000000f00 */
[----:B------:R-:W3:Y:S04]  /*44a10*/  LDL.LU.64 R130, [R1+0x1ec8] ;  /* 0x001ec80001827983 */ /* 0x000ee80000300a00 */
        /* <DEDUP_REMOVED lines=41> */
[----:B------:R1:W-:Y:S02]  /*44cb0*/  STL [R1+0x1d04], R130 ;  /* 0x001d048201007387 */ /* 0x0003e40000100800 */
[----:B-1----:R-:W-:-:S02]  /*44cc0*/  IMAD.MOV.U32 R0, RZ, RZ, R131 ;  /* 0x000000ffff007224 */ /* 0x002fc400078e0083 */
[----:B------:R-:W3:Y:S04]  /*44cd0*/  LDL.LU.64 R130, [R1+0x1f50] ;  /* 0x001f500001827983 */ /* 0x000ee80000300a00 */
        /* <DEDUP_REMOVED lines=1763> */
[----:B------:R-:W-:Y:S04]  /*4bb10*/  STL [R1+0x2ad4], R116 ;  /* 0x002ad47401007387 */ /* 0x000fe80000100800 */
[----:B------:R1:W-:Y:S04]  /*4bb20*/  STL [R1+0x2ac8], R0 ;  /* 0x002ac80001007387 */ /* 0x0003e80000100800 */
[----:B----4-:R-:W4:Y:S01]  /*4bb30*/  LDL.LU.64 R180, [R1+0xe78] ;  /* 0x000e780001b47983 */ /* 0x010f220000300a00 */
[----:B-1----:R-:W-:-:S03]  /*4bb40*/  MOV R0, R117 ;  /* 0x0000007500007202 */ /* 0x002fc60000000f00 */
        /* <DEDUP_REMOVED lines=14> */
[----:B------:R-:W-:Y:S04]  /*4bc30*/  STL [R1+0x2af4], R114 ;  /* 0x002af47201007387 */ /* 0x000fe80000100800 */
[----:B------:R-:W4:Y:S01]  /*4bc40*/  LDL.LU.64 R112, [R1+0xf60] ;  /* 0x000f600001707983 */ /* 0x000f220000300a00 */
[----:B-1----:R-:W-:-:S05]  /*4bc50*/  IMAD.MOV.U32 R0, RZ, RZ, R115 ;  /* 0x000000ffff007224 */ /* 0x002fca00078e0073 */
[----:B------:R1:W-:Y:S04]  /*4bc60*/  STL [R1+0x2af0], R0 ;  /* 0x002af00001007387 */ /* 0x0003e80000100800 */
        /* <DEDUP_REMOVED lines=8> */
[----:B--2---:R2:W-:Y:S04]  /*4bcf0*/  STL [R1+0x2b0c], R126 ;  /* 0x002b0c7e01007387 */ /* 0x0045e80000100800 */
[----:B------:R-:W4:Y:S01]  /*4bd00*/  LDL.LU.64 R114, [R1+0xfa8] ;  /* 0x000fa80001727983 */ /* 0x000f220000300a00 */
[----:B-1----:R-:W-:-:S03]  /*4bd10*/  IMAD.MOV.U32 R0, RZ, RZ, R127 ;  /* 0x000000ffff007224 */ /* 0x002fc600078e007f */
[----:B---3--:R-:W-:Y:S04]  /*4bd20*/  STL [R1+0x2b14], R128 ;  /* 0x002b148001007387 */ /* 0x008fe80000100800 */
[----:B------:R1:W-:Y:S04]  /*4bd30*/  STL [R1+0x2b08], R0 ;  /* 0x002b080001007387 */ /* 0x0003e80000100800 */
[----:B--2---:R-:W2:Y:S01]  /*4bd40*/  LDL.LU.64 R126, [R1+0xfe0] ;  /* 0x000fe000017e7983 */ /* 0x004ea20000300a00 */
[----:B-1----:R-:W-:-:S03]  /*4bd50*/  IMAD.MOV.U32 R0, RZ, RZ, R129 ;  /* 0x000000ffff007224 */ /* 0x002fc600078e0081 */
[----:B------:R-:W-:Y:S04]  /*4bd60*/  STL [R1+0x2b1c], R130 ;  /* 0x002b1c8201007387 */ /* 0x000fe80000100800 */
[----:B------:R1:W-:Y:S04]  /*4bd70*/  STL [R1+0x2b10], R0 ;  /* 0x002b100001007387 */ /* 0x0003e80000100800 */
[----:B------:R-:W3:Y:S01]  /*4bd80*/  LDL.LU.64 R128, [R1+0xfe8] ;  /* 0x000fe80001807983 */ /* 0x000ee20000300a00 */
[----:B-1----:R-:W-:-:S03]  /*4bd90*/  MOV R0, R131 ;  /* 0x0000008300007202 */ /* 0x002fc60000000f00 */
[----:B------:R-:W3:Y:S04]  /*4bda0*/  LDL.LU.64 R130, [R1+0x1020] ;  /* 0x0010200001827983 */ /* 0x000ee80000300a00 */
[----:B------:R4:W-:Y:S02]  /*4bdb0*/  STL [R1+0x2b18], R0 ;  /* 0x002b180001007387 */ /* 0x0009e40000100800 */
[----:B----4-:R-:W-:Y:S02]  /*4bdc0*/  IMAD.MOV.U32 R0, RZ, RZ, R181 ;  /* 0x000000ffff007224 */ /* 0x010fe400078e00b5 */
[----:B------:R1:W-:Y:S04]  /*4bdd0*/  STL [R1+0x2b24], R180 ;  /* 0x002b24b401007387 */ /* 0x0003e80000100800 */
[----:B------:R-:W-:Y:S04]  /*4bde0*/  STL [R1+0x2b2c], R116 ;  /* 0x002b2c7401007387 */ /* 0x000fe80000100800 */
[----:B------:R4:W-:Y:S04]  /*4bdf0*/  STL [R1+0x2b20], R0 ;  /* 0x002b200001007387 */ /* 0x0009e80000100800 */
[----:B-1----:R-:W3:Y:S01]  /*4be00*/  LDL.LU.64 R180, [R1+0x1028] ;  /* 0x0010280001b47983 */ /* 0x002ee20000300a00 */
[----:B----4-:R-:W-:-:S03]  /*4be10*/  IMAD.MOV.U32 R0, RZ, RZ, R117 ;  /* 0x000000ffff007224 */ /* 0x010fc600078e0075 */
[----:B------:R-:W-:Y:S04]  /*4be20*/  STL [R1+0x2b34], R182 ;  /* 0x002b34b601007387 */ /* 0x000fe80000100800 */
        /* <DEDUP_REMOVED lines=10> */
[----:B-1----:R-:W-:-:S03]  /*4bed0*/  IMAD.MOV.U32 R0, RZ, RZ, R121 ;  /* 0x000000ffff007224 */ /* 0x002fc600078e0079 */
[----:B------:R-:W-:Y:S04]  /*4bee0*/  STL [R1+0x2b4c], R112 ;  /* 0x002b4c7001007387 */ /* 0x000fe80000100800 */
[----:B------:R1:W-:Y:S04]  /*4bef0*/  STL [R1+0x2b40], R0 ;  /* 0x002b400001007387 */ /* 0x0003e80000100800 */
[----:B------:R-:W4:Y:S01]  /*4bf00*/  LDL.LU.64 R120, [R1+0x1018] ;  /* 0x0010180001787983 */ /* 0x000f220000300a00 */
[----:B-1----:R-:W-:-:S03]  /*4bf10*/  MOV R0, R113 ;  /* 0x0000007100007202 */ /* 0x002fc60000000f00 */
[----:B------:R-:W-:Y:S04]  /*4bf20*/  STL [R1+0x2b54], R122 ;  /* 0x002b547a01007387 */ /* 0x000fe80000100800 */
[----:B------:R1:W-:Y:S02]  /*4bf30*/  STL [R1+0x2b48], R0 ;  /* 0x002b480001007387 */ /* 0x0003e40000100800 */
[----:B-1----:R-:W-:Y:S02]  /*4bf40*/  IMAD.MOV.U32 R0, RZ, RZ, R123 ;  /* 0x000000ffff007224 */ /* 0x002fe400078e007b */
[----:B------:R-:W4:Y:S04]  /*4bf50*/  LDL.LU.64 R122, [R1+0x1048] ;  /* 0x00104800017a7983 */ /* 0x000f280000300a00 */
[----:B------:R1:W-:Y:S04]  /*4bf60*/  STL [R1+0x2b50], R0 ;  /* 0x002b500001007387 */ /* 0x0003e80000100800 */
[----:B------:R1:W-:Y:S02]  /*4bf70*/  STL [R1+0x2b5c], R124 ;  /* 0x002b5c7c01007387 */ /* 0x0003e40000100800 */
[----:B-1----:R-:W-:-:S02]  /*4bf80*/  IMAD.MOV.U32 R0, RZ, RZ, R125 ;  /* 0x000000ffff007224 */ /* 0x002fc400078e007d */
[----:B------:R-:W-:Y:S04]  /*4bf90*/  STL [R1+0x2b64], R114 ;  /* 0x002b647201007387 */ /* 0x000fe80000100800 */
[----:B------:R1:W-:Y:S04]  /*4bfa0*/  STL [R1+0x2b58], R0 ;  /* 0x002b580001007387 */ /* 0x0003e80000100800 */
[----:B------:R-:W4:Y:S01]  /*4bfb0*/  LDL.LU.64 R124, [R1+0x1050] ;  /* 0x00105000017c7983 */ /* 0x000f220000300a00 */
[----:B-1----:R-:W-:-:S03]  /*4bfc0*/  MOV R0, R115 ;  /* 0x0000007300007202 */ /* 0x002fc60000000f00 */
[----:B--2---:R-:W-:Y:S04]  /*4bfd0*/  STL [R1+0x2b6c], R126 ;  /* 0x002b6c7e01007387 */ /* 0x004fe80000100800 */
[----:B------:R1:W-:Y:S02]  /*4bfe0*/  STL [R1+0x2b60], R0 ;  /* 0x002b600001007387 */ /* 0x0003e40000100800 */
[----:B-1----:R-:W-:Y:S02]  /*4bff0*/  IMAD.MOV.U32 R0, RZ, RZ, R127 ;  /* 0x000000ffff007224 */ /* 0x002fe400078e007f */
[----:B------:R-:W2:Y:S04]  /*4c000*/  LDL.LU.64 R126, [R1+0x1058] ;  /* 0x00105800017e7983 */ /* 0x000ea80000300a00 */
[----:B------:R1:W-:Y:S04]  /*4c010*/  STL [R1+0x2b68], R0 ;  /* 0x002b680001007387 */ /* 0x0003e80000100800 */
[----:B---3--:R3:W-:Y:S01]  /*4c020*/  STL [R1+0x2b74], R128 ;  /* 0x002b748001007387 */ /* 0x0087e20000100800 */
[----:B-1----:R-:W-:-:S03]  /*4c030*/  IMAD.MOV.U32 R0, RZ, RZ, R129 ;  /* 0x000000ffff007224 */ /* 0x002fc600078e0081 */
[----:B------:R-:W-:Y:S04]  /*4c040*/  STL [R1+0x2b7c], R130 ;  /* 0x002b7c8201007387 */ /* 0x000fe80000100800 */
[----:B------:R1:W-:Y:S04]  /*4c050*/  STL [R1+0x2b70], R0 ;  /* 0x002b700001007387 */ /* 0x0003e80000100800 */
[----:B---3--:R-:W3:Y:S01]  /*4c060*/  LDL.LU.64 R128, [R1+0x1010] ;  /* 0x0010100001807983 */ /* 0x008ee20000300a00 */
[----:B-1----:R-:W-:-:S03]  /*4c070*/  MOV R0, R131 ;  /* 0x0000008300007202 */ /* 0x002fc60000000f00 */
[----:B------:R-:W3:Y:S04]  /*4c080*/  LDL.LU.64 R130, [R1+0x1060] ;  /* 0x0010600001827983 */ /* 0x000ee80000300a00 */
[----:B------:R1:W-:Y:S04]  /*4c090*/  STL [R1+0x2b78], R0 ;  /* 0x002b780001007387 */ /* 0x0003e80000100800 */
[----:B------:R1:W-:Y:S02]  /*4c0a0*/  STL [R1+0x2b84], R180 ;  /* 0x002b84b401007387 */ /* 0x0003e40000100800 */
[----:B-1----:R-:W-:-:S02]  /*4c0b0*/  IMAD.MOV.U32 R0, RZ, RZ, R181 ;  /* 0x000000ffff007224 */ /* 0x002fc400078e00b5 */
[----:B------:R-:W3:Y:S04]  /*4c0c0*/  LDL.LU.64 R180, [R1+0x1068] ;  /* 0x0010680001b47983 */ /* 0x000ee80000300a00 */
[----:B------:R1:W-:Y:S04]  /*4c0d0*/  STL [R1+0x2b80], R0 ;  /* 0x002b800001007387 */ /* 0x0003e80000100800 */
[----:B----4-:R-:W-:Y:S01]  /*4c0e0*/  STL [R1+0x2b8c], R116 ;  /* 0x002b8c7401007387 */ /* 0x010fe20000100800 */
[----:B-1----:R-:W-:-:S03]  /*4c0f0*/  IMAD.MOV.U32 R0, RZ, RZ, R117 ;  /* 0x000000ffff007224 */ /* 0x002fc600078e0075 */
        /* <DEDUP_REMOVED lines=8> */
[----:B-1----:R-:W-:-:S03]  /*4c180*/  IMAD.MOV.U32 R0, RZ, RZ, R119 ;  /* 0x000000ffff007224 */ /* 0x002fc600078e0077 */
        /* <DEDUP_REMOVED lines=8> */
[----:B-1----:R-:W-:-:S03]  /*4c210*/  MOV R0, R123 ;  /* 0x0000007b00007202 */ /* 0x002fc60000000f00 */
[----:B------:R-:W4:Y:S04]  /*4c220*/  LDL.LU.64 R118, [R1+0x1090] ;  /* 0x0010900001767983 */ /* 0x000f280000300a00 */
[----:B------:R1:W-:Y:S04]  /*4c230*/  STL [R1+0x2ba8], R0 ;  /* 0x002ba80001007387 */ /* 0x0003e80000100800 */
[----:B------:R2:W-:Y:S04]  /*4c240*/  STL [R1+0x2bb4], R124 ;  /* 0x002bb47c01007387 */ /* 0x0005e80000100800 */
[----:B------:R-:W4:Y:S01]  /*4c250*/  LDL.LU.64 R120, [R1+0x1098] ;  /* 0x0010980001787983 */ /* 0x000f220000300a00 */
[----:B-1----:R-:W-:-:S03]  /*4c260*/  IMAD.MOV.U32 R0, RZ, RZ, R125 ;  /* 0x000000ffff007224 */ /* 0x002fc600078e007d */
[----:B------:R-:W4:Y:S04]  /*4c270*/  LDL.LU.64 R122, [R1+0x10a0] ;  /* 0x0010a000017a7983 */ /* 0x000f280000300a00 */
[----:B------:R1:W-:Y:S04]  /*4c280*/  STL [R1+0x2bb0], R0 ;  /* 0x002bb00001007387 */ /* 0x0003e80000100800 */
[----:B--2---:R2:W-:Y:S04]  /*4c290*/  STL [R1+0x2bbc], R126 ;  /* 0x002bbc7e01007387 */ /* 0x0045e80000100800 */
[----:B------:R-:W4:Y:S01]  /*4c2a0*/  LDL.LU.64 R124, [R1+0xff8] ;  /* 0x000ff800017c7983 */ /* 0x000f220000300a00 */
[----:B-1----:R-:W-:-:S03]  /*4c2b0*/  IMAD.MOV.U32 R0, RZ, RZ, R127 ;  /* 0x000000ffff007224 */ /* 0x002fc600078e007f */
[----:B--2---:R-:W2:Y:S04]  /*4c2c0*/  LDL.LU.64 R126, [R1+0x10a8] ;  /* 0x0010a800017e7983 */ /* 0x004ea80000300a00 */
[----:B------:R1:W-:Y:S04]  /*4c2d0*/  STL [R1+0x2bb8], R0 ;  /* 0x002bb80001007387 */ /* 0x0003e80000100800 */
[----:B---3--:R3:W-:Y:S01]  /*4c2e0*/  STL [R1+0x2bc4], R128 ;  /* 0x002bc48001007387 */ /* 0x0087e20000100800 */
[----:B-1----:R-:W-:-:S03]  /*4c2f0*/  MOV R0, R129 ;  /* 0x0000008100007202 */ /* 0x002fc60000000f00 */
[----:B------:R-:W-:Y:S04]  /*4c300*/  STL [R1+0x2bcc], R130 ;  /* 0x002bcc8201007387 */ /* 0x000fe80000100800 */
[----:B------:R1:W-:Y:S04]  /*4c310*/  STL [R1+0x2bc0], R0 ;  /* 0x002bc00001007387 */ /* 0x0003e80000100800 */
[----:B---3--:R-:W3:Y:S01]  /*4c320*/  LDL.LU.64 R128, [R1+0x10b8] ;  /* 0x0010b80001807983 */ /* 0x008ee20000300a00 */
[----:B-1----:R-:W-:-:S03]  /*4c330*/  IMAD.MOV.U32 R0, RZ, RZ, R131 ;  /* 0x000000ffff007224 */ /* 0x002fc600078e0083 */
[----:B------:R-:W-:Y:S04]  /*4c340*/  STL [R1+0x2bd4], R180 ;  /* 0x002bd4b401007387 */ /* 0x000fe80000100800 */
        /* <DEDUP_REMOVED lines=8> */
[----:B------:R1:W-:Y:S02]  /*4c3d0*/  STL [R1+0x2bd8], R0 ;  /* 0x002bd80001007387 */ /* 0x0003e40000100800 */
[----:B-1----:R-:W-:Y:S02]  /*4c3e0*/  IMAD.MOV.U32 R0, RZ, RZ, R183 ;  /* 0x000000ffff007224 */ /* 0x002fe400078e00b7 */
[----:B------:R-:W-:Y:S04]  /*4c3f0*/  STL [R1+0x2bec], R110 ;  /* 0x002bec6e01007387 */ /* 0x000fe80000100800 */
[----:B------:R1:W-:Y:S04]  /*4c400*/  STL [R1+0x2be0], R0 ;  /* 0x002be00001007387 */ /* 0x0003e80000100800 */
[----:B------:R-:W4:Y:S01]  /*4c410*/  LDL.LU.64 R182, [R1+0xdc0] ;  /* 0x000dc00001b67983 */ /* 0x000f220000300a00 */
[----:B-1----:R-:W-:-:S03]  /*4c420*/  IMAD.MOV.U32 R0, RZ, RZ, R111 ;  /* 0x000000ffff007224 */ /* 0x002fc600078e006f */
[----:B------:R-:W-:Y:S04]  /*4c430*/  STL [R1+0x2bf4], R112 ;  /* 0x002bf47001007387 */ /* 0x000fe80000100800 */
[----:B------:R1:W-:Y:S04]  /*4c440*/  STL [R1+0x2be8], R0 ;  /* 0x002be80001007387 */ /* 0x0003e80000100800 */
[----:B------:R-:W-:Y:S01]  /*4c450*/  STL [R1+0x2bfc], R114 ;  /* 0x002bfc7201007387 */ /* 0x000fe20000100800 */
[----:B-1----:R-:W-:-:S05]  /*4c460*/  MOV R0, R113 ;  /* 0x0000007100007202 */ /* 0x002fca0000000f00 */
[----:B------:R1:W-:Y:S02]  /*4c470*/  STL [R1+0x2bf0], R0 ;  /* 0x002bf00001007387 */ /* 0x0003e40000100800 */
[----:B-1----:R-:W-:Y:S02]  /*4c480*/  IMAD.MOV.U32 R0, RZ, RZ, R115 ;  /* 0x000000ffff007224 */ /* 0x002fe400078e0073 */
[----:B------:R-:W-:Y:S04]  /*4c490*/  STL [R1+0x2c04], R116 ;  /* 0x002c047401007387 */ /* 0x000fe80000100800 */
[----:B------:R1:W-:Y:S04]  /*4c4a0*/  STL [R1+0x2bf8], R0 ;  /* 0x002bf80001007387 */ /* 0x0003e80000100800 */
[----:B------:R-:W-:Y:S01]  /*4c4b0*/  STL [R1+0x2c0c], R118 ;  /* 0x002c0c7601007387 */ /* 0x000fe20000100800 */
[----:B-1----:R-:W-:-:S05]  /*4c4c0*/  IMAD.MOV.U32 R0, RZ, RZ, R117 ;  /* 0x000000ffff007224 */ /* 0x002fca00078e0075 */
[----:B------:R1:W-:Y:S02]  /*4c4d0*/  STL [R1+0x2c00], R0 ;  /* 0x002c000001007387 */ /* 0x0003e40000100800 */
[----:B-1----:R-:W-:Y:S02]  /*4c4e0*/  MOV R0, R119 ;  /* 0x0000007700007202 */ /* 0x002fe40000000f00 */
[----:B------:R-:W-:Y:S04]  /*4c4f0*/  STL [R1+0x2c14], R120 ;  /* 0x002c147801007387 */ /* 0x000fe80000100800 */
[----:B------:R1:W-:Y:S04]  /*4c500*/  STL [R1+0x2c08], R0 ;  /* 0x002c080001007387 */ /* 0x0003e80000100800 */
[----:B------:R-:W-:Y:S01]  /*4c510*/  STL [R1+0x2c1c], R122 ;  /* 0x002c1c7a01007387 */ /* 0x000fe20000100800 */
[----:B-1----:R-:W-:-:S05]  /*4c520*/  IMAD.MOV.U32 R0, RZ, RZ, R121 ;  /* 0x000000ffff007224 */ /* 0x002fca00078e0079 */
[----:B------:R1:W-:Y:S02]  /*4c530*/  STL [R1+0x2c10], R0 ;  /* 0x002c100001007387 */ /* 0x0003e40000100800 */
[----:B-1----:R-:W-:Y:S02]  /*4c540*/  IMAD.MOV.U32 R0, RZ, RZ, R123 ;  /* 0x000000ffff007224 */ /* 0x002fe400078e007b */
[----:B------:R-:W-:Y:S04]  /*4c550*/  STL [R1+0x2c24], R124 ;  /* 0x002c247c01007387 */ /* 0x000fe80000100800 */
[----:B------:R1:W-:Y:S04]  /*4c560*/  STL [R1+0x2c18], R0 ;  /* 0x002c180001007387 */ /* 0x0003e80000100800 */
[----:B--2---:R-:W-:Y:S01]  /*4c570*/  STL [R1+0x2c2c], R126 ;  /* 0x002c2c7e01007387 */ /* 0x004fe20000100800 */
[----:B-1----:R-:W-:-:S05]  /*4c580*/  MOV R0, R125 ;  /* 0x0000007d00007202 */ /* 0x002fca0000000f00 */
[----:B------:R1:W-:Y:S04]  /*4c590*/  STL [R1+0x2c20], R0 ;  /* 0x002c200001007387 */ /* 0x0003e80000100800 */
[----:B------:R-:W-:Y:S01]  /*4c5a0*/  STL [R1+0x2c34], R2 ;  /* 0x002c340201007387 */ /* 0x000fe20000100800 */
[----:B-1----:R-:W-:-:S05]  /*4c5b0*/  IMAD.MOV.U32 R0, RZ, RZ, R127 ;  /* 0x000000ffff007224 */ /* 0x002fca00078e007f */
[----:B------:R1:W-:Y:S02]  /*4c5c0*/  STL [R1+0x2c28], R0 ;  /* 0x002c280001007387 */ /* 0x0003e40000100800 */
[----:B-1----:R-:W-:Y:S02]  /*4c5d0*/  IMAD.MOV.U32 R0, RZ, RZ, R3 ;  /* 0x000000ffff007224 */ /* 0x002fe400078e0003 */
[----:B------:R-:W1:Y:S01]  /*4c5e0*/  S2R R3, SR_TID.X ;  /* 0x0000000000037919 */ /* 0x000e620000002100 */
[----:B---3--:R-:W-:Y:S04]  /*4c5f0*/  STL [R1+0x2c3c], R128 ;  /* 0x002c3c8001007387 */ /* 0x008fe80000100800 */
[----:B------:R2:W-:Y:S01]  /*4c600*/  STL [R1+0x2c30], R0 ;  /* 0x002c300001007387 */ /* 0x0005e20000100800 */
[----:B------:R-:W-:-:S03]  /*4c610*/  IMAD.MOV.U32 R2, RZ, RZ, R131 ;  /* 0x000000ffff027224 */ /* 0x000fc600078e0083 */
[----:B------:R-:W-:Y:S01]  /*4c620*/  STL [R1+0x2c44], R130 ;  /* 0x002c448201007387 */ /* 0x000fe20000100800 */
[----:B--2---:R-:W-:-:S05]  /*4c630*/  MOV R0, R129 ;  /* 0x0000008100007202 */ /* 0x004fca0000000f00 */
[----:B------:R-:W-:Y:S04]  /*4c640*/  STL [R1+0x2c38], R0 ;  /* 0x002c380001007387 */ /* 0x000fe80000100800 */
[----:B------:R2:W-:Y:S01]  /*4c650*/  STL [R1+0x2c40], R2 ;  /* 0x002c400201007387 */ /* 0x0005e20000100800 */
[----:B----4-:R-:W-:-:S03]  /*4c660*/  IMAD.MOV.U32 R5, RZ, RZ, R181 ;  /* 0x000000ffff057224 */ /* 0x010fc600078e00b5 */
[----:B------:R-:W-:Y:S01]  /*4c670*/  STL [R1+0x2c4c], R180 ;  /* 0x002c4cb401007387 */ /* 0x000fe20000100800 */
[----:B-1----:R-:W-:-:S03]  /*4c680*/  LOP3.LUT R4, R3, 0x3, RZ, 0xc0, !PT ;  /* 0x0000000303047812 */ /* 0x002fc600078ec0ff */
[----:B------:R1:W-:Y:S01]  /*4c690*/  STL [R1+0x2c48], R5 ;  /* 0x002c480501007387 */ /* 0x0003e20000100800 */
[----:B--2---:R-:W-:-:S05]  /*4c6a0*/  LOP3.LUT R2, R3, 0x1c, RZ, 0xc0, !PT ;  /* 0x0000001c03027812 */ /* 0x004fca00078ec0ff */
[----:B------:R-:W-:Y:S02]  /*4c6b0*/  IMAD R2, R4, 0x120, R2 ;  /* 0x0000012004027824 */ /* 0x000fe400078e0202 */
[----:B-1----:R-:W-:Y:S01]  /*4c6c0*/  IMAD.MOV.U32 R5, RZ, RZ, R183 ;  /* 0x000000ffff057224 */ /* 0x002fe200078e00b7 */
[----:B------:R-:W-:Y:S04]  /*4c6d0*/  STL [R1+0x2c54], R182 ;  /* 0x002c54b601007387 */ /* 0x000fe80000100800 */
[----:B------:R1:W-:Y:S04]  /*4c6e0*/  STL [R1+0x2c50], R5 ;  /* 0x002c500501007387 */ /* 0x0003e80000100800 */
[----:B-1----:R-:W2:Y:S04]  /*4c6f0*/  LDL.LU.64 R4, [R1+0x4000] ;  /* 0x0040000001047983 */ /* 0x002ea80000300a00 */
[----:B------:R-:W3:Y:S04]  /*4c700*/  LDL.LU.64 R6, [R1+0x3ff8] ;  /* 0x003ff80001067983 */ /* 0x000ee80000300a00 */
[----:B--2---:R1:W-:Y:S04]  /*4c710*/  STL.64 [R1+0x1c28], R4 ;  /* 0x001c280401007387 */ /* 0x0043e80000100a00 */
[----:B-1----:R-:W2:Y:S04]  /*4c720*/  LDL.LU.64 R4, [R1+0x3ff0] ;  /* 0x003ff00001047983 */ /* 0x002ea80000300a00 */
[----:B---3--:R1:W-:Y:S04]  /*4c730*/  STL.64 [R1+0x1c20], R6 ;  /* 0x001c200601007387 */ /* 0x0083e80000100a00 */
[----:B-1----:R-:W3:Y:S04]  /*4c740*/  LDL.LU.64 R6, [R1+0x3fe8] ;  /* 0x003fe80001067983 */ /* 0x002ee80000300a00 */
        /* <DEDUP_REMOVED lines=1011> */
[----:B--2---:R1:W-:Y:S04]  /*50680*/  STL.64 [R1+0xc48], R4 ;  /* 0x000c480401007387 */ /* 0x0043e80000100a00 */
[----:B------:R1:W-:Y:S04]  /*50690*/  STL [R1], RZ ;  /* 0x000000ff01007387 */ /* 0x0003e80000100800 */
        /* <DEDUP_REMOVED lines=418> */
[----:B------:R1:W-:Y:S01]  /*520c0*/  STL [R1+0x1cc], RZ ;  /* 0x0001ccff01007387 */ /* 0x0003e20000100800 */
[C---:B------:R-:W-:Y:S01]  /*520d0*/  LOP3.LUT R0, R3.reuse, 0x7, RZ, 0xc0, !PT ;  /* 0x0000000703007812 */ /* 0x040fe200078ec0ff */
[----:B------:R-:W-:Y:S01]  /*520e0*/  USHF.R.S32.HI UR10, URZ, 0x1f, UR5 ;  /* 0x0000001fff0a7899 */ /* 0x000fe20008011405 */
[----:B------:R-:W-:Y:S01]  /*520f0*/  SHF.L.U32 R3, R3, 0x1, RZ ;  /* 0x0000000103037819 */ /* 0x000fe200000006ff */
[----:B------:R-:W-:-:S02]  /*52100*/  USHF.R.S32.HI UR11, URZ, 0x1f, UR8 ;  /* 0x0000001fff0b7899 */ /* 0x000fc40008011408 */
[----:B------:R-:W-:Y:S01]  /*52110*/  IMAD R0, R0, 0x210, RZ ;  /* 0x0000021000007824 */ /* 0x000fe200078e02ff */
[----:B------:R-:W-:Y:S02]  /*52120*/  ULEA.HI UR10, UR10, UR5, URZ, 0x7 ;  /* 0x000000050a0a7291 */ /* 0x000fe4000f8f38ff */
[----:B------:R-:W-:Y:S02]  /*52130*/  USHF.R.S32.HI UR15, URZ, 0x1f, UR9 ;  /* 0x0000001fff0f7899 */ /* 0x000fe40008011409 */
[----:B------:R-:W-:Y:S01]  /*52140*/  USHF.L.U32 UR13, UR8, 0x2, URZ ;  /* 0x00000002080d7899 */ /* 0x000fe200080006ff */
[----:B------:R-:W-:Y:S02]  /*52150*/  CS2R R184, SRZ ;  /* 0x0000000000b87805 */ /* 0x000fe4000001ff00 */
[----:B------:R-:W-:Y:S02]  /*52160*/  LOP3.LUT R0, R0, 0x30, R3, 0x78, !PT ;  /* 0x0000003000007812 */ /* 0x000fe400078e7803 */
[----:B------:R-:W-:Y:S01]  /*52170*/  CS2R R186, SRZ ;  /* 0x0000000000ba7805 */ /* 0x000fe2000001ff00 */
[----:B------:R-:W-:Y:S01]  /*52180*/  USHF.L.U64.HI UR5, UR8, 0x2, UR11 ;  /* 0x0000000208057899 */ /* 0x000fe2000801020b */
        /* <DEDUP_REMOVED lines=43> */
[----:B------:R-:W-:Y:S01]  /*52440*/  CS2R R182, SRZ ;  /* 0x0000000000b67805 */ /* 0x000fe2000001ff00 */
[----:B------:R-:W-:Y:S02]  /*52450*/  USHF.L.U32 UR14, UR9, 0x2, URZ ;  /* 0x00000002090e7899 */ /* 0x000fe400080006ff */
[----:B------:R-:W-:Y:S02]  /*52460*/  USHF.L.U64.HI UR8, UR9, 0x2, UR15 ;  /* 0x0000000209087899 */ /* 0x000fe4000801020f */
[----:B------:R-:W-:Y:S01]  /*52470*/  USHF.R.S32.HI UR9, URZ, 0x7, UR10 ;  /* 0x00000007ff097899 */ /* 0x000fe2000801140a */
[----:B------:R-:W-:Y:S01]  /*52480*/  UMOV UR4, URZ ;  /* 0x000000ff00047c82 */ /* 0x000fe20008000000 */
[----:B------:R-:W-:Y:S01]  /*52490*/  UMOV UR7, 0x1 ;  /* 0x0000000100077882 */ /* 0x000fe20000000000 */
[----:B-1----:R-:W-:-:S09]  /*524a0*/  UMOV UR10, 0xffffffff ;  /* 0xffffffff000a7882 */ /* 0x002fd20000000000 */
.L_x_1:
[----:B------:R-:W2:Y:S01]  /*524b0*/  LDL.LU.64 R20, [R1] ;  /* 0x0000000001147983 */ /* 0x000ea20000300a00 */
[----:B------:R-:W-:-:S04]  /*524c0*/  DEPBAR.LE SB0, 0x2 ;  /* 0x000080800000791a */ /* 0x000fc80000000000 */
[----:B------:R-:W2:Y:S04]  /*524d0*/  LDL.LU.64 R22, [R1+0x8] ;  /* 0x0000080001167983 */ /* 0x000ea80000300a00 */
[----:B------:R-:W3:Y:S04]  /*524e0*/  LDL.LU.64 R16, [R1+0x500] ;  /* 0x0005000001107983 */ /* 0x000ee80000300a00 */
[----:B------:R-:W3:Y:S04]  /*524f0*/  LDL.LU.64 R18, [R1+0x508] ;  /* 0x0005080001127983 */ /* 0x000ee80000300a00 */
[----:B------:R-:W4:Y:S04]  /*52500*/  LDL.LU.64 R12, [R1+0x4f0] ;  /* 0x0004f000010c7983 */ /* 0x000f280000300a00 */
[----:B------:R-:W4:Y:S04]  /*52510*/  LDL.LU.64 R14, [R1+0x4f8] ;  /* 0x0004f800010e7983 */ /* 0x000f280000300a00 */
[----:B-1----:R-:W2:Y:S04]  /*52520*/  LDL.LU.64 R8, [R1+0x4e0] ;  /* 0x0004e00001087983 */ /* 0x002ea80000300a00 */
[----:B------:R-:W2:Y:S04]  /*52530*/  LDL.LU.64 R10, [R1+0x4e8] ;  /* 0x0004e800010a7983 */ /* 0x000ea80000300a00 */
[----:B------:R-:W2:Y:S04]  /*52540*/  LDL.LU.64 R4, [R1+0x4d0] ;  /* 0x0004d00001047983 */ /* 0x000ea80000300a00 */
[----:B------:R-:W2:Y:S01]  /*52550*/  LDL.LU.64 R6, [R1+0x4d8] ;  /* 0x0004d80001067983 */ /* 0x000ea20000300a00 */
[----:B------:R-:W-:Y:S01]  /*52560*/  UIADD3 UR10, UPT, UPT, UR10, 0x1, URZ ;  /* 0x000000010a0a7890 */ /* 0x000fe2000fffe0ff */
[----:B------:R-:W-:-:S02]  /*52570*/  LOP3.LUT R3, R2, 0x20, RZ, 0x3c, !PT ;  /* 0x0000002002037812 */ /* 0x000fc400078e3cff */
[----:B------:R-:W-:Y:S01]  /*52580*/  STL.64 [R1+0x69a8], R66 ;  /* 0x0069a84201007387 */ /* 0x000fe20000100a00 */
[----:B------:R-:W-:-:S03]  /*52590*/  UISETP.GT.AND UP0, UPT, UR10, 0x1, UPT ;  /* 0x000000010a00788c */ /* 0x000fc6000bf04270 */
[----:B------:R-:W-:Y:S01]  /*525a0*/  STL.64 [R1+0x69a0], R64 ;  /* 0x0069a04001007387 */ /* 0x000fe20000100a00 */
[----:B------:R-:W-:-:S03]  /*525b0*/  USEL UR10, UR10, URZ, !UP0 ;  /* 0x000000ff0a0a7287 */ /* 0x000fc6000c000000 */
[----:B------:R-:W-:Y:S01]  /*525c0*/  STL.64 [R1+0x6998], R70 ;  /* 0x0069984601007387 */ /* 0x000fe20000100a00 */
[----:B------:R-:W-:Y:S02]  /*525d0*/  ULEA UR11, UR10, UR12, 0xf ;  /* 0x0000000c0a0b7291 */ /* 0x000fe4000f8e78ff */
[----:B------:R-:W-:Y:S01]  /*525e0*/  ULEA UR15, UR10, UR12, 0x11 ;  /* 0x0000000c0a0f7291 */ /* 0x000fe2000f8e88ff */
[----:B------:R-:W-:Y:S06]  /*525f0*/  BAR.SYNC.DEFER_BLOCKING 0x0 ;  /* 0x0000000000007b1d */ /* 0x000fec0000010000 */
[----:B------:R-:W-:Y:S04]  /*52600*/  STL.64 [R1+0x6990], R68 ;  /* 0x0069904401007387 */ /* 0x000fe80000100a00 */
[----:B------:R-:W-:Y:S04]  /*52610*/  STL.64 [R1+0x6988], R74 ;  /* 0x0069884a01007387 */ /* 0x000fe80000100a00 */
[----:B------:R-:W-:Y:S04]  /*52620*/  STL.64 [R1+0x6980], R72 ;  /* 0x0069804801007387 */ /* 0x000fe80000100a00 */
[----:B------:R-:W-:Y:S04]  /*52630*/  STL.64 [R1+0x6978], R78 ;  /* 0x0069784e01007387 */ /* 0x000fe80000100a00 */
[----:B------:R-:W-:Y:S04]  /*52640*/  LDS R168, [R2+UR11+0x40000] ;  /* 0x0400000b02a87984 */ /* 0x000fe80008000800 */
[----:B------:R-:W-:Y:S04]  /*52650*/  LDS R170, [R2+UR11+0x40400] ;  /* 0x0404000b02aa7984 */ /* 0x000fe80008000800 */
[----:B------:R-:W-:Y:S04]  /*52660*/  LDS R169, [R3+UR11+0x40000] ;  /* 0x0400000b03a97984 */ /* 0x000fe80008000800 */
[----:B------:R-:W-:Y:S04]  /*52670*/  LDS R171, [R3+UR11+0x40400] ;  /* 0x0404000b03ab7984 */ /* 0x000fe80008000800 */
[----:B-----5:R-:W1:Y:S04]  /*52680*/  LDSM.16.M88.4 R144, [R0+UR15+0x1000] ;  /* 0x0010000f0090783b */ /* 0x020e680008000200 */
[----:B------:R-:W-:Y:S04]  /*52690*/  LDSM.16.M88.4 R132, [R0+UR15+0x4000] ;  /* 0x0040000f0084783b */ /* 0x000fe80008000200 */
[----:B------:R-:W1:Y:S04]  /*526a0*/  LDSM.16.M88.4 R140, [R0+UR15+0x2000] ;  /* 0x0020000f008c783b */ /* 0x000e680008000200 */
[----:B------:R-:W1:Y:S04]  /*526b0*/  LDSM.16.M88.4 R136, [R0+UR15+0x3000] ;  /* 0x0030000f0088783b */ /* 0x000e680008000200 */
[----:B------:R-:W-:Y:S04]  /*526c0*/  STL.64 [R1+0x6970], R76 ;  /* 0x0069704c01007387 */ /* 0x000fe80000100a00 */
[----:B------:R-:W1:Y:S04]  /*526d0*/  LDSM.16.M88.4 R52, [R0+UR15+0x5000] ;  /* 0x0050000f0034783b */ /* 0x000e680008000200 */
        /* <DEDUP_REMOVED lines=17> */
[----:B------:R-:W-:Y:S04]  /*527f0*/  STL.64 [R1+0x68e0], R112 ;  /* 0x0068e07001007387 */ /* 0x000fe80000100a00 */
[----:B------:R-:W-:Y:S01]  /*52800*/  STL.64 [R1+0x68d8], R118 ;  /* 0x0068d87601007387 */ /* 0x000fe20000100a00 */
[----:B-1----:R-:W-:-:S03]  /*52810*/  LOP3.LUT R108, R2, 0x40, RZ, 0x3c, !PT ;  /* 0x00000040026c7812 */ /* 0x002fc600078e3cff */
[----:B------:R-:W-:Y:S04]  /*52820*/  STL.64 [R1+0x68d0], R116 ;  /* 0x0068d07401007387 */ /* 0x000fe80000100a00 */
[----:B------:R-:W-:Y:S04]  /*52830*/  STL.64 [R1+0x68c8], R122 ;  /* 0x0068c87a01007387 */ /* 0x000fe80000100a00 */
[----:B------:R-:W-:Y:S04]  /*52840*/  STL.64 [R1+0x68c0], R120 ;  /* 0x0068c07801007387 */ /* 0x000fe80000100a00 */
[----:B------:R-:W-:Y:S04]  /*52850*/  STL.64 [R1+0x68b8], R126 ;  /* 0x0068b87e01007387 */ /* 0x000fe80000100a00 */
[----:B------:R-:W-:Y:S04]  /*52860*/  STL.64 [R1+0x68b0], R124 ;  /* 0x0068b07c01007387 */ /* 0x000fe80000100a00 */
[----:B------:R-:W-:Y:S04]  /*52870*/  STL.64 [R1+0x68a8], R130 ;  /* 0x0068a88201007387 */ /* 0x000fe80000100a00 */
[----:B------:R-:W-:Y:S04]  /*52880*/  STL.64 [R1+0x68a0], R128 ;  /* 0x0068a08001007387 */ /* 0x000fe80000100a00 */
[----:B------:R-:W-:Y:S04]  /*52890*/  STL [R1+0x689c], R180 ;  /* 0x00689cb401007387 */ /* 0x000fe80000100800 */
[----:B------:R-:W-:Y:S04]  /*528a0*/  STL [R1+0x6898], R181 ;  /* 0x006898b501007387 */ /* 0x000fe80000100800 */
[----:B------:R-:W-:Y:S04]  /*528b0*/  STL [R1+0x6894], R182 ;  /* 0x006894b601007387 */ /* 0x000fe80000100800 */
[----:B------:R-:W-:Y:S04]  /*528c0*/  STL [R1+0x6890], R183 ;  /* 0x006890b701007387 */ /* 0x000fe80000100800 */
[----:B-----5:R1:W-:Y:S04]  /*528d0*/  STL [R1+0x4008], R252 ;  /* 0x004008fc01007387 */ /* 0x0203e80000100800 */
[----:B------:R-:W-:Y:S04]  /*528e0*/  STL [R1+0x6858], R146 ;  /* 0x0068589201007387 */ /* 0x000fe80000100800 */
[----:B------:R-:W-:Y:S01]  /*528f0*/  STL [R1+0x6854], R147 ;  /* 0x0068549301007387 */ /* 0x000fe20000100800 */
[----:B-1----:R-:W-:-:S03]  /*52900*/  LOP3.LUT R252, R2, 0x60, RZ, 0x3c, !PT ;  /* 0x0000006002fc7812 */ /* 0x002fc600078e3cff */
[----:B------:R-:W-:Y:S04]  /*52910*/  STL [R1+0x685c], R142 ;  /* 0x00685c8e01007387 */ /* 0x000fe80000100800 */
[----:B------:R-:W-:Y:S04]  /*52920*/  STL [R1+0x6850], R143 ;  /* 0x0068508f01007387 */ /* 0x000fe80000100800 */
[----:B------:R-:W-:Y:S04]  /*52930*/  STL [R1+0x6864], R138 ;  /* 0x0068648a01007387 */ /* 0x000fe80000100800 */
[----:B------:R-:W-:Y:S04]  /*52940*/  STL [R1+0x6860], R139 ;  /* 0x0068608b01007387 */ /* 0x000fe80000100800 */
[----:B------:R-:W-:Y:S04]  /*52950*/  STL [R1+0x686c], R134 ;  /* 0x00686c8601007387 */ /* 0x000fe80000100800 */
[----:B------:R-:W-:Y:S04]  /*52960*/  STL [R1+0x6868], R135 ;  /* 0x0068688701007387 */ /* 0x000fe80000100800 */
[----:B------:R-:W-:Y:S04]  /*52970*/  STL [R1+0x6874], R54 ;  /* 0x0068743601007387 */ /* 0x000fe80000100800 */
[----:B------:R-:W-:Y:S04]  /*52980*/  STL [R1+0x6870], R55 ;  /* 0x0068703701007387 */ /* 0x000fe80000100800 */
[----:B------:R-:W1:Y:S04]  /*52990*/  LDSM.16.M88.4 R148, [R0+UR15] ;  /* 0x0000000f0094783b */ /* 0x000e680008000200 */
[----:B------:R-:W1:Y:S04]  /*529a0*/  LDSM.16.M88.4 R40, [R0+UR15+0x8000] ;  /* 0x0080000f0028783b */ /* 0x000e680008000200 */
[----:B------:R-:W1:Y:S04]  /*529b0*/  LDSM.16.M88.4 R36, [R0+UR15+0x9000] ;  /* 0x0090000f0024783b */ /* 0x000e680008000200 */
[----:B------:R-:W1:Y:S04]  /*529c0*/  LDSM.16.M88.4 R32, [R0+UR15+0xa000] ;  /* 0x00a0000f0020783b */ /* 0x000e680008000200 */
[----:B------:R-:W1:Y:S04]  /*529d0*/  LDSM.16.M88.4 R28, [R0+UR15+0xb000] ;  /* 0x00b0000f001c783b */ /* 0x000e680008000200 */
[----:B------:R-:W1:Y:S04]  /*529e0*/  LDSM.16.M88.4 R24, [R0+UR15+0xc000] ;  /* 0x00c0000f0018783b */ /* 0x000e680008000200 */
[----:B------:R-:W-:Y:S04]  /*529f0*/  LDSM.16.M88.4 R240, [R0+UR15+0x12000] ;  /* 0x0120000f00f0783b */ /* 0x000fe80008000200 */
[----:B------:R-:W-:Y:S01]  /*52a00*/  LDSM.16.M88.4 R236, [R0+UR15+0x13000] ;  /* 0x0130000f00ec783b */ /* 0x000fe20008000200 */
[C---:B---3--:R-:W-:Y:S03]  /*52a10*/  HMMA.1688.F32.TF32 R16, R168.reuse, R144, R16 ;  /* 0x00000090a810723c */ /* 0x048fe60000081010 */
[----:B------:R-:W-:Y:S04]  /*52a20*/  LDSM.16.M88.4 R232, [R0+UR15+0x14000] ;  /* 0x0140000f00e8783b */ /* 0x000fe80008000200 */
[----:B------:R-:W-:Y:S01]  /*52a30*/  LDSM.16.M88.4 R228, [R0+UR15+0x15000] ;  /* 0x0150000f00e4783b */ /* 0x000fe20008000200 */
[C---:B----4-:R-:W-:Y:S03]  /*52a40*/  HMMA.1688.F32.TF32 R12, R168.reuse, R140, R12 ;  /* 0x0000008ca80c723c */ /* 0x050fe6000008100c */
[----:B------:R-:W-:Y:S04]  /*52a50*/  LDSM.16.M88.4 R224, [R0+UR15+0x16000] ;  /* 0x0160000f00e0783b */ /* 0x000fe80008000200 */
[----:B------:R-:W-:Y:S01]  /*52a60*/  LDSM.16.M88.4 R48, [R0+UR15+0x6000] ;  /* 0x0060000f0030783b */ /* 0x000fe20008000200 */
[C---:B--2---:R-:W-:Y:S03]  /*52a70*/  HMMA.1688.F32.TF32 R8, R168.reuse, R136, R8 ;  /* 0x00000088a808723c */ /* 0x044fe60000081008 */
[----:B------:R-:W-:Y:S04]  /*52a80*/  LDSM.16.M88.4 R220, [R0+UR15+0x17000] ;  /* 0x0170000f00dc783b */ /* 0x000fe80008000200 */
[----:B------:R-:W-:Y:S01]  /*52a90*/  STL.64 [R1+0x1b0], R16 ;  /* 0x0001b01001007387 */ /* 0x000fe20000100a00 */
[C---:B------:R-:W-:Y:S03]  /*52aa0*/  HMMA.1688.F32.TF32 R4, R168.reuse, R132, R4 ;  /* 0x00000084a804723c */ /* 0x040fe60000081004 */
[----:B------:R-:W-:Y:S04]  /*52ab0*/  STL.64 [R1+0x1b8], R18 ;  /* 0x0001b81201007387 */ /* 0x000fe80000100a00 */
[----:B------:R-:W-:Y:S01]  /*52ac0*/  STL.64 [R1+0x1a0], R12 ;  /* 0x0001a00c01007387 */ /* 0x000fe20000100a00 */
[C---:B-1----:R-:W-:Y:S03]  /*52ad0*/  HMMA.1688.F32.TF32 R20, R168.reuse, R148, R20 ;  /* 0x00000094a814723c */ /* 0x042fe60000081014 */
[----:B------:R-:W-:Y:S04]  /*52ae0*/  STL.64 [R1+0x1a8], R14 ;  /* 0x0001a80e01007387 */ /* 0x000fe80000100a00 */
[----:B------:R-:W-:Y:S04]  /*52af0*/  STL.64 [R1+0x190], R8 ;  /* 0x0001900801007387 */ /* 0x000fe80000100a00 */
[----:B------:R-:W-:Y:S01]  /*52b00*/  STL.64 [R1+0x198], R10 ;  /* 0x0001980a01007387 */ /* 0x000fe20000100a00 */
[----:B------:R-:W-:Y:S01]  /*52b10*/  IMAD.MOV.U32 R135, RZ, RZ, R5 ;  /* 0x000000ffff877224 */ /* 0x000fe200078e0005 */
[----:B------:R-:W-:Y:S01]  /*52b20*/  MOV R134, R4 ;  /* 0x0000000400867202 */ /* 0x000fe20000000f00 */
[----:B------:R-:W-:Y:S01]  /*52b30*/  IMAD.MOV.U32 R138, RZ, RZ, R6 ;  /* 0x000000ffff8a7224 */ /* 0x000fe200078e0006 */
[----:B------:R-:W-:Y:S01]  /*52b40*/  MOV R139, R7 ;  /* 0x00000007008b7202 */ /* 0x000fe20000000f00 */
[----:B------:R-:W-:Y:S01]  /*52b50*/  LDSM.16.M88.4 R16, [R0+UR15+0xe000] ;  /* 0x00e0000f0010783b */ /* 0x000fe20008000200 */
[----:B------:R-:W-:Y:S03]  /*52b60*/  HMMA.1688.F32.TF32 R4, R168, R52, R184 ;  /* 0x00000034a804723c */ /* 0x000fe600000810b8 */
[----:B------:R-:W-:Y:S01]  /*52b70*/  STL [R1+0x6884], R135 ;  /* 0x0068848701007387 */ /* 0x000fe20000100800 */
[----:B------:R-:W-:Y:S01]  /*52b80*/  IMAD.MOV.U32 R180, RZ, RZ, R20 ;  /* 0x000000ffffb47224 */ /* 0x000fe200078e0014 */
[----:B------:R-:W-:Y:S01]  /*52b90*/  MOV R181, R21 ;  /* 0x0000001500b57202 */ /* 0x000fe20000000f00 */
[----:B------:R-:W-:Y:S01]  /*52ba0*/  IMAD.MOV.U32 R182, RZ, RZ, R22 ;  /* 0x000000ffffb67224 */ /* 0x000fe200078e0016 */
[----:B------:R-:W-:Y:S01]  /*52bb0*/  STL [R1+0x6880], R134 ;  /* 0x0068808601007387 */ /* 0x000fe20000100800 */
[----:B------:R-:W-:-:S03]  /*52bc0*/  IMAD.MOV.U32 R183, RZ, RZ, R23 ;  /* 0x000000ffffb77224 */ /* 0x000fc600078e0017 */
[----:B------:R-:W-:Y:S04]  /*52bd0*/  STL [R1+0x687c], R138 ;  /* 0x00687c8a01007387 */ /* 0x000fe80000100800 */
[----:B------:R-:W-:Y:S04]  /*52be0*/  STL [R1+0x6878], R139 ;  /* 0x0068788b01007387 */ /* 0x000fe80000100800 */
[----:B------:R-:W2:Y:S01]  /*52bf0*/  LDL.LU.64 R68, [R1+0x890] ;  /* 0x0008900001447983 */ /* 0x000ea20000300a00 */
[----:B------:R-:W-:Y:S01]  /*52c00*/  IMAD.MOV.U32 R142, RZ, RZ, R4 ;  /* 0x000000ffff8e7224 */ /* 0x000fe200078e0004 */
[----:B------:R-:W-:Y:S01]  /*52c10*/  MOV R147, R6 ;  /* 0x0000000600937202 */ /* 0x000fe20000000f00 */
[----:B------:R-:W-:Y:S01]  /*52c20*/  IMAD.MOV.U32 R146, RZ, RZ, R5 ;  /* 0x000000ffff927224 */ /* 0x000fe200078e0005 */
[----:B------:R-:W2:Y:S01]  /*52c30*/  LDL.LU.64 R70, [R1+0x898] ;  /* 0x0008980001467983 */ /* 0x000ea20000300a00 */
[----:B------:R-:W-:-:S03]  /*52c40*/  IMAD.MOV.U32 R143, RZ, RZ, R7 ;  /* 0x000000ffff8f7224 */ /* 0x000fc600078e0007 */
[----:B------:R-:W3:Y:S04]  /*52c50*/  LDL.LU.64 R76, [R1+0x8d0] ;  /* 0x0008d000014c7983 */ /* 0x000ee80000300a00 */
[----:B------:R-:W3:Y:S04]  /*52c60*/  LDL.LU.64 R78, [R1+0x8d8] ;  /* 0x0008d800014e7983 */ /* 0x000ee80000300a00 */
[----:B------:R-:W4:Y:S04]  /*52c70*/  LDL.LU.64 R64, [R1+0x910] ;  /* 0x0009100001407983 */ /* 0x000f280000300a00 */
[----:B------:R-:W4:Y:S04]  /*52c80*/  LDL.LU.64 R66, [R1+0x918] ;  /* 0x0009180001427983 */ /* 0x000f280000300a00 */
[----:B------:R-:W1:Y:S04]  /*52c90*/  LDSM.16.M88.4 R20, [R0+UR15+0xd000] ;  /* 0x00d0000f0014783b */ /* 0x000e680008000200 */
[----:B------:R-:W1:Y:S04]  /*52ca0*/  LDSM.16.M88.4 R12, [R0+UR15+0xf000] ;  /* 0x00f0000f000c783b */ /* 0x000e680008000200 */
[----:B------:R-:W1:Y:S04]  /*52cb0*/  LDSM.16.M88.4 R8, [R0+UR15+0x10000] ;  /* 0x0100000f0008783b */ /* 0x000e680008000200 */
[----:B------:R-:W1:Y:S04]  /*52cc0*/  LDSM.16.M88.4 R4, [R0+UR15+0x11000] ;  /* 0x0110000f0004783b */ /* 0x000e680008000200 */
[----:B------:R-:W1:Y:S04]  /*52cd0*/  LDSM.16.M88.4 R216, [R0+UR15+0x18000] ;  /* 0x0180000f00d8783b */ /* 0x000e680008000200 */
[----:B------:R-:W1:Y:S04]  /*52ce0*/  LDSM.16.M88.4 R212, [R0+UR15+0x19000] ;  /* 0x0190000f00d4783b */ /* 0x000e680008000200 */
[----:B------:R-:W3:Y:S04]  /*52cf0*/  LDL.LU.64 R72, [R1+0x950] ;  /* 0x0009500001487983 */ /* 0x000ee80000300a00 */
[----:B------:R-:W1:Y:S04]  /*52d00*/  LDSM.16.M88.4 R208, [R0+UR15+0x1a000] ;  /* 0x01a0000f00d0783b */ /* 0x000e680008000200 */
[----:B------:R-:W3:Y:S04]  /*52d10*/  LDL.LU.64 R74, [R1+0x958] ;  /* 0x00095800014a7983 */ /* 0x000ee80000300a00 */
[----:B------:R-:W-:Y:S04]  /*52d20*/  STL [R1+0x688c], R146 ;  /* 0x00688c9201007387 */ /* 0x000fe80000100800 */
[----:B------:R-:W1:Y:S04]  /*52d30*/  LDSM.16.M88.4 R204, [R0+UR15+0x1b000] ;  /* 0x01b0000f00cc783b */ /* 0x000e680008000200 */
[----:B------:R-:W-:Y:S04]  /*52d40*/  STL [R1+0x6888], R142 ;  /* 0x0068888e01007387 */ /* 0x000fe80000100800 */
        /* <DEDUP_REMOVED lines=13> */
[----:B------:R-:W-:Y:S04]  /*52e20*/  STL [R1+0x6740], R27 ;  /* 0x0067401b01007387 */ /* 0x000fe80000100800 */
[----:B-1----:R-:W-:Y:S04]  /*52e30*/  STL [R1+0x674c], R22 ;  /* 0x00674c1601007387 */ /* 0x002fe80000100800 */
        /* <DEDUP_REMOVED lines=23> */
[----:B------:R1:W-:Y:S04]  /*52fb0*/  STL [R1+0x67ac], R214 ;  /* 0x0067acd601007387 */ /* 0x0003e80000100800 */
[----:B------:R1:W-:Y:S04]  /*52fc0*/  STL [R1+0x67a8], R215 ;  /* 0x0067a8d701007387 */ /* 0x0003e80000100800 */
        /* <DEDUP_REMOVED lines=10> */
[----:B------:R-:W-:Y:S04]  /*53070*/  STL [R1+0x6654], R190 ;  /* 0x006654be01007387 */ /* 0x000fe80000100800 */
[----:B------:R-:W-:Y:S04]  /*53080*/  STL [R1+0x6650], R191 ;  /* 0x006650bf01007387 */ /* 0x000fe80000100800 */
[----:B------:R-:W-:Y:S04]  /*53090*/  STL [R1+0x65d0], R0 ;  /* 0x0065d00001007387 */ /* 0x000fe80000100800 */
[----:B------:R-:W1:Y:S04]  /*530a0*/  LDSM.16.M88.4 R44, [R0+UR15+0x7000] ;  /* 0x0070000f002c783b */ /* 0x000e680008000200 */
[----:B------:R-:W-:Y:S04]  /*530b0*/  LDS R184, [R108+UR11+0x40000] ;  /* 0x0400000b6cb87984 */ /* 0x000fe80008000800 */
[----:B------:R-:W-:Y:S04]  /*530c0*/  LDS R186, [R108+UR11+0x40400] ;  /* 0x0404000b6cba7984 */ /* 0x000fe80008000800 */
[----:B------:R-:W-:Y:S04]  /*530d0*/  LDS R185, [R252+UR11+0x40000] ;  /* 0x0400000bfcb97984 */ /* 0x000fe80008000800 */
[----:B------:R-:W1:Y:S01]  /*530e0*/  LDS R187, [R252+UR11+0x40400] ;  /* 0x0404000bfcbb7984 */ /* 0x000e620008000800 */
[----:B--2---:R-:W-:Y:S03]  /*530f0*/  HMMA.1688.F32.TF32 R68, R168, R48, R68 ;  /* 0x00000030a844723c */ /* 0x004fe60000081044 */
[----:B------:R-:W-:Y:S04]  /*53100*/  LDS R176, [R2+UR11+0x40080] ;  /* 0x0400800b02b07984 */ /* 0x000fe80008000800 */
[----:B------:R-:W-:Y:S04]  /*53110*/  LDS R178, [R2+UR11+0x40480] ;  /* 0x0404800b02b27984 */ /* 0x000fe80008000800 */
[----:B------:R-:W-:Y:S04]  /*53120*/  LDS R177, [R3+UR11+0x40080] ;  /* 0x0400800b03b17984 */ /* 0x000fe80008000800 */
[----:B------:R-:W2:Y:S04]  /*53130*/  LDS R179, [R3+UR11+0x40480] ;  /* 0x0404800b03b37984 */ /* 0x000ea80008000800 */
[----:B------:R-:W-:Y:S01]  /*53140*/  IMAD.MOV.U32 R138, RZ, RZ, R68 ;  /* 0x000000ffff8a7224 */ /* 0x000fe200078e0044 */
[----:B------:R-:W-:Y:S01]  /*53150*/  MOV R139, R69 ;  /* 0x00000045008b7202 */ /* 0x000fe20000000f00 */
[----:B------:R-:W-:Y:S01]  /*53160*/  IMAD.MOV.U32 R54, RZ, RZ, R70 ;  /* 0x000000ffff367224 */ /* 0x000fe200078e0046 */
[----:B------:R-:W2:Y:S01]  /*53170*/  LDL.LU.64 R68, [R1+0x990] ;  /* 0x0009900001447983 */ /* 0x000ea20000300a00 */
[----:B------:R-:W-:-:S03]  /*53180*/  IMAD.MOV.U32 R55, RZ, RZ, R71 ;  /* 0x000000ffff377224 */ /* 0x000fc600078e0047 */
[----:B------:R-:W2:Y:S01]  /*53190*/  LDL.LU.64 R70, [R1+0x998] ;  /* 0x0009980001467983 */ /* 0x000ea20000300a00 */
[----:B----4-:R-:W-:-:S15]  /*531a0*/  HMMA.1688.F32.TF32 R64, R168, R40, R64 ;  /* 0x00000028a840723c */ /* 0x010fde0000081040 */
[----:B------:R-:W-:-:S04]  /*531b0*/  NOP ;  /* 0x0000000000007918 */ /* 0x000fc80000000000 */
[----:B-1----:R-:W-:Y:S01]  /*531c0*/  IMAD.MOV.U32 R214, RZ, RZ, R64 ;  /* 0x000000ffffd67224 */ /* 0x002fe200078e0040 */
[----:B------:R-:W-:Y:S01]  /*531d0*/  MOV R218, R66 ;  /* 0x0000004200da7202 */ /* 0x000fe20000000f00 */
[----:B------:R-:W-:Y:S02]  /*531e0*/  IMAD.MOV.U32 R215, RZ, RZ, R65 ;  /* 0x000000ffffd77224 */ /* 0x000fe400078e0041 */
[----:B------:R-:W-:Y:S01]  /*531f0*/  IMAD.MOV.U32 R219, RZ, RZ, R67 ;  /* 0x000000ffffdb7224 */ /* 0x000fe200078e0043 */
[----:B------:R-:W4:Y:S04]  /*53200*/  LDL.LU.64 R64, [R1+0x9d0] ;  /* 0x0009d00001407983 */ /* 0x000f280000300a00 */
[----:B------:R-:W4:Y:S01]  /*53210*/  LDL.LU.64 R66, [R1+0x9d8] ;  /* 0x0009d80001427983 */ /* 0x000f220000300a00 */
[----:B---3--:R-:W-:Y:S03]  /*53220*/  HMMA.1688.F32.TF32 R72, R168, R36, R72 ;  /* 0x00000024a848723c */ /* 0x008fe60000081048 */
[----:B------:R-:W-:Y:S04]  /*53230*/  STL [R1+0x67dc], R219 ;  /* 0x0067dcdb01007387 */ /* 0x000fe80000100800 */
[----:B------:R-:W-:Y:S04]  /*53240*/  STL [R1+0x67d8], R218 ;  /* 0x0067d8da01007387 */ /* 0x000fe80000100800 */
[----:B------:R-:W-:Y:S04]  /*53250*/  STL [R1+0x67d4], R215 ;  /* 0x0067d4d701007387 */ /* 0x000fe80000100800 */
[----:B------:R1:W-:Y:S04]  /*53260*/  STL [R1+0x67d0], R214 ;  /* 0x0067d0d601007387 */ /* 0x0003e80000100800 */
[----:B------:R-:W-:Y:S01]  /*53270*/  IMAD.MOV.U32 R222, RZ, RZ, R72 ;  /* 0x000000ffffde7224 */ /* 0x000fe200078e0048 */
[----:B------:R-:W-:Y:S01]  /*53280*/  MOV R223, R73 ;  /* 0x0000004900df7202 */ /* 0x000fe20000000f00 */
[----:B------:R-:W-:Y:S01]  /*53290*/  IMAD.MOV.U32 R227, RZ, RZ, R75 ;  /* 0x000000ffffe37224 */ /* 0x000fe200078e004b */
[----:B------:R-:W3:Y:S01]  /*532a0*/  LDL.LU.64 R72, [R1+0xa10] ;  /* 0x000a100001487983 */ /* 0x000ee20000300a00 */
[----:B------:R-:W-:-:S03]  /*532b0*/  IMAD.MOV.U32 R226, RZ, RZ, R74 ;  /* 0x000000ffffe27224 */ /* 0x000fc600078e004a */
[----:B------:R-:W3:Y:S04]  /*532c0*/  LDL.LU.64 R74, [R1+0xa18] ;  /* 0x000a1800014a7983 */ /* 0x000ee80000300a00 */
[----:B------:R1:W-:Y:S04]  /*532d0*/  STL [R1+0x67ec], R227 ;  /* 0x0067ece301007387 */ /* 0x0003e80000100800 */
[----:B------:R1:W-:Y:S04]  /*532e0*/  STL [R1+0x67e8], R226 ;  /* 0x0067e8e201007387 */ /* 0x0003e80000100800 */
[----:B------:R-:W-:Y:S04]  /*532f0*/  STL [R1+0x67e4], R223 ;  /* 0x0067e4df01007387 */ /* 0x000fe80000100800 */
[----:B------:R1:W-:Y:S01]  /*53300*/  STL [R1+0x67e0], R222 ;  /* 0x0067e0de01007387 */ /* 0x0003e20000100800 */
[----:B--2---:R-:W-:-:S15]  /*53310*/  HMMA.1688.F32.TF32 R68, R168, R32, R68 ;  /* 0x00000020a844723c */ /* 0x004fde0000081044 */
[----:B------:R-:W-:-:S04]  /*53320*/  NOP ;  /* 0x0000000000007918 */ /* 0x000fc80000000000 */
[----:B------:R-:W-:Y:S01]  /*53330*/  MOV R238, R68 ;  /* 0x0000004400ee7202 */ /* 0x000fe20000000f00 */
[----:B------:R-:W-:Y:S01]  /*53340*/  IMAD.MOV.U32 R239, RZ, RZ, R69 ;  /* 0x000000ffffef7224 */ /* 0x000fe200078e0045 */
[----:B------:R-:W-:Y:S01]  /*53350*/  MOV R243, R71 ;  /* 0x0000004700f37202 */ /* 0x000fe20000000f00 */
[----:B------:R-:W-:Y:S01]  /*53360*/  IMAD.MOV.U32 R242, RZ, RZ, R70 ;  /* 0x000000fffff27224 */ /* 0x000fe200078e0046 */
[----:B------:R-:W2:Y:S04]  /*53370*/  LDL.LU.64 R68, [R1+0xa50] ;  /* 0x000a500001447983 */ /* 0x000ea80000300a00 */
[----:B------:R-:W2:Y:S01]  /*53380*/  LDL.LU.64 R70, [R1+0xa58] ;  /* 0x000a580001467983 */ /* 0x000ea20000300a00 */
[----:B----4-:R-:W-:Y:S03]  /*53390*/  HMMA.1688.F32.TF32 R64, R168, R28, R64 ;  /* 0x0000001ca840723c */ /* 0x010fe60000081040 */
[----:B------:R4:W-:Y:S04]  /*533a0*/  STL [R1+0x67fc], R243 ;  /* 0x0067fcf301007387 */ /* 0x0009e80000100800 */
[----:B------:R-:W-:Y:S04]  /*533b0*/  STL [R1+0x67f8], R242 ;  /* 0x0067f8f201007387 */ /* 0x000fe80000100800 */
[----:B------:R1:W-:Y:S04]  /*533c0*/  STL [R1+0x67f4], R239 ;  /* 0x0067f4ef01007387 */ /* 0x0003e80000100800 */
[----:B------:R1:W-:Y:S04]  /*533d0*/  STL [R1+0x67f0], R238 ;  /* 0x0067f0ee01007387 */ /* 0x0003e80000100800 */
[----:B------:R-:W-:Y:S01]  /*533e0*/  IMAD.MOV.U32 R230, RZ, RZ, R64 ;  /* 0x000000ffffe67224 */ /* 0x000fe200078e0040 */
[----:B------:R-:W-:Y:S01]  /*533f0*/  MOV R234, R66 ;  /* 0x0000004200ea7202 */ /* 0x000fe20000000f00 */
[----:B------:R-:W-:-:S02]  /*53400*/  IMAD.MOV.U32 R231, RZ, RZ, R65 ;  /* 0x000000ffffe77224 */ /* 0x000fc400078e0041 */
[----:B------:R-:W-:Y:S01]  /*53410*/  IMAD.MOV.U32 R235, RZ, RZ, R67 ;  /* 0x000000ffffeb7224 */ /* 0x000fe200078e0043 */
[----:B------:R-:W4:Y:S04]  /*53420*/  LDL.LU.64 R64, [R1+0xa90] ;  /* 0x000a900001407983 */ /* 0x000f280000300a00 */
[----:B------:R-:W4:Y:S01]  /*53430*/  LDL.LU.64 R66, [R1+0xa98] ;  /* 0x000a980001427983 */ /* 0x000f220000300a00 */
[----:B---3--:R-:W-:Y:S03]  /*53440*/  HMMA.1688.F32.TF32 R72, R168, R24, R72 ;  /* 0x00000018a848723c */ /* 0x008fe60000081048 */
[----:B------:R-:W-:Y:S04]  /*53450*/  STL [R1+0x680c], R235 ;  /* 0x00680ceb01007387 */ /* 0x000fe80000100800 */
[----:B------:R-:W-:Y:S04]  /*53460*/  STL [R1+0x6808], R234 ;  /* 0x006808ea01007387 */ /* 0x000fe80000100800 */
[----:B------:R-:W-:Y:S04]  /*53470*/  STL [R1+0x6804], R231 ;  /* 0x006804e701007387 */ /* 0x000fe80000100800 */
[----:B------:R-:W-:Y:S04]  /*53480*/  STL [R1+0x6800], R230 ;  /* 0x006800e601007387 */ /* 0x000fe80000100800 */
[----:B------:R-:W-:Y:S01]  /*53490*/  IMAD.MOV.U32 R206, RZ, RZ, R72 ;  /* 0x000000ffffce7224 */ /* 0x000fe200078e0048 */
[----:B------:R-:W-:Y:S01]  /*534a0*/  MOV R207, R73 ;  /* 0x0000004900cf7202 */ /* 0x000fe20000000f00 */
[----:B------:R-:W-:Y:S01]  /*534b0*/  IMAD.MOV.U32 R211, RZ, RZ, R75 ;  /* 0x000000ffffd37224 */ /* 0x000fe200078e004b */
[----:B------:R-:W3:Y:S01]  /*534c0*/  LDL.LU.64 R72, [R1+0xad0] ;  /* 0x000ad00001487983 */ /* 0x000ee20000300a00 */
[----:B------:R-:W-:-:S03]  /*534d0*/  IMAD.MOV.U32 R210, RZ, RZ, R74 ;  /* 0x000000ffffd27224 */ /* 0x000fc600078e004a */
[----:B------:R-:W3:Y:S04]  /*534e0*/  LDL.LU.64 R74, [R1+0xad8] ;  /* 0x000ad800014a7983 */ /* 0x000ee80000300a00 */
[----:B------:R1:W-:Y:S04]  /*534f0*/  STL [R1+0x681c], R211 ;  /* 0x00681cd301007387 */ /* 0x0003e80000100800 */
[----:B------:R-:W-:Y:S04]  /*53500*/  STL [R1+0x6818], R210 ;  /* 0x006818d201007387 */ /* 0x000fe80000100800 */
[----:B------:R1:W-:Y:S04]  /*53510*/  STL [R1+0x6814], R207 ;  /* 0x006814cf01007387 */ /* 0x0003e80000100800 */
        /* <DEDUP_REMOVED lines=11> */
[----:B------:R1:W-:Y:S04]  /*535d0*/  STL [R1+0x6828], R202 ;  /* 0x006828ca01007387 */ /* 0x0003e80000100800 */
        /* <DEDUP_REMOVED lines=8> */
[C---:B------:R-:W-:Y:S08]  /*53660*/  HMMA.1688.F32.TF32 R76, R168.reuse, R44, R76 ;  /* 0x0000002ca84c723c */ /* 0x040ff0000008104c */
[----:B---3--:R-:W-:Y:S11]  /*53670*/  HMMA.1688.F32.TF32 R72, R168, R12, R72 ;  /* 0x0000000ca848723c */ /* 0x008ff60000081048 */
[----:B------:R-:W-:Y:S01]  /*53680*/  MOV R146, R76 ;  /* 0x0000004c00927202 */ /* 0x000fe20000000f00 */
[----:B------:R-:W-:Y:S01]  /*53690*/  IMAD.MOV.U32 R142, RZ, RZ, R77 ;  /* 0x000000ffff8e7224 */ /* 0x000fe200078e004d */
[----:B------:R-:W-:Y:S01]  /*536a0*/  MOV R134, R79 ;  /* 0x0000004f00867202 */ /* 0x000fe20000000f00 */
[----:B------:R-:W-:Y:S01]  /*536b0*/  IMAD.MOV.U32 R135, RZ, RZ, R78 ;  /* 0x000000ffff877224 */ /* 0x000fe200078e004e */
[----:B------:R-:W3:Y:S04]  /*536c0*/  LDL.LU.64 R76, [R1+0xb30] ;  /* 0x000b3000014c7983 */ /* 0x000ee80000300a00 */
[----:B------:R-:W3:Y:S01]  /*536d0*/  LDL.LU.64 R78, [R1+0xb38] ;  /* 0x000b3800014e7983 */ /* 0x000ee20000300a00 */
[----:B-1----:R-:W-:-:S03]  /*536e0*/  IMAD.MOV.U32 R214, RZ, RZ, R75 ;  /* 0x000000ffffd67224 */ /* 0x002fc600078e004b */
[----:B------:R1:W-:Y:S01]  /*536f0*/  STL [R1+0x683c], R11 ;  /* 0x00683c0b01007387 */ /* 0x0003e20000100800 */
[----:B------:R-:W-:-:S03]  /*53700*/  IMAD.MOV.U32 R215, RZ, RZ, R74 ;  /* 0x000000ffffd77224 */ /* 0x000fc600078e004a */
[----:B------:R-:W-:Y:S01]  /*53710*/  STL [R1+0x6838], R10 ;  /* 0x0068380a01007387 */ /* 0x000fe20000100800 */
[----:B------:R-:W-:-:S03]  /*53720*/  IMAD.MOV.U32 R219, RZ, RZ, R72 ;  /* 0x000000ffffdb7224 */ /* 0x000fc600078e0048 */
[----:B------:R1:W-:Y:S01]  /*53730*/  STL [R1+0x6834], R7 ;  /* 0x0068340701007387 */ /* 0x0003e20000100800 */
[----:B------:R-:W-:-:S03]  /*53740*/  MOV R218, R73 ;  /* 0x0000004900da7202 */ /* 0x000fc60000000f00 */
[----:B------:R1:W-:Y:S04]  /*53750*/  STL [R1+0x6830], R6 ;  /* 0x0068300601007387 */ /* 0x0003e80000100800 */
[----:B------:R-:W3:Y:S04]  /*53760*/  LDL.LU.64 R80, [R1+0xb20] ;  /* 0x000b200001507983 */ /* 0x000ee80000300a00 */
[----:B------:R-:W3:Y:S04]  /*53770*/  LDL.LU.64 R82, [R1+0xb28] ;  /* 0x000b280001527983 */ /* 0x000ee80000300a00 */
[----:B------:R-:W3:Y:S04]  /*53780*/  LDL.LU.64 R72, [R1+0xb00] ;  /* 0x000b000001487983 */ /* 0x000ee80000300a00 */
        /* <DEDUP_REMOVED lines=13> */
[----:B----4-:R-:W-:-:S15]  /*53860*/  HMMA.1688.F32.TF32 R64, R168, R4, R64 ;  /* 0x00000004a840723c */ /* 0x010fde0000081040 */
[----:B------:R-:W-:-:S04]  /*53870*/  NOP ;  /* 0x0000000000007918 */ /* 0x000fc80000000000 */
[----:B------:R-:W-:Y:S01]  /*53880*/  IMAD.MOV.U32 R243, RZ, RZ, R64 ;  /* 0x000000fffff37224 */ /* 0x000fe200078e0040 */
[----:B------:R-:W-:Y:S01]  /*53890*/  MOV R239, R66 ;  /* 0x0000004200ef7202 */ /* 0x000fe20000000f00 */
[----:B------:R-:W-:Y:S02]  /*538a0*/  IMAD.MOV.U32 R242, RZ, RZ, R65 ;  /* 0x000000fffff27224 */ /* 0x000fe400078e0041 */
[----:B------:R-:W-:Y:S01]  /*538b0*/  IMAD.MOV.U32 R238, RZ, RZ, R67 ;  /* 0x000000ffffee7224 */ /* 0x000fe200078e0043 */
[----:B------:R-:W4:Y:S04]  /*538c0*/  LDL.LU.64 R64, [R1+0xae0] ;  /* 0x000ae00001407983 */ /* 0x000f280000300a00 */
[----:B------:R-:W4:Y:S01]  /*538d0*/  LDL.LU.64 R66, [R1+0xae8] ;  /* 0x000ae80001427983 */ /* 0x000f220000300a00 */
[----:B---3--:R-:W-:-:S15]  /*538e0*/  HMMA.1688.F32.TF32 R76, R168, R240, R76 ;  /* 0x000000f0a84c723c */ /* 0x008fde000008104c */
[----:B------:R-:W-:-:S04]  /*538f0*/  NOP ;  /* 0x0000000000007918 */ /* 0x000fc80000000000 */
[----:B------:R-:W-:Y:S01]  /*53900*/  IMAD.MOV.U32 R14, RZ, RZ, R76 ;  /* 0x000000ffff0e7224 */ /* 0x000fe200078e004c */
[----:B------:R-:W-:Y:S01]  /*53910*/  MOV R15, R77 ;  /* 0x0000004d000f7202 */ /* 0x000fe20000000f00 */
[----:B------:R-:W-:Y:S01]  /*53920*/  IMAD.MOV.U32 R18, RZ, RZ, R78 ;  /* 0x000000ffff127224 */ /* 0x000fe200078e004e */
[----:B------:R-:W3:Y:S01]  /*53930*/  LDL.LU.64 R76, [R1+0xac0] ;  /* 0x000ac000014c7983 */ /* 0x000ee20000300a00 */
[----:B------:R-:W-:-:S03]  /*53940*/  IMAD.MOV.U32 R19, RZ, RZ, R79 ;  /* 0x000000ffff137224 */ /* 0x000fc600078e004f */
[----:B------:R-:W3:Y:S01]  /*53950*/  LDL.LU.64 R78, [R1+0xac8] ;  /* 0x000ac800014e7983 */ /* 0x000ee20000300a00 */
[----:B------:R-:W-:-:S15]  /*53960*/  HMMA.1688.F32.TF32 R72, R168, R232, R72 ;  /* 0x000000e8a848723c */ /* 0x000fde0000081048 */
[----:B------:R-:W-:-:S04]  /*53970*/  NOP ;  /* 0x0000000000007918 */ /* 0x000fc80000000000 */
[----:B------:R-:W-:Y:S01]  /*53980*/  IMAD.MOV.U32 R211, RZ, RZ, R72 ;  /* 0x000000ffffd37224 */ /* 0x000fe200078e0048 */
[----:B------:R-:W-:Y:S01]  /*53990*/  MOV R207, R74 ;  /* 0x0000004a00cf7202 */ /* 0x000fe20000000f00 */
[----:B------:R-:W-:Y:S02]  /*539a0*/  IMAD.MOV.U32 R210, RZ, RZ, R73 ;  /* 0x000000ffffd27224 */ /* 0x000fe400078e0049 */
[----:B------:R-:W-:Y:S01]  /*539b0*/  IMAD.MOV.U32 R206, RZ, RZ, R75 ;  /* 0x000000ffffce7224 */ /* 0x000fe200078e004b */
[----:B------:R-:W3:Y:S04]  /*539c0*/  LDL.LU.64 R72, [R1+0xab0] ;  /* 0x000ab00001487983 */ /* 0x000ee80000300a00 */
[----:B------:R-:W3:Y:S01]  /*539d0*/  LDL.LU.64 R74, [R1+0xab8] ;  /* 0x000ab800014a7983 */ /* 0x000ee20000300a00 */
[----:B--2---:R-:W-:-:S15]  /*539e0*/  HMMA.1688.F32.TF32 R68, R168, R228, R68 ;  /* 0x000000e4a844723c */ /* 0x004fde0000081044 */
[----:B------:R-:W-:-:S04]  /*539f0*/  NOP ;  /* 0x0000000000007918 */ /* 0x000fc80000000000 */
        /* <DEDUP_REMOVED lines=8> */
[----:B------:R-:W-:Y:S01]  /*53a80*/  MOV R22, R64 ;  /* 0x0000004000167202 */ /* 0x000fe20000000f00 */
[----:B------:R-:W-:Y:S01]  /*53a90*/  IMAD.MOV.U32 R23, RZ, RZ, R65 ;  /* 0x000000ffff177224 */ /* 0x000fe200078e0041 */
[----:B------:R-:W-:Y:S01]  /*53aa0*/  MOV R27, R67 ;  /* 0x00000043001b7202 */ /* 0x000fe20000000f00 */
[----:B------:R-:W-:Y:S01]  /*53ab0*/  IMAD.MOV.U32 R26, RZ, RZ, R66 ;  /* 0x000000ffff1a7224 */ /* 0x000fe200078e0042 */
[----:B------:R-:W4:Y:S04]  /*53ac0*/  LDL.LU.64 R64, [R1+0xa80] ;  /* 0x000a800001407983 */ /* 0x000f280000300a00 */
[----:B------:R-:W4:Y:S01]  /*53ad0*/  LDL.LU.64 R66, [R1+0xa88] ;  /* 0x000a880001427983 */ /* 0x000f220000300a00 */
[C---:B---3--:R-:W-:Y:S03]  /*53ae0*/  HMMA.1688.F32.TF32 R76, R168.reuse, R220, R76 ;  /* 0x000000dca84c723c */ /* 0x048fe6000008104c */
[----:B------:R-:W3:Y:S04]  /*53af0*/  LDL.LU.64 R96, [R1+0xa70] ;  /* 0x000a700001607983 */ /* 0x000ee80000300a00 */
[----:B------:R-:W3:Y:S01]  /*53b00*/  LDL.LU.64 R98, [R1+0xa78] ;  /* 0x000a780001627983 */ /* 0x000ee20000300a00 */
[----:B------:R-:W-:Y:S03]  /*53b10*/  HMMA.1688.F32.TF32 R80, R168, R236, R80 ;  /* 0x000000eca850723c */ /* 0x000fe60000081050 */
[----:B------:R-:W3:Y:S04]  /*53b20*/  LDL.LU.64 R92, [R1+0xa60] ;  /* 0x000a6000015c7983 */ /* 0x000ee80000300a00 */
[----:B------:R-:W3:Y:S04]  /*53b30*/  LDL.LU.64 R94, [R1+0xa68] ;  /* 0x000a6800015e7983 */ /* 0x000ee80000300a00 */
[----:B-1----:R-:W-:Y:S01]  /*53b40*/  IMAD.MOV.U32 R11, RZ, RZ, R76 ;  /* 0x000000ffff0b7224 */ /* 0x002fe200078e004c */
[----:B------:R-:W-:Y:S01]  /*53b50*/  MOV R7, R78 ;  /* 0x0000004e00077202 */ /* 0x000fe20000000f00 */
[----:B------:R-:W-:-:S02]  /*53b60*/  IMAD.MOV.U32 R10, RZ, RZ, R77 ;  /* 0x000000ffff0a7224 */ /* 0x000fc400078e004d */
[----:B------:R-:W-:Y:S01]  /*53b70*/  IMAD.MOV.U32 R6, RZ, RZ, R79 ;  /* 0x000000ffff067224 */ /* 0x000fe200078e004f */
[----:B------:R-:W3:Y:S04]  /*53b80*/  LDL.LU.64 R76, [R1+0xa40] ;  /* 0x000a4000014c7983 */ /* 0x000ee80000300a00 */
[----:B------:R-:W3:Y:S04]  /*53b90*/  LDL.LU.64 R78, [R1+0xa48] ;  /* 0x000a4800014e7983 */ /* 0x000ee80000300a00 */
[----:B------:R-:W3:Y:S04]  /*53ba0*/  LDL.LU.64 R88, [R1+0xa30] ;  /* 0x000a300001587983 */ /* 0x000ee80000300a00 */
[----:B------:R-:W3:Y:S01]  /*53bb0*/  LDL.LU.64 R90, [R1+0xa38] ;  /* 0x000a3800015a7983 */ /* 0x000ee20000300a00 */
[----:B------:R-:W-:-:S03]  /*53bc0*/  MOV R235, R80 ;  /* 0x0000005000eb7202 */ /* 0x000fc60000000f00 */
[----:B------:R-:W3:Y:S01]  /*53bd0*/  LDL.LU.64 R84, [R1+0x3b0] ;  /* 0x0003b00001547983 */ /* 0x000ee20000300a00 */
[----:B------:R-:W-:-:S03]  /*53be0*/  IMAD.MOV.U32 R234, RZ, RZ, R81 ;  /* 0x000000ffffea7224 */ /* 0x000fc600078e0051 */
[----:B------:R-:W3:Y:S01]  /*53bf0*/  LDL.LU.64 R86, [R1+0x3b8] ;  /* 0x0003b80001567983 */ /* 0x000ee20000300a00 */
[----:B------:R-:W-:Y:S01]  /*53c00*/  IMAD.MOV.U32 R231, RZ, RZ, R82 ;  /* 0x000000ffffe77224 */ /* 0x000fe200078e0052 */
[----:B------:R-:W-:Y:S02]  /*53c10*/  MOV R230, R83 ;  /* 0x0000005300e67202 */ /* 0x000fe40000000f00 */
[----:B------:R-:W3:Y:S04]  /*53c20*/  LDL.LU.64 R80, [R1+0x3a0] ;  /* 0x0003a00001507983 */ /* 0x000ee80000300a00 */
[----:B------:R-:W3:Y:S01]  /*53c30*/  LDL.LU.64 R82, [R1+0x3a8] ;  /* 0x0003a80001527983 */ /* 0x000ee20000300a00 */
[----:B------:R-:W-:-:S15]  /*53c40*/  HMMA.1688.F32.TF32 R72, R168, R216, R72 ;  /* 0x000000d8a848723c */ /* 0x000fde0000081048 */
[----:B------:R-:W-:-:S04]  /*53c50*/  NOP ;  /* 0x0000000000007918 */ /* 0x000fc80000000000 */
[----:B------:R-:W-:Y:S01]  /*53c60*/  IMAD.MOV.U32 R30, RZ, RZ, R72 ;  /* 0x000000ffff1e7224 */ /* 0x000fe200078e0048 */
[----:B------:R-:W-:Y:S01]  /*53c70*/  MOV R42, R73 ;  /* 0x00000049002a7202 */ /* 0x000fe20000000f00 */
[----:B------:R-:W-:Y:S02]  /*53c80*/  IMAD.MOV.U32 R43, RZ, RZ, R74 ;  /* 0x000000ffff2b7224 */ /* 0x000fe400078e004a */
[----:B------:R-:W-:Y:S01]  /*53c90*/  IMAD.MOV.U32 R38, RZ, RZ, R75 ;  /* 0x000000ffff267224 */ /* 0x000fe200078e004b */
[----:B--2---:R-:W-:-:S15]  /*53ca0*/  HMMA.1688.F32.TF32 R68, R168, R212, R68 ;  /* 0x000000d4a844723c */ /* 0x004fde0000081044 */
[----:B------:R-:W-:-:S04]  /*53cb0*/  NOP ;  /* 0x0000000000007918 */ /* 0x000fc80000000000 */
[----:B------:R-:W-:Y:S01]  /*53cc0*/  MOV R39, R68 ;  /* 0x0000004400277202 */ /* 0x000fe20000000f00 */
[----:B------:R-:W-:Y:S01]  /*53cd0*/  IMAD.MOV.U32 R31, RZ, RZ, R69 ;  /* 0x000000ffff1f7224 */ /* 0x000fe200078e0045 */
[----:B------:R-:W-:Y:S01]  /*53ce0*/  MOV R35, R71 ;  /* 0x0000004700237202 */ /* 0x000fe20000000f00 */
[----:B------:R-:W-:Y:S01]  /*53cf0*/  IMAD.MOV.U32 R34, RZ, RZ, R70 ;  /* 0x000000ffff227224 */ /* 0x000fe200078e0046 */
[----:B------:R-:W2:Y:S04]  /*53d00*/  LDL.LU.64 R68, [R1+0x770] ;  /* 0x0007700001447983 */ /* 0x000ea80000300a00 */
[----:B------:R-:W2:Y:S04]  /*53d10*/  LDL.LU.64 R70, [R1+0x778] ;  /* 0x0007780001467983 */ /* 0x000ea80000300a00 */
[----:B------:R-:W2:Y:S01]  /*53d20*/  LDL.LU.64 R72, [R1+0x7b0] ;  /* 0x0007b00001487983 */ /* 0x000ea20000300a00 */
[----:B----4-:R-:W-:Y:S03]  /*53d30*/  HMMA.1688.F32.TF32 R64, R168, R208, R64 ;  /* 0x000000d0a840723c */ /* 0x010fe60000081040 */
[----:B------:R-:W4:-:S15]  /*53d40*/  LDL.LU.64 R74, [R1+0x7b8] ;  /* 0x0007b800014a7983 */ /* 0x000f1e0000300a00 */
[----:B------:R-:W-:Y:S01]  /*53d50*/  NOP ;  /* 0x0000000000007918 */ /* 0x000fe20000000000 */
[----:B------:R-:W-:Y:S01]  /*53d60*/  IMAD.MOV.U32 R214, RZ, RZ, R64 ;  /* 0x000000ffffd67224 */ /* 0x000fe200078e0040 */
[----:B------:R-:W-:Y:S01]  /*53d70*/  MOV R218, R66 ;  /* 0x0000004200da7202 */ /* 0x000fe20000000f00 */
[----:B------:R-:W-:Y:S02]  /*53d80*/  IMAD.MOV.U32 R215, RZ, RZ, R65 ;  /* 0x000000ffffd77224 */ /* 0x000fe400078e0041 */
[----:B------:R-:W-:Y:S01]  /*53d90*/  IMAD.MOV.U32 R219, RZ, RZ, R67 ;  /* 0x000000ffffdb7224 */ /* 0x000fe200078e0043 */
[----:B------:R-:W4:Y:S04]  /*53da0*/  LDL.LU.64 R64, [R1+0x7f0] ;  /* 0x0007f00001407983 */ /* 0x000f280000300a00 */
[----:B------:R-:W4:Y:S01]  /*53db0*/  LDL.LU.64 R66, [R1+0x7f8] ;  /* 0x0007f80001427983 */ /* 0x000f220000300a00 */
[C---:B---3--:R-:W-:Y:S08]  /*53dc0*/  HMMA.1688.F32.TF32 R152, R168.reuse, R204, R96 ;  /* 0x000000cca898723c */ /* 0x048ff00000081060 */
[C---:B------:R-:W-:Y:S08]  /*53dd0*/  HMMA.1688.F32.TF32 R164, R168.reuse, R192, R88 ;  /* 0x000000c0a8a4723c */ /* 0x040ff00000081058 */
[C---:B------:R-:W-:Y:S08]  /*53de0*/  HMMA.1688.F32.TF32 R156, R168.reuse, R200, R92 ;  /* 0x000000c8a89c723c */ /* 0x040ff0000008105c */
[C---:B------:R-:W-:Y:S01]  /*53df0*/  HMMA.1688.F32.TF32 R160, R168.reuse, R196, R76 ;  /* 0x000000c4a8a0723c */ /* 0x040fe2000008104c */
[----:B------:R-:W3:Y:S04]  /*53e00*/  LDL.LU.64 R76, [R1+0x830] ;  /* 0x00083000014c7983 */ /* 0x000ee80000300a00 */
[----:B------:R-:W3:Y:S03]  /*53e10*/  LDL.LU.64 R78, [R1+0x838] ;  /* 0x00083800014e7983 */ /* 0x000ee60000300a00 */
[----:B------:R-:W-:Y:S08]  /*53e20*/  HMMA.1688.F32.TF32 R168, R168, R188, R84 ;  /* 0x000000bca8a8723c */ /* 0x000ff00000081054 */
[C---:B------:R-:W-:Y:S01]  /*53e30*/  HMMA.1688.F32.TF32 R172, R184.reuse, R148, R80 ;  /* 0x00000094b8ac723c */ /* 0x040fe20000081050 */
        /* <DEDUP_REMOVED lines=11> */
[----:B------:R-:W-:Y:S01]  /*53ef0*/  STL [R1+0x6638], R175 ;  /* 0x006638af01007387 */ /* 0x000fe20000100800 */
[C---:B--2---:R-:W-:Y:S03]  /*53f00*/  HMMA.1688.F32.TF32 R80, R184.reuse, R144, R68 ;  /* 0x00000090b850723c */ /* 0x044fe60000081044 */
[----:B------:R-:W2:Y:S04]  /*53f10*/  LDL.LU.64 R68, [R1+0x870] ;  /* 0x0008700001447983 */ /* 0x000ea80000300a00 */
[----:B------:R-:W2:Y:S01]  /*53f20*/  LDL.LU.64 R70, [R1+0x878] ;  /* 0x0008780001467983 */ /* 0x000ea20000300a00 */
[C---:B----4-:R-:W-:Y:S11]  /*53f30*/  HMMA.1688.F32.TF32 R72, R184.reuse, R140, R72 ;  /* 0x0000008cb848723c */ /* 0x050ff60000081048 */
[----:B------:R1:W-:Y:S04]  /*53f40*/  STL.64 [R1+0x10], R80 ;  /* 0x0000105001007387 */ /* 0x0003e80000100a00 */
[----:B------:R4:W-:Y:S04]  /*53f50*/  STL.64 [R1+0x18], R82 ;  /* 0x0000185201007387 */ /* 0x0009e80000100a00 */
[----:B-1----:R-:W2:Y:S04]  /*53f60*/  LDL.LU.64 R80, [R1+0x8b0] ;  /* 0x0008b00001507983 */ /* 0x002ea80000300a00 */
[----:B----4-:R-:W4:Y:S04]  /*53f70*/  LDL.LU.64 R82, [R1+0x8b8] ;  /* 0x0008b80001527983 */ /* 0x010f280000300a00 */
[----:B------:R-:W-:Y:S04]  /*53f80*/  STL.64 [R1+0x1f0], R72 ;  /* 0x0001f04801007387 */ /* 0x000fe80000100a00 */
[----:B------:R1:W-:Y:S02]  /*53f90*/  STL.64 [R1+0x1f8], R74 ;  /* 0x0001f84a01007387 */ /* 0x0003e40000100a00 */
[C---:B-1----:R-:W-:Y:S02]  /*53fa0*/  HMMA.1688.F32.TF32 R72, R184.reuse, R136, R64 ;  /* 0x00000088b848723c */ /* 0x042fe40000081040 */
[----:B------:R-:W4:Y:S04]  /*53fb0*/  LDL.LU.64 R64, [R1+0x8f0] ;  /* 0x0008f00001407983 */ /* 0x000f280000300a00 */
[----:B------:R-:W4:Y:S02]  /*53fc0*/  LDL.LU.64 R66, [R1+0x8f8] ;  /* 0x0008f80001427983 */ /* 0x000f240000300a00 */
[----:B---3--:R-:W-:-:S15]  /*53fd0*/  HMMA.1688.F32.TF32 R76, R184, R132, R76 ;  /* 0x00000084b84c723c */ /* 0x008fde000008104c */
[----:B------:R-:W-:-:S04]  /*53fe0*/  NOP ;  /* 0x0000000000007918 */ /* 0x000fc80000000000 */
[----:B------:R-:W-:Y:S01]  /*53ff0*/  IMAD.MOV.U32 R168, RZ, RZ, R76 ;  /* 0x000000ffffa87224 */ /* 0x000fe200078e004c */
[----:B------:R-:W-:Y:S01]  /*54000*/  MOV R164, R77 ;  /* 0x0000004d00a47202 */ /* 0x000fe20000000f00 */
[----:B------:R-:W-:Y:S02]  /*54010*/  IMAD.MOV.U32 R165, RZ, RZ, R78 ;  /* 0x000000ffffa57224 */ /* 0x000fe400078e004e */
[----:B------:R-:W-:Y:S01]  /*54020*/  IMAD.MOV.U32 R166, RZ, RZ, R79 ;  /* 0x000000ffffa67224 */ /* 0x000fe200078e004f */
[----:B------:R1:W-:Y:S04]  /*54030*/  STL.64 [R1+0x3b0], R72 ;  /* 0x0003b04801007387 */ /* 0x0003e80000100a00 */
[----:B------:R3:W-:Y:S04]  /*54040*/  STL.64 [R1+0x3b8], R74 ;  /* 0x0003b84a01007387 */ /* 0x0007e80000100a00 */
[----:B-1----:R-:W4:Y:S04]  /*54050*/  LDL.LU.64 R72, [R1+0x930] ;  /* 0x0009300001487983 */ /* 0x002f280000300a00 */
[----:B---3--:R-:W3:Y:S04]  /*54060*/  LDL.LU.64 R74, [R1+0x938] ;  /* 0x00093800014a7983 */ /* 0x008ee80000300a00 */
[----:B------:R-:W-:Y:S04]  /*54070*/  STL [R1+0x668c], R166 ;  /* 0x00668ca601007387 */ /* 0x000fe80000100800 */
[----:B------:R-:W-:Y:S04]  /*54080*/  STL [R1+0x6688], R165 ;  /* 0x006688a501007387 */ /* 0x000fe80000100800 */
[----:B------:R-:W-:Y:S04]  /*54090*/  STL [R1+0x6684], R164 ;  /* 0x006684a401007387 */ /* 0x000fe80000100800 */
[----:B------:R-:W-:Y:S01]  /*540a0*/  STL [R1+0x6680], R168 ;  /* 0x006680a801007387 */ /* 0x000fe20000100800 */
[C---:B--2---:R-:W-:Y:S03]  /*540b0*/  HMMA.1688.F32.TF32 R76, R184.reuse, R52, R68 ;  /* 0x00000034b84c723c */ /* 0x044fe60000081044 */
[----:B------:R-:W2:Y:S04]  /*540c0*/  LDL.LU.64 R68, [R1+0x970] ;  /* 0x0009700001447983 */ /* 0x000ea80000300a00 */
[----:B------:R-:W2:Y:S01]  /*540d0*/  LDL.LU.64 R70, [R1+0x978] ;  /* 0x0009780001467983 */ /* 0x000ea20000300a00 */
[----:B----4-:R-:W-:Y:S11]  /*540e0*/  HMMA.1688.F32.TF32 R80, R184, R48, R80 ;  /* 0x00000030b850723c */ /* 0x010ff60000081050 */
[----:B------:R1:W-:Y:S04]  /*540f0*/  STL.64 [R1+0x390], R76 ;  /* 0x0003904c01007387 */ /* 0x0003e80000100a00 */
[----:B------:R4:W-:Y:S04]  /*54100*/  STL.64 [R1+0x398], R78 ;  /* 0x0003984e01007387 */ /* 0x0009e80000100a00 */
[----:B-1----:R-:W2:Y:S04]  /*54110*/  LDL.LU.64 R76, [R1+0x9b0] ;  /* 0x0009b000014c7983 */ /* 0x002ea80000300a00 */
[----:B----4-:R-:W4:Y:S01]  /*54120*/  LDL.LU.64 R78, [R1+0x9b8] ;  /* 0x0009b800014e7983 */ /* 0x010f220000300a00 */
[----:B------:R-:W-:Y:S01]  /*54130*/  MOV R168, R83 ;  /* 0x0000005300a87202 */ /* 0x000fe20000000f00 */
[----:B------:R-:W-:Y:S01]  /*54140*/  IMAD.MOV.U32 R164, RZ, RZ, R82 ;  /* 0x000000ffffa47224 */ /* 0x000fe200078e0052 */
[----:B------:R-:W-:Y:S01]  /*54150*/  MOV R166, R80 ;  /* 0x0000005000a67202 */ /* 0x000fe20000000f00 */
[----:B------:R-:W-:-:S02]  /*54160*/  IMAD.MOV.U32 R165, RZ, RZ, R81 ;  /* 0x000000ffffa57224 */ /* 0x000fc400078e0051 */
[----:B------:R-:W-:Y:S01]  /*54170*/  STL [R1+0x669c], R168 ;  /* 0x00669ca801007387 */ /* 0x000fe20000100800 */
[C---:B------:R-:W-:Y:S03]  /*54180*/  HMMA.1688.F32.TF32 R80, R184.reuse, R44, R64 ;  /* 0x0000002cb850723c */ /* 0x040fe60000081040 */
[----:B------:R-:W-:Y:S04]  /*54190*/  STL [R1+0x6698], R164 ;  /* 0x006698a401007387 */ /* 0x000fe80000100800 */
[----:B------:R-:W-:Y:S04]  /*541a0*/  STL [R1+0x6694], R166 ;  /* 0x006694a601007387 */ /* 0x000fe80000100800 */
[----:B------:R-:W-:Y:S04]  /*541b0*/  STL [R1+0x6690], R165 ;  /* 0x006690a501007387 */ /* 0x000fe80000100800 */
[----:B------:R-:W4:Y:S04]  /*541c0*/  LDL.LU.64 R64, [R1+0x9f0] ;  /* 0x0009f00001407983 */ /* 0x000f280000300a00 */
[----:B------:R-:W4:Y:S04]  /*541d0*/  LDL.LU.64 R66, [R1+0x9f8] ;  /* 0x0009f80001427983 */ /* 0x000f280000300a00 */
[----:B------:R1:W-:Y:S04]  /*541e0*/  STL.64 [R1+0x370], R80 ;  /* 0x0003705001007387 */ /* 0x0003e80000100a00 */
[----:B------:R1:W-:Y:S04]  /*541f0*/  STL.64 [R1+0x378], R82 ;  /* 0x0003785201007387 */ /* 0x0003e80000100a00 */
[----:B-1----:R-:W4:Y:S04]  /*54200*/  LDL.LU.64 R80, [R1+0xa20] ;  /* 0x000a200001507983 */ /* 0x002f280000300a00 */
[----:B------:R-:W4:Y:S01]  /*54210*/  LDL.LU.64 R82, [R1+0xa28] ;  /* 0x000a280001527983 */ /* 0x000f220000300a00 */
[----:B---3--:R-:W-:-:S15]  /*54220*/  HMMA.1688.F32.TF32 R72, R184, R40, R72 ;  /* 0x00000028b848723c */ /* 0x008fde0000081048 */
[----:B------:R-:W-:-:S04]  /*54230*/  NOP ;  /* 0x0000000000007918 */ /* 0x000fc80000000000 */
[----:B------:R-:W-:Y:S01]  /*54240*/  IMAD.MOV.U32 R173, RZ, RZ, R72 ;  /* 0x000000ffffad7224 */ /* 0x000fe200078e0048 */
[----:B------:R-:W-:Y:S01]  /*54250*/  MOV R175, R74 ;  /* 0x0000004a00af7202 */ /* 0x000fe20000000f00 */
[----:B------:R-:W-:Y:S01]  /*54260*/  IMAD.MOV.U32 R174, RZ, RZ, R73 ;  /* 0x000000ffffae7224 */ /* 0x000fe200078e0049 */
[----:B------:R1:W-:Y:S04]  /*54270*/  STL [R1+0x36c], R75 ;  /* 0x00036c4b01007387 */ /* 0x0003e80000100800 */
[----:B------:R-:W-:Y:S04]  /*54280*/  STL [R1+0x66a0], R173 ;  /* 0x0066a0ad01007387 */ /* 0x000fe80000100800 */
[----:B------:R-:W-:Y:S04]  /*54290*/  STL [R1+0x664c], R174 ;  /* 0x00664cae01007387 */ /* 0x000fe80000100800 */
[----:B------:R-:W-:Y:S04]  /*542a0*/  STL [R1+0x6648], R175 ;  /* 0x006648af01007387 */ /* 0x000fe80000100800 */
[----:B------:R-:W3:Y:S04]  /*542b0*/  LDL.LU.64 R72, [R1+0xa00] ;  /* 0x000a000001487983 */ /* 0x000ee80000300a00 */
[----:B-1----:R-:W3:Y:S01]  /*542c0*/  LDL.LU.64 R74, [R1+0xa08] ;  /* 0x000a0800014a7983 */ /* 0x002ee20000300a00 */
[----:B--2---:R-:W-:-:S15]  /*542d0*/  HMMA.1688.F32.TF32 R68, R184, R36, R68 ;  /* 0x00000024b844723c */ /* 0x004fde0000081044 */
[----:B------:R-:W-:-:S04]  /*542e0*/  NOP ;  /* 0x0000000000007918 */ /* 0x000fc80000000000 */
[----:B------:R1:W-:Y:S01]  /*542f0*/  STL.64 [R1+0x350], R68 ;  /* 0x0003504401007387 */ /* 0x0003e20000100a00 */
[C---:B----4-:R-:W-:Y:S03]  /*54300*/  HMMA.1688.F32.TF32 R76, R184.reuse, R32, R76 ;  /* 0x00000020b84c723c */ /* 0x050fe6000008104c */
[----:B------:R2:W-:Y:S04]  /*54310*/  STL.64 [R1+0x358], R70 ;  /* 0x0003584601007387 */ /* 0x0005e80000100a00 */
[----:B-1----:R-:W4:Y:S04]  /*54320*/  LDL.LU.64 R68, [R1+0x9e0] ;  /* 0x0009e00001447983 */ /* 0x002f280000300a00 */
[----:B--2---:R-:W4:Y:S01]  /*54330*/  LDL.LU.64 R70, [R1+0x9e8] ;  /* 0x0009e80001467983 */ /* 0x004f220000300a00 */
[----:B------:R-:W-:Y:S07]  /*54340*/  HMMA.1688.F32.TF32 R64, R184, R28, R64 ;  /* 0x0000001cb840723c */ /* 0x000fee0000081040 */
[----:B------:R-:W-:Y:S01]  /*54350*/  MOV R172, R79 ;  /* 0x0000004f00ac7202 */ /* 0x000fe20000000f00 */
[----:B------:R-:W-:-:S02]  /*54360*/  IMAD.MOV.U32 R175, RZ, RZ, R77 ;  /* 0x000000ffffaf7224 */ /* 0x000fc400078e004d */
[----:B------:R-:W-:Y:S01]  /*54370*/  IMAD.MOV.U32 R174, RZ, RZ, R76 ;  /* 0x000000ffffae7224 */ /* 0x000fe200078e004c */
[----:B------:R1:W-:Y:S04]  /*54380*/  STL [R1+0x348], R78 ;  /* 0x0003484e01007387 */ /* 0x0003e80000100800 */
[----:B------:R-:W-:Y:S04]  /*54390*/  STL [R1+0x66ac], R172 ;  /* 0x0066acac01007387 */ /* 0x000fe80000100800 */
[----:B------:R-:W-:Y:S04]  /*543a0*/  STL [R1+0x66a8], R175 ;  /* 0x0066a8af01007387 */ /* 0x000fe80000100800 */
[----:B------:R-:W-:Y:S04]  /*543b0*/  STL [R1+0x66a4], R174 ;  /* 0x0066a4ae01007387 */ /* 0x000fe80000100800 */
[----:B------:R-:W2:Y:S04]  /*543c0*/  LDL.LU.64 R76, [R1+0x9c0] ;  /* 0x0009c000014c7983 */ /* 0x000ea80000300a00 */
[----:B-1----:R-:W2:Y:S04]  /*543d0*/  LDL.LU.64 R78, [R1+0x9c8] ;  /* 0x0009c800014e7983 */ /* 0x002ea80000300a00 */
[----:B------:R1:W-:Y:S04]  /*543e0*/  STL.64 [R1+0x330], R64 ;  /* 0x0003304001007387 */ /* 0x0003e80000100a00 */
[----:B------:R1:W-:Y:S04]  /*543f0*/  STL.64 [R1+0x338], R66 ;  /* 0x0003384201007387 */ /* 0x0003e80000100a00 */
[----:B-1----:R-:W2:Y:S04]  /*54400*/  LDL.LU.64 R64, [R1+0x9a0] ;  /* 0x0009a00001407983 */ /* 0x002ea80000300a00 */
[----:B------:R-:W2:Y:S01]  /*54410*/  LDL.LU.64 R66, [R1+0x9a8] ;  /* 0x0009a80001427983 */ /* 0x000ea20000300a00 */
[----:B------:R-:W-:-:S15]  /*54420*/  HMMA.1688.F32.TF32 R80, R184, R24, R80 ;  /* 0x00000018b850723c */ /* 0x000fde0000081050 */
[----:B------:R-:W-:-:S04]  /*54430*/  NOP ;  /* 0x0000000000007918 */ /* 0x000fc80000000000 */
[----:B------:R-:W-:Y:S01]  /*54440*/  IMAD.MOV.U32 R172, RZ, RZ, R80 ;  /* 0x000000ffffac7224 */ /* 0x000fe200078e0050 */
[----:B------:R-:W-:Y:S01]  /*54450*/  MOV R174, R82 ;  /* 0x0000005200ae7202 */ /* 0x000fe20000000f00 */
[----:B------:R-:W-:Y:S02]  /*54460*/  IMAD.MOV.U32 R175, RZ, RZ, R81 ;  /* 0x000000ffffaf7224 */ /* 0x000fe400078e0051 */
[----:B------:R-:W-:Y:S02]  /*54470*/  IMAD.MOV.U32 R173, RZ, RZ, R83 ;  /* 0x000000ffffad7224 */ /* 0x000fe400078e0053 */
[C---:B---3--:R-:W-:Y:S03]  /*54480*/  HMMA.1688.F32.TF32 R80, R184.reuse, R20, R72 ;  /* 0x00000014b850723c */ /* 0x048fe60000081048 */
[----:B------:R-:W-:Y:S04]  /*54490*/  STL [R1+0x66bc], R173 ;  /* 0x0066bcad01007387 */ /* 0x000fe80000100800 */
[----:B------:R-:W-:Y:S04]  /*544a0*/  STL [R1+0x66b8], R174 ;  /* 0x0066b8ae01007387 */ /* 0x000fe80000100800 */
[----:B------:R-:W-:Y:S04]  /*544b0*/  STL [R1+0x66b4], R175 ;  /* 0x0066b4af01007387 */ /* 0x000fe80000100800 */
[----:B------:R1:W-:Y:S04]  /*544c0*/  STL [R1+0x66b0], R172 ;  /* 0x0066b0ac01007387 */ /* 0x0003e80000100800 */
[----:B------:R-:W3:Y:S04]  /*544d0*/  LDL.LU.64 R72, [R1+0x980] ;  /* 0x0009800001487983 */ /* 0x000ee80000300a00 */
[----:B------:R-:W3:Y:S04]  /*544e0*/  LDL.LU.64 R74, [R1+0x988] ;  /* 0x00098800014a7983 */ /* 0x000ee80000300a00 */
[----:B------:R-:W-:Y:S04]  /*544f0*/  STL.64 [R1+0x310], R80 ;  /* 0x0003105001007387 */ /* 0x000fe80000100a00 */
[----:B------:R-:W-:Y:S01]  /*54500*/  STL.64 [R1+0x318], R82 ;  /* 0x0003185201007387 */ /* 0x000fe20000100a00 */
[----:B----4-:R-:W-:-:S15]  /*54510*/  HMMA.1688.F32.TF32 R68, R184, R16, R68 ;  /* 0x00000010b844723c */ /* 0x010fde0000081044 */
[----:B------:R-:W-:-:S04]  /*54520*/  NOP ;  /* 0x0000000000007918 */ /* 0x000fc80000000000 */
[----:B-1----:R-:W-:Y:S01]  /*54530*/  IMAD.MOV.U32 R172, RZ, RZ, R71 ;  /* 0x000000ffffac7224 */ /* 0x002fe200078e0047 */
[----:B------:R-:W-:Y:S01]  /*54540*/  MOV R174, R69 ;  /* 0x0000004500ae7202 */ /* 0x000fe20000000f00 */
[----:B------:R-:W-:Y:S02]  /*54550*/  IMAD.MOV.U32 R175, RZ, RZ, R70 ;  /* 0x000000ffffaf7224 */ /* 0x000fe400078e0046 */
[----:B------:R-:W-:Y:S02]  /*54560*/  IMAD.MOV.U32 R173, RZ, RZ, R68 ;  /* 0x000000ffffad7224 */ /* 0x000fe400078e0044 */
[----:B------:R-:W4:Y:S04]  /*54570*/  LDL.LU.64 R68, [R1+0x960] ;  /* 0x0009600001447983 */ /* 0x000f280000300a00 */
[----:B------:R-:W4:Y:S01]  /*54580*/  LDL.LU.64 R70, [R1+0x968] ;  /* 0x0009680001467983 */ /* 0x000f220000300a00 */
[C---:B--2---:R-:W-:Y:S03]  /*54590*/  HMMA.1688.F32.TF32 R76, R184.reuse, R12, R76 ;  /* 0x0000000cb84c723c */ /* 0x044fe6000008104c */
[----:B------:R1:W-:Y:S04]  /*545a0*/  STL [R1+0x66cc], R172 ;  /* 0x0066ccac01007387 */ /* 0x0003e80000100800 */
[----:B------:R-:W-:Y:S01]  /*545b0*/  STL [R1+0x66c8], R175 ;  /* 0x0066c8af01007387 */ /* 0x000fe20000100800 */
[C---:B------:R-:W-:Y:S03]  /*545c0*/  HMMA.1688.F32.TF32 R64, R184.reuse, R8, R64 ;  /* 0x00000008b840723c */ /* 0x040fe60000081040 */
[----:B------:R2:W-:Y:S04]  /*545d0*/  STL [R1+0x66c4], R173 ;  /* 0x0066c4ad01007387 */ /* 0x0005e80000100800 */
[----:B------:R1:W-:Y:S04]  /*545e0*/  STL [R1+0x66c0], R174 ;  /* 0x0066c0ae01007387 */ /* 0x0003e80000100800 */
[----:B------:R-:W-:Y:S04]  /*545f0*/  STL.64 [R1+0x2f0], R76 ;  /* 0x0002f04c01007387 */ /* 0x000fe80000100a00 */
[----:B------:R-:W-:Y:S04]  /*54600*/  STL.64 [R1+0x2f8], R78 ;  /* 0x0002f84e01007387 */ /* 0x000fe80000100a00 */
[----:B------:R-:W-:Y:S01]  /*54610*/  MOV R168, R64 ;  /* 0x0000004000a87202 */ /* 0x000fe20000000f00 */
[----:B------:R-:W-:Y:S01]  /*54620*/  IMAD.MOV.U32 R164, RZ, RZ, R65 ;  /* 0x000000ffffa47224 */ /* 0x000fe200078e0041 */
[----:B------:R-:W-:Y:S01]  /*54630*/  MOV R165, R67 ;  /* 0x0000004300a57202 */ /* 0x000fe20000000f00 */
[----:B------:R-:W-:Y:S01]  /*54640*/  IMAD.MOV.U32 R166, RZ, RZ, R66 ;  /* 0x000000ffffa67224 */ /* 0x000fe200078e0042 */
[----:B------:R-:W4:Y:S04]  /*54650*/  LDL.LU.64 R64, [R1+0x940] ;  /* 0x0009400001407983 */ /* 0x000f280000300a00 */
[----:B------:R-:W4:Y:S04]  /*54660*/  LDL.LU.64 R66, [R1+0x948] ;  /* 0x0009480001427983 */ /* 0x000f280000300a00 */
[----:B------:R-:W-:Y:S01]  /*54670*/  STL [R1+0x66dc], R165 ;  /* 0x0066dca501007387 */ /* 0x000fe20000100800 */
[----:B---3--:R-:W-:Y:S03]  /*54680*/  HMMA.1688.F32.TF32 R72, R184, R4, R72 ;  /* 0x00000004b848723c */ /* 0x008fe60000081048 */
[----:B------:R-:W-:Y:S04]  /*54690*/  STL [R1+0x66d8], R166 ;  /* 0x0066d8a601007387 */ /* 0x000fe80000100800 */
[----:B------:R-:W-:Y:S04]  /*546a0*/  STL [R1+0x66d4], R164 ;  /* 0x0066d4a401007387 */ /* 0x000fe80000100800 */
[----:B------:R3:W-:Y:S08]  /*546b0*/  STL [R1+0x66d0], R168 ;  /* 0x0066d0a801007387 */ /* 0x0007f00000100800 */
[----:B-1----:R-:W-:Y:S01]  /*546c0*/  IMAD.MOV.U32 R172, RZ, RZ, R72 ;  /* 0x000000ffffac7224 */ /* 0x002fe200078e0048 */
[----:B--2---:R-:W-:Y:S01]  /*546d0*/  MOV R173, R74 ;  /* 0x0000004a00ad7202 */ /* 0x004fe20000000f00 */
[----:B------:R-:W-:-:S02]  /*546e0*/  IMAD.MOV.U32 R175, RZ, RZ, R73 ;  /* 0x000000ffffaf7224 */ /* 0x000fc400078e0049 */
[----:B------:R-:W-:Y:S01]  /*546f0*/  IMAD.MOV.U32 R174, RZ, RZ, R75 ;  /* 0x000000ffffae7224 */ /* 0x000fe200078e004b */
[----:B------:R-:W2:Y:S04]  /*54700*/  LDL.LU.64 R72, [R1+0x920] ;  /* 0x0009200001487983 */ /* 0x000ea80000300a00 */
[----:B------:R-:W2:Y:S04]  /*54710*/  LDL.LU.64 R74, [R1+0x928] ;  /* 0x00092800014a7983 */ /* 0x000ea80000300a00 */
[----:B------:R1:W-:Y:S04]  /*54720*/  STL [R1+0x66ec], R174 ;  /* 0x0066ecae01007387 */ /* 0x0003e80000100800 */
[----:B------:R1:W-:Y:S04]  /*54730*/  STL [R1+0x66e8], R173 ;  /* 0x0066e8ad01007387 */ /* 0x0003e80000100800 */
[----:B------:R-:W-:Y:S04]  /*54740*/  STL [R1+0x66e4], R172 ;  /* 0x0066e4ac01007387 */ /* 0x000fe80000100800 */
[----:B------:R1:W-:Y:S01]  /*54750*/  STL [R1+0x66e0], R175 ;  /* 0x0066e0af01007387 */ /* 0x0003e20000100800 */
[----:B----4-:R-:W-:-:S15]  /*54760*/  HMMA.1688.F32.TF32 R68, R184, R240, R68 ;  /* 0x000000f0b844723c */ /* 0x010fde0000081044 */
[----:B------:R-:W-:-:S04]  /*54770*/  NOP ;  /* 0x0000000000007918 */ /* 0x000fc80000000000 */
[----:B---3--:R-:W-:Y:S01]  /*54780*/  IMAD.MOV.U32 R168, RZ, RZ, R71 ;  /* 0x000000ffffa87224 */ /* 0x008fe200078e0047 */
[----:B------:R-:W-:Y:S01]  /*54790*/  MOV R166, R69 ;  /* 0x0000004500a67202 */ /* 0x000fe20000000f00 */
[----:B------:R-:W-:Y:S02]  /*547a0*/  IMAD.MOV.U32 R164, RZ, RZ, R70 ;  /* 0x000000ffffa47224 */ /* 0x000fe400078e0046 */
[----:B------:R-:W-:Y:S02]  /*547b0*/  IMAD.MOV.U32 R165, RZ, RZ, R68 ;  /* 0x000000ffffa57224 */ /* 0x000fe400078e0044 */
[----:B------:R-:W3:Y:S04]  /*547c0*/  LDL.LU.64 R68, [R1+0x900] ;  /* 0x0009000001447983 */ /* 0x000ee80000300a00 */
[----:B------:R-:W3:Y:S04]  /*547d0*/  LDL.LU.64 R70, [R1+0x908] ;  /* 0x0009080001467983 */ /* 0x000ee80000300a00 */
[----:B------:R4:W-:Y:S04]  /*547e0*/  STL [R1+0x66fc], R168 ;  /* 0x0066fca801007387 */ /* 0x0009e80000100800 */
[----:B------:R1:W-:Y:S01]  /*547f0*/  STL [R1+0x66f8], R164 ;  /* 0x0066f8a401007387 */ /* 0x0003e20000100800 */
[----:B------:R-:W-:Y:S03]  /*54800*/  HMMA.1688.F32.TF32 R64, R184, R236, R64 ;  /* 0x000000ecb840723c */ /* 0x000fe60000081040 */
[----:B------:R1:W-:Y:S04]  /*54810*/  STL [R1+0x66f4], R165 ;  /* 0x0066f4a501007387 */ /* 0x0003e80000100800 */
[----:B------:R1:W-:-:S12]  /*54820*/  STL [R1+0x66f0], R166 ;  /* 0x0066f0a601007387 */ /* 0x0003d80000100800 */
[----:B-1----:R-:W-:Y:S01]  /*54830*/  MOV R174, R64 ;  /* 0x0000004000ae7202 */ /* 0x002fe20000000f00 */
[----:B------:R-:W-:Y:S01]  /*54840*/  IMAD.MOV.U32 R173, RZ, RZ, R65 ;  /* 0x000000ffffad7224 */ /* 0x000fe200078e0041 */
[----:B------:R-:W-:Y:S01]  /*54850*/  MOV R175, R67 ;  /* 0x0000004300af7202 */ /* 0x000fe20000000f00 */
[----:B------:R-:W-:Y:S01]  /*54860*/  IMAD.MOV.U32 R172, RZ, RZ, R66 ;  /* 0x000000ffffac7224 */ /* 0x000fe200078e0042 */
[----:B------:R-:W4:Y:S04]  /*54870*/  LDL.LU.64 R64, [R1+0x8e0] ;  /* 0x0008e00001407983 */ /* 0x000f280000300a00 */
[----:B------:R-:W4:Y:S04]  /*54880*/  LDL.LU.64 R66, [R1+0x8e8] ;  /* 0x0008e80001427983 */ /* 0x000f280000300a00 */
[----:B------:R1:W-:Y:S04]  /*54890*/  STL [R1+0x670c], R175 ;  /* 0x00670caf01007387 */ /* 0x0003e80000100800 */
[----:B------:R1:W-:Y:S01]  /*548a0*/  STL [R1+0x6708], R172 ;  /* 0x006708ac01007387 */ /* 0x0003e20000100800 */
[----:B--2---:R-:W-:Y:S03]  /*548b0*/  HMMA.1688.F32.TF32 R72, R184, R232, R72 ;  /* 0x000000e8b848723c */ /* 0x004fe60000081048 */
[----:B------:R-:W-:Y:S04]  /*548c0*/  STL [R1+0x6704], R174 ;  /* 0x006704ae01007387 */ /* 0x000fe80000100800 */
[----:B------:R2:W-:Y:S04]  /*548d0*/  STL [R1+0x6700], R173 ;  /* 0x006700ad01007387 */ /* 0x0005e80000100800 */
[----:B------:R-:W2:Y:S04]  /*548e0*/  LDL.LU.64 R92, [R1+0x8c0] ;  /* 0x0008c000015c7983 */ /* 0x000ea80000300a00 */
[----:B------:R-:W2:Y:S04]  /*548f0*/  LDL.LU.64 R94, [R1+0x8c8] ;  /* 0x0008c800015e7983 */ /* 0x000ea80000300a00 */
[----:B------:R-:W2:Y:S01]  /*54900*/  LDL.LU.64 R88, [R1+0x8a0] ;  /* 0x0008a00001587983 */ /* 0x000ea20000300a00 */
[----:B------:R-:W-:-:S03]  /*54910*/  IMAD.MOV.U32 R169, RZ, RZ, R75 ;  /* 0x000000ffffa97224 */ /* 0x000fc600078e004b */
[----:B------:R-:W2:Y:S01]  /*54920*/  LDL.LU.64 R90, [R1+0x8a8] ;  /* 0x0008a800015a7983 */ /* 0x000ea20000300a00 */
[----:B------:R-:W-:-:S03]  /*54930*/  MOV R195, R74 ;  /* 0x0000004a00c37202 */ /* 0x000fc60000000f00 */
[----:B------:R-:W2:Y:S01]  /*54940*/  LDL.LU.64 R84, [R1+0x880] ;  /* 0x0008800001547983 */ /* 0x000ea20000300a00 */
[----:B------:R-:W-:-:S03]  /*54950*/  IMAD.MOV.U32 R194, RZ, RZ, R73 ;  /* 0x000000ffffc27224 */ /* 0x000fc600078e0049 */
[----:B------:R-:W2:Y:S01]  /*54960*/  LDL.LU.64 R86, [R1+0x888] ;  /* 0x0008880001567983 */ /* 0x000ea20000300a00 */
[----:B------:R-:W-:-:S03]  /*54970*/  IMAD.MOV.U32 R167, RZ, RZ, R72 ;  /* 0x000000ffffa77224 */ /* 0x000fc600078e0048 */
[----:B------:R-:W2:Y:S04]  /*54980*/  LDL.LU.64 R80, [R1+0x860] ;  /* 0x0008600001507983 */ /* 0x000ea80000300a00 */
[----:B------:R-:W2:Y:S04]  /*54990*/  LDL.LU.64 R82, [R1+0x868] ;  /* 0x0008680001527983 */ /* 0x000ea80000300a00 */
[----:B------:R-:W2:Y:S04]  /*549a0*/  LDL.LU.64 R76, [R1+0x850] ;  /* 0x00085000014c7983 */ /* 0x000ea80000300a00 */
[----:B------:R-:W2:Y:S04]  /*549b0*/  LDL.LU.64 R78, [R1+0x858] ;  /* 0x00085800014e7983 */ /* 0x000ea80000300a00 */
[----:B------:R1:W-:Y:S04]  /*549c0*/  STL [R1+0x671c], R169 ;  /* 0x00671ca901007387 */ /* 0x0003e80000100800 */
[----:B------:R-:W-:Y:S04]  /*549d0*/  STL [R1+0x6718], R195 ;  /* 0x006718c301007387 */ /* 0x000fe80000100800 */
[----:B------:R1:W-:Y:S04]  /*549e0*/  STL [R1+0x6714], R194 ;  /* 0x006714c201007387 */ /* 0x0003e80000100800 */
[----:B------:R1:W-:Y:S04]  /*549f0*/  STL [R1+0x6710], R167 ;  /* 0x006710a701007387 */ /* 0x0003e80000100800 */
[----:B------:R-:W2:Y:S04]  /*54a00*/  LDL.LU.64 R72, [R1+0x840] ;  /* 0x0008400001487983 */ /* 0x000ea80000300a00 */
[----:B------:R-:W2:Y:S01]  /*54a10*/  LDL.LU.64 R74, [R1+0x848] ;  /* 0x00084800014a7983 */ /* 0x000ea20000300a00 */
[----:B---3--:R-:W-:-:S15]  /*54a20*/  HMMA.1688.F32.TF32 R68, R184, R228, R68 ;  /* 0x000000e4b844723c */ /* 0x008fde0000081044 */
[----:B------:R-:W-:-:S04]  /*54a30*/  NOP ;  /* 0x0000000000007918 */ /* 0x000fc80000000000 */
[----:B----4-:R-:W-:Y:S01]  /*54a40*/  IMAD.MOV.U32 R168, RZ, RZ, R68 ;  /* 0x000000ffffa87224 */ /* 0x010fe200078e0044 */
[----:B------:R-:W-:Y:S01]  /*54a50*/  MOV R164, R69 ;  /* 0x0000004500a47202 */ /* 0x000fe20000000f00 */
[----:B------:R-:W-:Y:S01]  /*54a60*/  IMAD.MOV.U32 R165, RZ, RZ, R70 ;  /* 0x000000ffffa57224 */ /* 0x000fe200078e0046 */
[----:B------:R-:W3:Y:S01]  /*54a70*/  LDL.LU.64 R68, [R1+0x820] ;  /* 0x0008200001447983 */ /* 0x000ee20000300a00 */
[----:B------:R-:W-:-:S03]  /*54a80*/  IMAD.MOV.U32 R166, RZ, RZ, R71 ;  /* 0x000000ffffa67224 */ /* 0x000fc600078e0047 */
[----:B------:R-:W3:Y:S01]  /*54a90*/  LDL.LU.64 R70, [R1+0x828] ;  /* 0x0008280001467983 */ /* 0x000ee20000300a00 */
[----:B------:R-:W-:-:S15]  /*54aa0*/  HMMA.1688.F32.TF32 R64, R184, R224, R64 ;  /* 0x000000e0b840723c */ /* 0x000fde0000081040 */
[----:B------:R-:W-:-:S04]  /*54ab0*/  NOP ;  /* 0x0000000000007918 */ /* 0x000fc80000000000 */
[----:B-1----:R-:W-:Y:S01]  /*54ac0*/  MOV R175, R64 ;  /* 0x0000004000af7202 */ /* 0x002fe20000000f00 */
[----:B------:R-:W-:Y:S01]  /*54ad0*/  IMAD.MOV.U32 R172, RZ, RZ, R65 ;  /* 0x000000ffffac7224 */ /* 0x000fe200078e0041 */
[----:B--2---:R-:W-:Y:S01]  /*54ae0*/  MOV R173, R67 ;  /* 0x0000004300ad7202 */ /* 0x004fe20000000f00 */
[----:B------:R-:W-:Y:S01]  /*54af0*/  IMAD.MOV.U32 R174, RZ, RZ, R66 ;  /* 0x000000ffffae7224 */ /* 0x000fe200078e0042 */
[----:B------:R-:W2:Y:S04]  /*54b00*/  LDL.LU.64 R64, [R1+0x810] ;  /* 0x0008100001407983 */ /* 0x000ea80000300a00 */
[----:B------:R-:W2:Y:S01]  /*54b10*/  LDL.LU.64 R66, [R1+0x818] ;  /* 0x0008180001427983 */ /* 0x000ea20000300a00 */
[C---:B------:R-:W-:Y:S08]  /*54b20*/  HMMA.1688.F32.TF32 R84, R184.reuse, R212, R84 ;  /* 0x000000d4b854723c */ /* 0x040ff00000081054 */
[C---:B------:R-:W-:Y:S08]  /*54b30*/  HMMA.1688.F32.TF32 R80, R184.reuse, R208, R80 ;  /* 0x000000d0b850723c */ /* 0x040ff00000081050 */
[C---:B------:R-:W-:Y:S03]  /*54b40*/  HMMA.1688.F32.TF32 R76, R184.reuse, R204, R76 ;  /* 0x000000ccb84c723c */ /* 0x040fe6000008104c */
[----:B------:R1:W-:Y:S04]  /*54b50*/  STL.64 [R1+0x250], R84 ;  /* 0x0002505401007387 */ /* 0x0003e80000100a00 */
[----:B------:R4:W-:Y:S01]  /*54b60*/  STL.64 [R1+0x258], R86 ;  /* 0x0002585601007387 */ /* 0x0009e20000100a00 */
[C---:B------:R-:W-:Y:S08]  /*54b70*/  HMMA.1688.F32.TF32 R92, R184.reuse, R220, R92 ;  /* 0x000000dcb85c723c */ /* 0x040ff0000008105c */
[C---:B------:R-:W-:Y:S01]  /*54b80*/  HMMA.1688.F32.TF32 R72, R184.reuse, R200, R72 ;  /* 0x000000c8b848723c */ /* 0x040fe20000081048 */
[----:B------:R1:W-:Y:S04]  /*54b90*/  STL.64 [R1+0x240], R80 ;  /* 0x0002405001007387 */ /* 0x0003e80000100a00 */
[----:B------:R1:W-:Y:S03]  /*54ba0*/  STL.64 [R1+0x248], R82 ;  /* 0x0002485201007387 */ /* 0x0003e60000100a00 */
[----:B------:R-:W-:Y:S01]  /*54bb0*/  HMMA.1688.F32.TF32 R88, R184, R216, R88 ;  /* 0x000000d8b858723c */ /* 0x000fe20000081058 */
[----:B------:R1:W-:Y:S04]  /*54bc0*/  STL.64 [R1+0x230], R76 ;  /* 0x0002304c01007387 */ /* 0x0003e80000100a00 */
[----:B------:R1:W-:Y:S06]  /*54bd0*/  STL.64 [R1+0x238], R78 ;  /* 0x0002384e01007387 */ /* 0x0003ec0000100a00 */
[----:B------:R1:W-:Y:S04]  /*54be0*/  STL.64 [R1+0x220], R72 ;  /* 0x0002204801007387 */ /* 0x0003e80000100a00 */
[----:B------:R1:W-:Y:S04]  /*54bf0*/  STL.64 [R1+0x228], R74 ;  /* 0x0002284a01007387 */ /* 0x0003e80000100a00 */
[----:B------:R-:W4:Y:S01]  /*54c00*/  LDL.LU.64 R116, [R1+0x410] ;  /* 0x0004100001747983 */ /* 0x000f220000300a00 */
[----:B------:R-:W-:Y:S01]  /*54c10*/  IMAD.MOV.U32 R169, RZ, RZ, R92 ;  /* 0x000000ffffa97224 */ /* 0x000fe200078e005c */
[----:B------:R-:W-:Y:S01]  /*54c20*/  MOV R194, R94 ;  /* 0x0000005e00c27202 */ /* 0x000fe20000000f00 */
[----:B------:R-:W-:Y:S01]  /*54c30*/  IMAD.MOV.U32 R195, RZ, RZ, R93 ;  /* 0x000000ffffc37224 */ /* 0x000fe200078e005d */
[----:B------:R-:W-:Y:S01]  /*54c40*/  MOV R171, R89 ;  /* 0x0000005900ab7202 */ /* 0x000fe20000000f00 */
[----:B------:R-:W-:-:S02]  /*54c50*/  IMAD.MOV.U32 R167, RZ, RZ, R95 ;  /* 0x000000ffffa77224 */ /* 0x000fc400078e005f */
[----:B------:R-:W-:Y:S02]  /*54c60*/  IMAD.MOV.U32 R170, RZ, RZ, R88 ;  /* 0x000000ffffaa7224 */ /* 0x000fe400078e0058 */
[----:B------:R-:W-:Y:S02]  /*54c70*/  IMAD.MOV.U32 R190, RZ, RZ, R90 ;  /* 0x000000ffffbe7224 */ /* 0x000fe400078e005a */
[----:B------:R-:W-:Y:S01]  /*54c80*/  IMAD.MOV.U32 R191, RZ, RZ, R91 ;  /* 0x000000ffffbf7224 */ /* 0x000fe200078e005b */
[----:B---3--:R-:W-:-:S15]  /*54c90*/  HMMA.1688.F32.TF32 R68, R184, R196, R68 ;  /* 0x000000c4b844723c */ /* 0x008fde0000081044 */
[----:B------:R-:W-:-:S04]  /*54ca0*/  NOP ;  /* 0x0000000000007918 */ /* 0x000fc80000000000 */
[----:B------:R3:W-:Y:S04]  /*54cb0*/  STL.64 [R1+0x210], R68 ;  /* 0x0002104401007387 */ /* 0x0007e80000100a00 */
[----:B------:R1:W-:Y:S04]  /*54cc0*/  STL.64 [R1+0x218], R70 ;  /* 0x0002184601007387 */ /* 0x0003e80000100a00 */
[----:B------:R-:W3:Y:S01]  /*54cd0*/  LDL.LU.64 R118, [R1+0x418] ;  /* 0x0004180001767983 */ /* 0x000ee20000300a00 */
[----:B--2---:R-:W-:-:S15]  /*54ce0*/  HMMA.1688.F32.TF32 R64, R184, R192, R64 ;  /* 0x000000c0b840723c */ /* 0x004fde0000081040 */
[----:B------:R-:W-:-:S04]  /*54cf0*/  NOP ;  /* 0x0000000000007918 */ /* 0x000fc80000000000 */
[----:B------:R2:W-:Y:S04]  /*54d00*/  STL.64 [R1+0x200], R64 ;  /* 0x0002004001007387 */ /* 0x0005e80000100a00 */
        /* <DEDUP_REMOVED lines=13> */
[----:B-1----:R-:W3:Y:S04]  /*54de0*/  LDL.LU.64 R84, [R1+0x7c0] ;  /* 0x0007c00001547983 */ /* 0x002ee80000300a00 */
[----:B----4-:R-:W4:Y:S04]  /*54df0*/  LDL.LU.64 R86, [R1+0x7c8] ;  /* 0x0007c80001567983 */ /* 0x010f280000300a00 */
        /* <DEDUP_REMOVED lines=8> */
[----:B--2---:R-:W2:Y:S04]  /*54e80*/  LDL.LU.64 R64, [R1+0x730] ;  /* 0x0007300001407983 */ /* 0x004ea80000300a00 */
[----:B------:R-:W2:Y:S01]  /*54e90*/  LDL.LU.64 R66, [R1+0x738] ;  /* 0x0007380001427983 */ /* 0x000ea20000300a00 */
[----:B------:R-:W-:Y:S03]  /*54ea0*/  HMMA.1688.F32.TF32 R116, R184, R188, R116 ;  /* 0x000000bcb874723c */ /* 0x000fe60000081074 */
[----:B------:R-:W-:Y:S04]  /*54eb0*/  LDS R184, [R108+UR11+0x40080] ;  /* 0x0400800b6cb87984 */ /* 0x000fe80008000800 */
[----:B------:R1:W-:Y:S04]  /*54ec0*/  LDS R186, [R108+UR11+0x40480] ;  /* 0x0404800b6cba7984 */ /* 0x0003e80008000800 */
[----:B------:R-:W-:Y:S04]  /*54ed0*/  LDS R185, [R252+UR11+0x40080] ;  /* 0x0400800bfcb97984 */ /* 0x000fe80008000800 */
[----:B------:R-:W1:Y:S04]  /*54ee0*/  LDS R187, [R252+UR11+0x40480] ;  /* 0x0404800bfcbb7984 */ /* 0x000e680008000800 */
[----:B------:R-:W-:Y:S04]  /*54ef0*/  STL.64 [R1+0x1e0], R116 ;  /* 0x0001e07401007387 */ /* 0x000fe80000100a00 */
[----:B------:R-:W-:Y:S01]  /*54f00*/  STL.64 [R1+0x1e8], R118 ;  /* 0x0001e87601007387 */ /* 0x000fe20000100a00 */
[C---:B------:R-:W-:Y:S08]  /*54f10*/  HMMA.1688.F32.TF32 R112, R176.reuse, R148, R112 ;  /* 0x00000094b070723c */ /* 0x040ff00000081070 */
[C---:B-1----:R-:W-:Y:S08]  /*54f20*/  HMMA.1688.F32.TF32 R108, R176.reuse, R144, R104 ;  /* 0x00000090b06c723c */ /* 0x042ff00000081068 */
[C---:B------:R-:W-:Y:S08]  /*54f30*/  HMMA.1688.F32.TF32 R104, R176.reuse, R140, R100 ;  /* 0x0000008cb068723c */ /* 0x040ff00000081064 */
[C---:B------:R-:W-:Y:S08]  /*54f40*/  HMMA.1688.F32.TF32 R100, R176.reuse, R136, R96 ;  /* 0x00000088b064723c */ /* 0x040ff00000081060 */
[C---:B------:R-:W-:Y:S08]  /*54f50*/  HMMA.1688.F32.TF32 R96, R176.reuse, R132, R92 ;  /* 0x00000084b060723c */ /* 0x040ff0000008105c */
[C---:B------:R-:W-:Y:S01]  /*54f60*/  HMMA.1688.F32.TF32 R92, R176.reuse, R52, R88 ;  /* 0x00000034b05c723c */ /* 0x040fe20000081058 */
[----:B------:R-:W-:Y:S07]  /*54f70*/  STL.64 [R1+0x1d0], R112 ;  /* 0x0001d07001007387 */ /* 0x000fee0000100a00 */
[C---:B----4-:R-:W-:Y:S01]  /*54f80*/  HMMA.1688.F32.TF32 R88, R176.reuse, R48, R84 ;  /* 0x00000030b058723c */ /* 0x050fe20000081054 */
[----:B------:R-:W-:Y:S07]  /*54f90*/  STL.64 [R1+0x1d8], R114 ;  /* 0x0001d87201007387 */ /* 0x000fee0000100a00 */
[C---:B------:R-:W-:Y:S01]  /*54fa0*/  HMMA.1688.F32.TF32 R84, R176.reuse, R44, R80 ;  /* 0x0000002cb054723c */ /* 0x040fe20000081050 */
[----:B------:R-:W-:Y:S07]  /*54fb0*/  STL.64 [R1+0x3d0], R108 ;  /* 0x0003d06c01007387 */ /* 0x000fee0000100a00 */
[C---:B------:R-:W-:Y:S01]  /*54fc0*/  HMMA.1688.F32.TF32 R80, R176.reuse, R40, R76 ;  /* 0x00000028b050723c */ /* 0x040fe2000008104c */
[----:B------:R-:W-:Y:S07]  /*54fd0*/  STL.64 [R1+0x3d8], R110 ;  /* 0x0003d86e01007387 */ /* 0x000fee0000100a00 */
[C---:B------:R-:W-:Y:S01]  /*54fe0*/  HMMA.1688.F32.TF32 R76, R176.reuse, R36, R72 ;  /* 0x00000024b04c723c */ /* 0x040fe20000081048 */
[----:B------:R-:W-:Y:S04]  /*54ff0*/  STL.64 [R1+0x410], R104 ;  /* 0x0004106801007387 */ /* 0x000fe80000100a00 */
[----:B------:R-:W-:Y:S03]  /*55000*/  STL.64 [R1+0x418], R106 ;  /* 0x0004186a01007387 */ /* 0x000fe60000100a00 */
[C---:B---3--:R-:W-:Y:S01]  /*55010*/  HMMA.1688.F32.TF32 R72, R176.reuse, R32, R68 ;  /* 0x00000020b048723c */ /* 0x048fe20000081044 */
[----:B------:R-:W-:Y:S04]  /*55020*/  STL.64 [R1+0x5f0], R100 ;  /* 0x0005f06401007387 */ /* 0x000fe80000100a00 */
[----:B------:R-:W-:Y:S03]  /*55030*/  STL.64 [R1+0x5f8], R102 ;  /* 0x0005f86601007387 */ /* 0x000fe60000100a00 */
[C---:B--2---:R-:W-:Y:S01]  /*55040*/  HMMA.1688.F32.TF32 R68, R176.reuse, R28, R64 ;  /* 0x0000001cb044723c */ /* 0x044fe20000081040 */
        /* <DEDUP_REMOVED lines=12> */
[----:B------:R-:W2:Y:S04]  /*55110*/  LDL.LU.64 R64, [R1+0x720] ;  /* 0x0007200001407983 */ /* 0x000ea80000300a00 */
[----:B------:R-:W-:Y:S04]  /*55120*/  STL.64 [R1+0x580], R72 ;  /* 0x0005804801007387 */ /* 0x000fe80000100a00 */
[----:B------:R-:W-:Y:S04]  /*55130*/  STL.64 [R1+0x588], R74 ;  /* 0x0005884a01007387 */ /* 0x000fe80000100a00 */
[----:B------:R-:W2:Y:S04]  /*55140*/  LDL.LU.64 R66, [R1+0x728] ;  /* 0x0007280001427983 */ /* 0x000ea80000300a00 */
[----:B------:R1:W-:Y:S04]  /*55150*/  STL.64 [R1+0x570], R68 ;  /* 0x0005704401007387 */ /* 0x0003e80000100a00 */
[----:B------:R3:W-:Y:S04]  /*55160*/  STL.64 [R1+0x578], R70 ;  /* 0x0005784601007387 */ /* 0x0007e80000100a00 */
[----:B-1----:R-:W4:Y:S04]  /*55170*/  LDL.LU.64 R68, [R1+0x710] ;  /* 0x0007100001447983 */ /* 0x002f280000300a00 */
[----:B---3--:R-:W4:Y:S04]  /*55180*/  LDL.LU.64 R70, [R1+0x718] ;  /* 0x0007180001467983 */ /* 0x008f280000300a00 */
        /* <DEDUP_REMOVED lines=30> */
[C---:B--2---:R-:W-:Y:S08]  /*55370*/  HMMA.1688.F32.TF32 R64, R176.reuse, R24, R64 ;  /* 0x00000018b040723c */ /* 0x044ff00000081040 */
[C---:B----4-:R-:W-:Y:S08]  /*55380*/  HMMA.1688.F32.TF32 R68, R176.reuse, R20, R68 ;  /* 0x00000014b044723c */ /* 0x050ff00000081044 */
[C---:B---3--:R-:W-:Y:S03]  /*55390*/  HMMA.1688.F32.TF32 R72, R176.reuse, R16, R72 ;  /* 0x00000010b048723c */ /* 0x048fe60000081048 */
[----:B------:R-:W-:Y:S05]  /*553a0*/  STL.64 [R1+0x560], R64 ;  /* 0x0005604001007387 */ /* 0x000fea0000100a00 */
[C---:B------:R-:W-:Y:S01]  /*553b0*/  HMMA.1688.F32.TF32 R76, R176.reuse, R12, R76 ;  /* 0x0000000cb04c723c */ /* 0x040fe2000008104c */
[----:B------:R1:W-:Y:S07]  /*553c0*/  STL.64 [R1+0x568], R66 ;  /* 0x0005684201007387 */ /* 0x0003ee0000100a00 */
[C---:B------:R-:W-:Y:S01]  /*553d0*/  HMMA.1688.F32.TF32 R80, R176.reuse, R8, R80 ;  /* 0x00000008b050723c */ /* 0x040fe20000081050 */
[----:B-1----:R-:W2:Y:S07]  /*553e0*/  LDL.LU.64 R66, [R1+0x69a8] ;  /* 0x0069a80001427983 */ /* 0x002eae0000300a00 */
[C---:B------:R-:W-:Y:S01]  /*553f0*/  HMMA.1688.F32.TF32 R128, R176.reuse, R4, R128 ;  /* 0x00000004b080723c */ /* 0x040fe20000081080 */
[----:B------:R-:W2:Y:S04]  /*55400*/  LDL.LU.64 R64, [R1+0x69a0] ;  /* 0x0069a00001407983 */ /* 0x000ea80000300a00 */
[----:B------:R-:W-:Y:S04]  /*55410*/  STL.64 [R1+0x550], R68 ;  /* 0x0005504401007387 */ /* 0x000fe80000100a00 */
[----:B------:R1:W-:Y:S04]  /*55420*/  STL.64 [R1+0x558], R70 ;  /* 0x0005584601007387 */ /* 0x0003e80000100a00 */
[----:B-1----:R-:W3:Y:S04]  /*55430*/  LDL.LU.64 R70, [R1+0x6998] ;  /* 0x0069980001467983 */ /* 0x002ee80000300a00 */
[----:B------:R-:W3:Y:S04]  /*55440*/  LDL.LU.64 R68, [R1+0x6990] ;  /* 0x0069900001447983 */ /* 0x000ee80000300a00 */
[----:B------:R-:W-:Y:S04]  /*55450*/  STL.64 [R1+0x540], R72 ;  /* 0x0005404801007387 */ /* 0x000fe80000100a00 */
[----:B------:R1:W-:Y:S04]  /*55460*/  STL.64 [R1+0x548], R74 ;  /* 0x0005484a01007387 */ /* 0x0003e80000100a00 */
[----:B-1----:R-:W4:Y:S04]  /*55470*/  LDL.LU.64 R74, [R1+0x6988] ;  /* 0x00698800014a7983 */ /* 0x002f280000300a00 */
[----:B------:R-:W4:Y:S04]  /*55480*/  LDL.LU.64 R72, [R1+0x6980] ;  /* 0x0069800001487983 */ /* 0x000f280000300a00 */
[----:B------:R-:W-:Y:S04]  /*55490*/  STL.64 [R1+0x530], R76 ;  /* 0x0005304c01007387 */ /* 0x000fe80000100a00 */
[----:B------:R1:W-:Y:S04]  /*554a0*/  STL.64 [R1+0x538], R78 ;  /* 0x0005384e01007387 */ /* 0x0003e80000100a00 */
[----:B-1----:R-:W2:Y:S04]  /*554b0*/  LDL.LU.64 R78, [R1+0x6978] ;  /* 0x00697800014e7983 */ /* 0x002ea80000300a00 */
[----:B------:R-:W2:Y:S04]  /*554c0*/  LDL.LU.64 R76, [R1+0x6970] ;  /* 0x00697000014c7983 */ /* 0x000ea80000300a00 */
[----:B------:R-:W-:Y:S04]  /*554d0*/  STL.64 [R1+0x520], R80 ;  /* 0x0005205001007387 */ /* 0x000fe80000100a00 */
[----:B------:R1:W-:Y:S04]  /*554e0*/  STL.64 [R1+0x528], R82 ;  /* 0x0005285201007387 */ /* 0x0003e80000100a00 */
[----:B-1----:R-:W2:Y:S04]  /*554f0*/  LDL.LU.64 R82, [R1+0x6968] ;  /* 0x0069680001527983 */ /* 0x002ea80000300a00 */
[----:B------:R-:W2:Y:S04]  /*55500*/  LDL.LU.64 R80, [R1+0x6960] ;  /* 0x0069600001507983 */ /* 0x000ea80000300a00 */
[----:B------:R-:W-:Y:S04]  /*55510*/  STL.64 [R1+0x510], R128 ;  /* 0x0005108001007387 */ /* 0x000fe80000100a00 */
[----:B------:R1:W-:Y:S02]  /*55520*/  STL.64 [R1+0x518], R130 ;  /* 0x0005188201007387 */ /* 0x0003e40000100a00 */
[C---:B-1----:R-:W-:Y:S08]  /*55530*/  HMMA.1688.F32.TF32 R128, R176.reuse, R240, R124 ;  /* 0x000000f0b080723c */ /* 0x042ff0000008107c */
[C---:B------:R-:W-:Y:S08]  /*55540*/  HMMA.1688.F32.TF32 R124, R176.reuse, R236, R120 ;  /* 0x000000ecb07c723c */ /* 0x040ff00000081078 */
[C---:B------:R-:W-:Y:S08]  /*55550*/  HMMA.1688.F32.TF32 R120, R176.reuse, R232, R116 ;  /* 0x000000e8b078723c */ /* 0x040ff00000081074 */
[C---:B------:R-:W-:Y:S08]  /*55560*/  HMMA.1688.F32.TF32 R116, R176.reuse, R228, R112 ;  /* 0x000000e4b074723c */ /* 0x040ff00000081070 */
[C---:B------:R-:W-:Y:S08]  /*55570*/  HMMA.1688.F32.TF32 R112, R176.reuse, R224, R108 ;  /* 0x000000e0b070723c */ /* 0x040ff0000008106c */
[C---:B------:R-:W-:Y:S01]  /*55580*/  HMMA.1688.F32.TF32 R108, R176.reuse, R220, R104 ;  /* 0x000000dcb06c723c */ /* 0x040fe20000081068 */
[----:B------:R-:W-:Y:S07]  /*55590*/  STL.64 [R1+0x500], R128 ;  /* 0x0005008001007387 */ /* 0x000fee0000100a00 */
[C---:B------:R-:W-:Y:S01]  /*555a0*/  HMMA.1688.F32.TF32 R104, R176.reuse, R216, R100 ;  /* 0x000000d8b068723c */ /* 0x040fe20000081064 */
        /* <DEDUP_REMOVED lines=8> */
[C---:B------:R-:W-:Y:S01]  /*55630*/  HMMA.1688.F32.TF32 R88, R176.reuse, R200, R84 ;  /* 0x000000c8b058723c */ /* 0x040fe20000081054 */
        /* <DEDUP_REMOVED lines=18> */
[----:B-1----:R-:W3:Y:S04]  /*55760*/  LDL.LU.64 R88, [R1+0x440] ;  /* 0x0004400001587983 */ /* 0x002ee80000300a00 */
[----:B------:R-:W3:Y:S04]  /*55770*/  LDL.LU.64 R90, [R1+0x448] ;  /* 0x00044800015a7983 */ /* 0x000ee80000300a00 */
        /* <DEDUP_REMOVED lines=20> */
[C---:B--2---:R-:W-:Y:S08]  /*558c0*/  HMMA.1688.F32.TF32 R84, R176.reuse, R196, R84 ;  /* 0x000000c4b054723c */ /* 0x044ff00000081054 */
[C---:B---3--:R-:W-:Y:S08]  /*558d0*/  HMMA.1688.F32.TF32 R88, R176.reuse, R192, R88 ;  /* 0x000000c0b058723c */ /* 0x048ff00000081058 */
[----:B----4-:R-:W-:Y:S03]  /*558e0*/  HMMA.1688.F32.TF32 R176, R176, R188, R92 ;  /* 0x000000bcb0b0723c */ /* 0x010fe6000008105c */
[----:B------:R-:W-:Y:S04]  /*558f0*/  STL.64 [R1+0x450], R84 ;  /* 0x0004505401007387 */ /* 0x000fe80000100a00 */
[----:B------:R1:W-:Y:S04]  /*55900*/  STL.64 [R1+0x458], R86 ;  /* 0x0004585601007387 */ /* 0x0003e80000100a00 */
[----:B-1----:R-:W2:Y:S04]  /*55910*/  LDL.LU.64 R86, [R1+0x6958] ;  /* 0x0069580001567983 */ /* 0x002ea80000300a00 */
[----:B------:R-:W2:Y:S04]  /*55920*/  LDL.LU.64 R84, [R1+0x6950] ;  /* 0x0069500001547983 */ /* 0x000ea80000300a00 */
[----:B------:R-:W-:Y:S04]  /*55930*/  STL.64 [R1+0x440], R88 ;  /* 0x0004405801007387 */ /* 0x000fe80000100a00 */
[----:B------:R1:W-:Y:S04]  /*55940*/  STL.64 [R1+0x448], R90 ;  /* 0x0004485a01007387 */ /* 0x0003e80000100a00 */
[----:B-1----:R-:W3:Y:S04]  /*55950*/  LDL.LU.64 R90, [R1+0x6948] ;  /* 0x00694800015a7983 */ /* 0x002ee80000300a00 */
[----:B------:R-:W3:Y:S04]  /*55960*/  LDL.LU.64 R88, [R1+0x6940] ;  /* 0x0069400001587983 */ /* 0x000ee80000300a00 */
[----:B------:R-:W4:Y:S04]  /*55970*/  LDL.LU.64 R94, [R1+0x6938] ;  /* 0x00693800015e7983 */ /* 0x000f280000300a00 */
[----:B------:R-:W4:Y:S04]  /*55980*/  LDL.LU.64 R92, [R1+0x6930] ;  /* 0x00693000015c7983 */ /* 0x000f280000300a00 */
[----:B------:R1:W-:Y:S04]  /*55990*/  STL.64 [R1+0x400], R176 ;  /* 0x000400b001007387 */ /* 0x0003e80000100a00 */
[----:B------:R1:W-:Y:S04]  /*559a0*/  STL.64 [R1+0x408], R178 ;  /* 0x000408b201007387 */ /* 0x0003e80000100a00 */
[----:B-1----:R-:W2:Y:S04]  /*559b0*/  LDL.LU.64 R176, [R1+0x650] ;  /* 0x0006500001b07983 */ /* 0x002ea80000300a00 */
[----:B------:R-:W2:Y:S01]  /*559c0*/  LDL.LU.64 R178, [R1+0x658] ;  /* 0x0006580001b27983 */ /* 0x000ea20000300a00 */
[C---:B------:R-:W-:Y:S08]  /*559d0*/  HMMA.1688.F32.TF32 R96, R184.reuse, R148, R96 ;  /* 0x00000094b860723c */ /* 0x040ff00000081060 */
[C---:B------:R-:W-:Y:S08]  /*559e0*/  HMMA.1688.F32.TF32 R100, R184.reuse, R144, R100 ;  /* 0x00000090b864723c */ /* 0x040ff00000081064 */
[C---:B------:R-:W-:Y:S08]  /*559f0*/  HMMA.1688.F32.TF32 R104, R184.reuse, R140, R104 ;  /* 0x0000008cb868723c */ /* 0x040ff00000081068 */
[C---:B------:R-:W-:Y:S01]  /*55a00*/  HMMA.1688.F32.TF32 R108, R184.reuse, R136, R108 ;  /* 0x00000088b86c723c */ /* 0x040fe2000008106c */
[----:B------:R-:W-:Y:S07]  /*55a10*/  STL.64 [R1+0x3f0], R96 ;  /* 0x0003f06001007387 */ /* 0x000fee0000100a00 */
[C---:B------:R-:W-:Y:S01]  /*55a20*/  HMMA.1688.F32.TF32 R112, R184.reuse, R132, R112 ;  /* 0x00000084b870723c */ /* 0x040fe20000081070 */
[----:B------:R1:W-:Y:S07]  /*55a30*/  STL.64 [R1+0x3f8], R98 ;  /* 0x0003f86201007387 */ /* 0x0003ee0000100a00 */
[C---:B------:R-:W-:Y:S01]  /*55a40*/  HMMA.1688.F32.TF32 R116, R184.reuse, R48, R116 ;  /* 0x00000030b874723c */ /* 0x040fe20000081074 */
[----:B-1----:R-:W3:Y:S07]  /*55a50*/  LDL.LU.64 R98, [R1+0x6928] ;  /* 0x0069280001627983 */ /* 0x002eee0000300a00 */
[C---:B------:R-:W-:Y:S01]  /*55a60*/  HMMA.1688.F32.TF32 R244, R184.reuse, R32, R244 ;  /* 0x00000020b8f4723c */ /* 0x040fe200000810f4 */
[----:B------:R-:W3:Y:S04]  /*55a70*/  LDL.LU.64 R96, [R1+0x6920] ;  /* 0x0069200001607983 */ /* 0x000ee80000300a00 */
[----:B------:R-:W-:Y:S04]  /*55a80*/  STL.64 [R1+0x430], R100 ;  /* 0x0004306401007387 */ /* 0x000fe80000100a00 */
[----:B------:R1:W-:Y:S01]  /*55a90*/  STL.64 [R1+0x438], R102 ;  /* 0x0004386601007387 */ /* 0x0003e20000100a00 */
[C---:B------:R-:W-:Y:S03]  /*55aa0*/  HMMA.1688.F32.TF32 R120, R184.reuse, R44, R120 ;  /* 0x0000002cb878723c */ /* 0x040fe60000081078 */
[----:B-1----:R-:W3:Y:S04]  /*55ab0*/  LDL.LU.64 R102, [R1+0x6918] ;  /* 0x0069180001667983 */ /* 0x002ee80000300a00 */
[----:B------:R-:W3:Y:S01]  /*55ac0*/  LDL.LU.64 R100, [R1+0x6910] ;  /* 0x0069100001647983 */ /* 0x000ee20000300a00 */
[C---:B------:R-:W-:Y:S03]  /*55ad0*/  HMMA.1688.F32.TF32 R124, R184.reuse, R40, R124 ;  /* 0x00000028b87c723c */ /* 0x040fe6000008107c */
[----:B------:R-:W-:Y:S04]  /*55ae0*/  STL.64 [R1+0x610], R104 ;  /* 0x0006106801007387 */ /* 0x000fe80000100a00 */
[----:B------:R1:W-:Y:S01]  /*55af0*/  STL.64 [R1+0x618], R106 ;  /* 0x0006186a01007387 */ /* 0x0003e20000100a00 */
[C---:B------:R-:W-:Y:S03]  /*55b00*/  HMMA.1688.F32.TF32 R128, R184.reuse, R36, R128 ;  /* 0x00000024b880723c */ /* 0x040fe60000081080 */
[----:B-1----:R-:W3:Y:S04]  /*55b10*/  LDL.LU.64 R106, [R1+0x6908] ;  /* 0x00690800016a7983 */ /* 0x002ee80000300a00 */
[----:B------:R-:W3:Y:S04]  /*55b20*/  LDL.LU.64 R104, [R1+0x6900] ;  /* 0x0069000001687983 */ /* 0x000ee80000300a00 */
[----:B------:R-:W-:Y:S04]  /*55b30*/  STL.64 [R1+0x680], R108 ;  /* 0x0006806c01007387 */ /* 0x000fe80000100a00 */
[----:B------:R1:W-:Y:S01]  /*55b40*/  STL.64 [R1+0x688], R110 ;  /* 0x0006886e01007387 */ /* 0x0003e20000100a00 */
[----:B------:R-:W-:Y:S01]  /*55b50*/  MOV R0, R244 ;  /* 0x000000f400007202 */ /* 0x000fe20000000f00 */
[----:B------:R-:W-:Y:S01]  /*55b60*/  IMAD.MOV.U32 R149, RZ, RZ, R245 ;  /* 0x000000ffff957224 */ /* 0x000fe200078e00f5 */
[----:B------:R-:W-:Y:S01]  /*55b70*/  MOV R145, R247 ;  /* 0x000000f700917202 */ /* 0x000fe20000000f00 */
[----:B------:R-:W-:Y:S01]  /*55b80*/  IMAD.MOV.U32 R148, RZ, RZ, R246 ;  /* 0x000000ffff947224 */ /* 0x000fe200078e00f6 */
[----:B-1----:R-:W3:Y:S04]  /*55b90*/  LDL.LU.64 R110, [R1+0x68f8] ;  /* 0x0068f800016e7983 */ /* 0x002ee80000300a00 */
[----:B------:R-:W3:Y:S04]  /*55ba0*/  LDL.LU.64 R108, [R1+0x68f0] ;  /* 0x0068f000016c7983 */ /* 0x000ee80000300a00 */
[----:B------:R-:W-:Y:S04]  /*55bb0*/  STL.64 [R1+0x670], R112 ;  /* 0x0006707001007387 */ /* 0x000fe80000100a00 */
[----:B------:R1:W-:Y:S01]  /*55bc0*/  STL.64 [R1+0x678], R114 ;  /* 0x0006787201007387 */ /* 0x0003e20000100a00 */
[C---:B------:R-:W-:Y:S03]  /*55bd0*/  HMMA.1688.F32.TF32 R244, R184.reuse, R28, R248 ;  /* 0x0000001cb8f4723c */ /* 0x040fe600000810f8 */
[----:B-1----:R-:W3:Y:S04]  /*55be0*/  LDL.LU.64 R114, [R1+0x68e8] ;  /* 0x0068e80001727983 */ /* 0x002ee80000300a00 */
[----:B------:R-:W3:Y:S01]  /*55bf0*/  LDL.LU.64 R112, [R1+0x68e0] ;  /* 0x0068e00001707983 */ /* 0x000ee20000300a00 */
[C---:B------:R-:W-:Y:S08]  /*55c00*/  HMMA.1688.F32.TF32 R56, R184.reuse, R24, R56 ;  /* 0x00000018b838723c */ /* 0x040ff00000081038 */
[----:B--2---:R-:W-:-:S15]  /*55c10*/  HMMA.1688.F32.TF32 R176, R184, R52, R176 ;  /* 0x00000034b8b0723c */ /* 0x004fde00000810b0 */
[----:B------:R-:W-:-:S04]  /*55c20*/  NOP ;  /* 0x0000000000007918 */ /* 0x000fc80000000000 */
[----:B------:R-:W-:Y:S04]  /*55c30*/  STL.64 [R1+0x660], R176 ;  /* 0x000660b001007387 */ /* 0x000fe80000100a00 */
[----:B------:R-:W-:Y:S04]  /*55c40*/  STL.64 [R1+0x668], R178 ;  /* 0x000668b201007387 */ /* 0x000fe80000100a00 */
[----:B------:R-:W-:Y:S04]  /*55c50*/  STL.64 [R1+0x650], R116 ;  /* 0x0006507401007387 */ /* 0x000fe80000100a00 */
[----:B------:R1:W-:Y:S04]  /*55c60*/  STL.64 [R1+0x658], R118 ;  /* 0x0006587601007387 */ /* 0x0003e80000100a00 */
[----:B------:R-:W-:Y:S04]  /*55c70*/  LDS R177, [R3+UR11+0x40800] ;  /* 0x0408000b03b17984 */ /* 0x000fe80008000800 */
[----:B------:R-:W-:Y:S04]  /*55c80*/  LDS R179, [R3+UR11+0x40c00] ;  /* 0x040c000b03b37984 */ /* 0x000fe80008000800 */
[----:B-1----:R-:W2:Y:S04]  /*55c90*/  LDL.LU.64 R118, [R1+0x68d8] ;  /* 0x0068d80001767983 */ /* 0x002ea80000300a00 */
[----:B------:R-:W2:Y:S04]  /*55ca0*/  LDL.LU.64 R116, [R1+0x68d0] ;  /* 0x0068d00001747983 */ /* 0x000ea80000300a00 */
[----:B------:R-:W-:Y:S04]  /*55cb0*/  STL.64 [R1+0x640], R120 ;  /* 0x0006407801007387 */ /* 0x000fe80000100a00 */
[----:B------:R1:W-:Y:S01]  /*55cc0*/  STL.64 [R1+0x648], R122 ;  /* 0x0006487a01007387 */ /* 0x0003e20000100a00 */
[----:B------:R-:W-:Y:S03]  /*55cd0*/  HMMA.1688.F32.TF32 R248, R184, R12, R68 ;  /* 0x0000000cb8f8723c */ /* 0x000fe60000081044 */
[----:B------:R-:W-:Y:S04]  /*55ce0*/  LDS R176, [R2+UR11+0x40800] ;  /* 0x0408000b02b07984 */ /* 0x000fe80008000800 */
[----:B------:R-:W2:Y:S04]  /*55cf0*/  LDS R178, [R2+UR11+0x40c00] ;  /* 0x040c000b02b27984 */ /* 0x000ea80008000800 */
[----:B-1----:R-:W2:Y:S04]  /*55d00*/  LDL.LU.64 R122, [R1+0x68c8] ;  /* 0x0068c800017a7983 */ /* 0x002ea80000300a00 */
[----:B------:R-:W2:Y:S04]  /*55d10*/  LDL.LU.64 R120, [R1+0x68c0] ;  /* 0x0068c00001787983 */ /* 0x000ea80000300a00 */
        /* <DEDUP_REMOVED lines=8> */
[----:B------:R-:W-:Y:S04]  /*55da0*/  STL [R1+0x65e0], R0 ;  /* 0x0065e00001007387 */ /* 0x000fe80000100800 */
[----:B------:R1:W-:Y:S04]  /*55db0*/  STL [R1+0x65dc], R145 ;  /* 0x0065dc9101007387 */ /* 0x0003e80000100800 */
[----:B------:R4:W-:Y:S04]  /*55dc0*/  STL [R1+0x65d8], R149 ;  /* 0x0065d89501007387 */ /* 0x0009e80000100800 */
[----:B------:R4:W-:Y:S01]  /*55dd0*/  STL [R1+0x65d4], R148 ;  /* 0x0065d49401007387 */ /* 0x0009e20000100800 */
[----:B-1----:R-:W-:-:S03]  /*55de0*/  IMAD.MOV.U32 R145, RZ, RZ, R56 ;  /* 0x000000ffff917224 */ /* 0x002fc600078e0038 */
[----:B------:R-:W-:Y:S01]  /*55df0*/  STL.64 [R1+0x420], R244 ;  /* 0x000420f401007387 */ /* 0x000fe20000100a00 */
[----:B----4-:R-:W-:-:S03]  /*55e00*/  IMAD.MOV.U32 R149, RZ, RZ, R57 ;  /* 0x000000ffff957224 */ /* 0x010fc600078e0039 */
[----:B------:R-:W-:Y:S01]  /*55e10*/  STL.64 [R1+0x428], R246 ;  /* 0x000428f601007387 */ /* 0x000fe20000100a00 */
[----:B------:R-:W-:-:S03]  /*55e20*/  MOV R148, R58 ;  /* 0x0000003a00947202 */ /* 0x000fc60000000f00 */
[----:B------:R1:W-:Y:S02]  /*55e30*/  STL [R1+0x3ec], R59 ;  /* 0x0003ec3b01007387 */ /* 0x0003e40000100800 */
[----:B-1----:R-:W-:-:S15]  /*55e40*/  HMMA.1688.F32.TF32 R56, R184, R20, R60 ;  /* 0x00000014b838723c */ /* 0x002fde000008103c */
[----:B------:R-:W-:-:S04]  /*55e50*/  NOP ;  /* 0x0000000000007918 */ /* 0x000fc80000000000 */
[----:B------:R-:W-:Y:S01]  /*55e60*/  STL.64 [R1+0x3c0], R56 ;  /* 0x0003c03801007387 */ /* 0x000fe20000100a00 */
[----:B------:R-:W-:-:S03]  /*55e70*/  IMAD.MOV.U32 R0, RZ, RZ, R59 ;  /* 0x000000ffff007224 */ /* 0x000fc600078e003b */
[----:B------:R1:W-:Y:S02]  /*55e80*/  STL [R1+0x3c8], R58 ;  /* 0x0003c83a01007387 */ /* 0x0003e40000100800 */
[C---:B-1----:R-:W-:Y:S08]  /*55e90*/  HMMA.1688.F32.TF32 R56, R184.reuse, R16, R64 ;  /* 0x00000010b838723c */ /* 0x042ff00000081040 */
[C---:B------:R-:W-:Y:S08]  /*55ea0*/  HMMA.1688.F32.TF32 R244, R184.reuse, R8, R72 ;  /* 0x00000008b8f4723c */ /* 0x040ff00000081048 */
[C---:B------:R-:W-:Y:S08]  /*55eb0*/  HMMA.1688.F32.TF32 R76, R184.reuse, R4, R76 ;  /* 0x00000004b84c723c */ /* 0x040ff0000008104c */
[C---:B------:R-:W-:Y:S01]  /*55ec0*/  HMMA.1688.F32.TF32 R80, R184.reuse, R240, R80 ;  /* 0x000000f0b850723c */ /* 0x040fe20000081050 */
[----:B------:R-:W-:Y:S01]  /*55ed0*/  IMAD.MOV.U32 R144, RZ, RZ, R56 ;  /* 0x000000ffff907224 */ /* 0x000fe200078e0038 */
[----:B------:R-:W-:Y:S01]  /*55ee0*/  MOV R141, R57 ;  /* 0x00000039008d7202 */ /* 0x000fe20000000f00 */
[----:B------:R-:W-:Y:S01]  /*55ef0*/  IMAD.MOV.U32 R140, RZ, RZ, R58 ;  /* 0x000000ffff8c7224 */ /* 0x000fe200078e003a */
[----:B------:R-:W-:Y:S01]  /*55f00*/  MOV R56, R180 ;  /* 0x000000b400387202 */ /* 0x000fe20000000f00 */
[----:B------:R-:W-:Y:S01]  /*55f10*/  IMAD.MOV.U32 R57, RZ, RZ, R181 ;  /* 0x000000ffff397224 */ /* 0x000fe200078e00b5 */
[----:B------:R-:W4:Y:S01]  /*55f20*/  LDL.LU R180, [R1+0x689c] ;  /* 0x00689c0001b47983 */ /* 0x000f220000300800 */
[----:B------:R-:W-:Y:S01]  /*55f30*/  IMAD.MOV.U32 R3, RZ, RZ, R59 ;  /* 0x000000ffff037224 */ /* 0x000fe200078e003b */
[----:B------:R-:W-:Y:S01]  /*55f40*/  MOV R59, R183 ;  /* 0x000000b7003b7202 */ /* 0x000fe20000000f00 */
[----:B------:R-:W-:Y:S01]  /*55f50*/  IMAD.MOV.U32 R58, RZ, RZ, R182 ;  /* 0x000000ffff3a7224 */ /* 0x000fe200078e00b6 */
[----:B------:R-:W4:Y:S04]  /*55f60*/  LDL.LU R181, [R1+0x6898] ;  /* 0x0068980001b57983 */ /* 0x000f280000300800 */
[----:B------:R-:W4:Y:S04]  /*55f70*/  LDL.LU R182, [R1+0x6894] ;  /* 0x0068940001b67983 */ /* 0x000f280000300800 */
[----:B------:R-:W4:Y:S01]  /*55f80*/  LDL.LU R183, [R1+0x6890] ;  /* 0x0068900001b77983 */ /* 0x000f220000300800 */
[C---:B------:R-:W-:Y:S08]  /*55f90*/  HMMA.1688.F32.TF32 R84, R184.reuse, R236, R84 ;  /* 0x000000ecb854723c */ /* 0x040ff00000081054 */
[C---:B---3--:R-:W-:Y:S01]  /*55fa0*/  HMMA.1688.F32.TF32 R88, R184.reuse, R232, R88 ;  /* 0x000000e8b858723c */ /* 0x048fe20000081058 */
        /* <DEDUP_REMOVED lines=10> */
[----:B------:R1:W-:Y:S04]  /*56050*/  STL.64 [R1+0x6550], R76 ;  /* 0x0065504c01007387 */ /* 0x0003e80000100a00 */
[----:B------:R-:W-:Y:S03]  /*56060*/  STL.64 [R1+0x6568], R82 ;  /* 0x0065685201007387 */ /* 0x000fe60000100a00 */
[C---:B------:R-:W-:Y:S01]  /*56070*/  HMMA.1688.F32.TF32 R112, R184.reuse, R208, R112 ;  /* 0x000000d0b870723c */ /* 0x040fe20000081070 */
[----:B------:R3:W-:Y:S04]  /*56080*/  STL.64 [R1+0x6560], R80 ;  /* 0x0065605001007387 */ /* 0x0007e80000100a00 */
[----:B------:R-:W-:Y:S04]  /*56090*/  STL.64 [R1+0x6578], R86 ;  /* 0x0065785601007387 */ /* 0x000fe80000100a00 */
[----:B------:R-:W-:Y:S04]  /*560a0*/  STL.64 [R1+0x6570], R84 ;  /* 0x0065705401007387 */ /* 0x000fe80000100a00 */
[----:B------:R-:W-:Y:S04]  /*560b0*/  STL.64 [R1+0x6588], R90 ;  /* 0x0065885a01007387 */ /* 0x000fe80000100a00 */
[----:B------:R1:W-:Y:S04]  /*560c0*/  STL.64 [R1+0x6580], R88 ;  /* 0x0065805801007387 */ /* 0x0003e80000100a00 */
[----:B------:R-:W-:Y:S04]  /*560d0*/  STL.64 [R1+0x6598], R94 ;  /* 0x0065985e01007387 */ /* 0x000fe80000100a00 */
[----:B------:R1:W-:Y:S04]  /*560e0*/  STL.64 [R1+0x6590], R92 ;  /* 0x0065905c01007387 */ /* 0x0003e80000100a00 */
[----:B------:R-:W-:Y:S04]  /*560f0*/  STL.64 [R1+0x65a8], R98 ;  /* 0x0065a86201007387 */ /* 0x000fe80000100a00 */
[----:B------:R-:W-:Y:S04]  /*56100*/  STL.64 [R1+0x65a0], R96 ;  /* 0x0065a06001007387 */ /* 0x000fe80000100a00 */
[----:B------:R-:W-:Y:S04]  /*56110*/  STL.64 [R1+0x65b8], R102 ;  /* 0x0065b86601007387 */ /* 0x000fe80000100a00 */
[----:B------:R-:W-:Y:S04]  /*56120*/  STL.64 [R1+0x65b0], R100 ;  /* 0x0065b06401007387 */ /* 0x000fe80000100a00 */
[----:B------:R-:W-:Y:S01]  /*56130*/  STL.64 [R1+0x65c8], R106 ;  /* 0x0065c86a01007387 */ /* 0x000fe20000100a00 */
[C---:B--2---:R-:W-:Y:S03]  /*56140*/  HMMA.1688.F32.TF32 R116, R184.reuse, R204, R116 ;  /* 0x000000ccb874723c */ /* 0x044fe60000081074 */
[----:B------:R-:W-:Y:S04]  /*56150*/  STL.64 [R1+0x65c0], R104 ;  /* 0x0065c06801007387 */ /* 0x000fe80000100a00 */
[----:B------:R-:W-:Y:S04]  /*56160*/  STL.64 [R1+0x65f0], R110 ;  /* 0x0065f06e01007387 */ /* 0x000fe80000100a00 */
[----:B------:R-:W-:Y:S01]  /*56170*/  STL.64 [R1+0x65e8], R108 ;  /* 0x0065e86c01007387 */ /* 0x000fe20000100a00 */
[C---:B------:R-:W-:Y:S03]  /*56180*/  HMMA.1688.F32.TF32 R120, R184.reuse, R200, R120 ;  /* 0x000000c8b878723c */ /* 0x040fe60000081078 */
[----:B------:R-:W-:Y:S04]  /*56190*/  STL.64 [R1+0x6600], R114 ;  /* 0x0066007201007387 */ /* 0x000fe80000100a00 */
[----:B------:R-:W-:Y:S04]  /*561a0*/  STL.64 [R1+0x65f8], R112 ;  /* 0x0065f87001007387 */ /* 0x000fe80000100a00 */
[----:B------:R-:W-:Y:S01]  /*561b0*/  STL.64 [R1+0x6610], R118 ;  /* 0x0066107601007387 */ /* 0x000fe20000100a00 */
[C---:B------:R-:W-:Y:S03]  /*561c0*/  HMMA.1688.F32.TF32 R124, R184.reuse, R196, R124 ;  /* 0x000000c4b87c723c */ /* 0x040fe6000008107c */
[----:B------:R-:W-:Y:S04]  /*561d0*/  STL.64 [R1+0x6608], R116 ;  /* 0x0066087401007387 */ /* 0x000fe80000100a00 */
[----:B------:R-:W-:Y:S04]  /*561e0*/  STL.64 [R1+0x6620], R122 ;  /* 0x0066207a01007387 */ /* 0x000fe80000100a00 */
[----:B------:R-:W-:Y:S01]  /*561f0*/  STL.64 [R1+0x6618], R120 ;  /* 0x0066187801007387 */ /* 0x000fe20000100a00 */
[----:B------:R-:W-:Y:S01]  /*56200*/  IMAD.MOV.U32 R60, RZ, RZ, R138 ;  /* 0x000000ffff3c7224 */ /* 0x000fe200078e008a */
[----:B------:R-:W-:Y:S06]  /*56210*/  HMMA.1688.F32.TF32 R128, R184, R192, R128 ;  /* 0x000000c0b880723c */ /* 0x000fec0000081080 */
[----:B------:R-:W-:Y:S04]  /*56220*/  STL.64 [R1+0x6630], R126 ;  /* 0x0066307e01007387 */ /* 0x000fe80000100a00 */
[----:B------:R-:W-:Y:S04]  /*56230*/  STL.64 [R1+0x6628], R124 ;  /* 0x0066287c01007387 */ /* 0x000fe80000100a00 */
[----:B-1----:R-:W2:Y:S04]  /*56240*/  LDL.LU R76, [R1+0x1b0] ;  /* 0x0001b000014c7983 */ /* 0x002ea80000300800 */
[----:B------:R-:W2:Y:S04]  /*56250*/  LDL.LU R77, [R1+0x1b4] ;  /* 0x0001b400014d7983 */ /* 0x000ea80000300800 */
[----:B------:R-:W2:Y:S04]  /*56260*/  LDL.LU R78, [R1+0x1b8] ;  /* 0x0001b800014e7983 */ /* 0x000ea80000300800 */
[----:B------:R-:W2:Y:S01]  /*56270*/  LDL.LU R79, [R1+0x1bc] ;  /* 0x0001bc00014f7983 */ /* 0x000ea20000300800 */
[----:B------:R-:W-:Y:S01]  /*56280*/  MOV R61, R139 ;  /* 0x0000008b003d7202 */ /* 0x000fe20000000f00 */
[----:B------:R-:W-:-:S02]  /*56290*/  IMAD.MOV.U32 R62, RZ, RZ, R54 ;  /* 0x000000ffff3e7224 */ /* 0x000fc400078e0036 */
[----:B------:R-:W-:Y:S01]  /*562a0*/  IMAD.MOV.U32 R63, RZ, RZ, R55 ;  /* 0x000000ffff3f7224 */ /* 0x000fe200078e0037 */
[----:B------:R-:W-:Y:S01]  /*562b0*/  MOV R70, R147 ;  /* 0x0000009300467202 */ /* 0x000fe20000000f00 */
[----:B------:R-:W-:Y:S01]  /*562c0*/  IMAD.MOV.U32 R71, RZ, RZ, R143 ;  /* 0x000000ffff477224 */ /* 0x000fe200078e008f */
[----:B------:R-:W-:Y:S04]  /*562d0*/  LDS R65, [R252+UR11+0x40800] ;  /* 0x0408000bfc417984 */ /* 0x000fe80008000800 */
[----:B------:R-:W-:Y:S01]  /*562e0*/  LDS R67, [R252+UR11+0x40c00] ;  /* 0x040c000bfc437984 */ /* 0x000fe20008000800 */
[----:B----4-:R-:W-:Y:S01]  /*562f0*/  HMMA.1688.F32.TF32 R180, R184, R188, R180 ;  /* 0x000000bcb8b4723c */ /* 0x010fe200000810b4 */
[C---:B------:R-:W-:Y:S01]  /*56300*/  LOP3.LUT R241, R2.reuse, 0x40, RZ, 0x3c, !PT ;  /* 0x0000004002f17812 */ /* 0x040fe200078e3cff */
[----:B---3--:R-:W-:Y:S01]  /*56310*/  IMAD.MOV.U32 R80, RZ, RZ, R235 ;  /* 0x000000ffff507224 */ /* 0x008fe200078e00eb */
[----:B------:R-:W-:Y:S01]  /*56320*/  MOV R81, R234 ;  /* 0x000000ea00517202 */ /* 0x000fe20000000f00 */
[----:B------:R-:W-:Y:S01]  /*56330*/  IMAD.MOV.U32 R82, RZ, RZ, R231 ;  /* 0x000000ffff527224 */ /* 0x000fe200078e00e7 */
[----:B------:R-:W-:Y:S01]  /*56340*/  MOV R88, R243 ;  /* 0x000000f300587202 */ /* 0x000fe20000000f00 */
[----:B------:R-:W-:Y:S01]  /*56350*/  IMAD.MOV.U32 R83, RZ, RZ, R230 ;  /* 0x000000ffff537224 */ /* 0x000fe200078e00e6 */
[----:B------:R-:W-:Y:S01]  /*56360*/  LOP3.LUT R240, R2, 0x20, RZ, 0x3c, !PT ;  /* 0x0000002002f07812 */ /* 0x000fe200078e3cff */
[----:B------:R-:W-:Y:S01]  /*56370*/  HMMA.1688.F32.TF32 R184, R176, R150, R56 ;  /* 0x00000096b0b8723c */ /* 0x000fe20000081038 */
[----:B------:R-:W-:Y:S01]  /*56380*/  IMAD.MOV.U32 R56, RZ, RZ, R146 ;  /* 0x000000ffff387224 */ /* 0x000fe200078e0092 */
[----:B------:R-:W-:Y:S01]  /*56390*/  MOV R58, R135 ;  /* 0x00000087003a7202 */ /* 0x000fe20000000f00 */
[----:B------:R-:W3:Y:S01]  /*563a0*/  LDL.LU R146, [R1+0x688c] ;  /* 0x00688c0001927983 */ /* 0x000ee20000300800 */
[----:B------:R-:W-:-:S02]  /*563b0*/  IMAD.MOV.U32 R57, RZ, RZ, R142 ;  /* 0x000000ffff397224 */ /* 0x000fc400078e008e */
[----:B------:R-:W-:Y:S01]  /*563c0*/  IMAD.MOV.U32 R59, RZ, RZ, R134 ;  /* 0x000000ffff3b7224 */ /* 0x000fe200078e0086 */
[----:B------:R-:W4:Y:S04]  /*563d0*/  LDL.LU R142, [R1+0x6888] ;  /* 0x00688800018e7983 */ /* 0x000f280000300800 */
[----:B------:R-:W2:Y:S04]  /*563e0*/  LDL.LU R135, [R1+0x6884] ;  /* 0x0068840001877983 */ /* 0x000ea80000300800 */
        /* <DEDUP_REMOVED lines=12> */
[----:B------:R-:W2:Y:S01]  /*564b0*/  LDL.LU R55, [R1+0x6870] ;  /* 0x0068700001377983 */ /* 0x000ea20000300800 */
[----:B------:R-:W-:Y:S01]  /*564c0*/  IMAD.MOV.U32 R89, RZ, RZ, R242 ;  /* 0x000000ffff597224 */ /* 0x000fe200078e00f2 */
[----:B------:R-:W-:Y:S01]  /*564d0*/  MOV R91, R238 ;  /* 0x000000ee005b7202 */ /* 0x000fe20000000f00 */
[----:B------:R-:W-:Y:S01]  /*564e0*/  IMAD.MOV.U32 R90, RZ, RZ, R239 ;  /* 0x000000ffff5a7224 */ /* 0x000fe200078e00ef */
[----:B------:R-:W-:Y:S01]  /*564f0*/  LDS R236, [R2+UR11+0x41080] ;  /* 0x0410800b02ec7984 */ /* 0x000fe20008000800 */
[----:B------:R-:W-:Y:S01]  /*56500*/  IMAD.MOV.U32 R92, RZ, RZ, R227 ;  /* 0x000000ffff5c7224 */ /* 0x000fe200078e00e3 */
[----:B------:R-:W-:Y:S01]  /*56510*/  MOV R94, R223 ;  /* 0x000000df005e7202 */ /* 0x000fe20000000f00 */
[----:B------:R-:W-:-:S02]  /*56520*/  IMAD.MOV.U32 R93, RZ, RZ, R226 ;  /* 0x000000ffff5d7224 */ /* 0x000fc400078e00e2 */
[----:B------:R-:W-:Y:S01]  /*56530*/  IMAD.MOV.U32 R95, RZ, RZ, R222 ;  /* 0x000000ffff5f7224 */ /* 0x000fe200078e00de */
[----:B------:R-:W-:Y:S01]  /*56540*/  HMMA.1688.F32.TF32 R60, R176, R50, R60 ;  /* 0x00000032b03c723c */ /* 0x000fe2000008103c */
[----:B------:R-:W-:Y:S01]  /*56550*/  IMAD.MOV.U32 R84, RZ, RZ, R14 ;  /* 0x000000ffff547224 */ /* 0x000fe200078e000e */
[----:B------:R-:W-:Y:S01]  /*56560*/  MOV R86, R18 ;  /* 0x0000001200567202 */ /* 0x000fe20000000f00 */
[----:B------:R-:W-:Y:S01]  /*56570*/  IMAD.MOV.U32 R85, RZ, RZ, R15 ;  /* 0x000000ffff557224 */ /* 0x000fe200078e000f */
[----:B------:R-:W-:Y:S01]  /*56580*/  LDS R64, [R241+UR11+0x40800] ;  /* 0x0408000bf1407984 */ /* 0x000fe20008000800 */
[----:B------:R-:W-:-:S03]  /*56590*/  IMAD.MOV.U32 R87, RZ, RZ, R19 ;  /* 0x000000ffff577224 */ /* 0x000fc600078e0013 */
[----:B------:R-:W1:Y:S01]  /*565a0*/  LDS R66, [R241+UR11+0x40c00] ;  /* 0x040c000bf1427984 */ /* 0x000e620008000800 */
[----:B---3--:R-:W-:Y:S02]  /*565b0*/  IMAD.MOV.U32 R69, RZ, RZ, R146 ;  /* 0x000000ffff457224 */ /* 0x008fe400078e0092 */
[----:B----4-:R-:W-:Y:S02]  /*565c0*/  IMAD.MOV.U32 R68, RZ, RZ, R142 ;  /* 0x000000ffff447224 */ /* 0x010fe400078e008e */
[----:B--2---:R-:W-:Y:S01]  /*565d0*/  IMAD.MOV.U32 R249, RZ, RZ, R135 ;  /* 0x000000fffff97224 */ /* 0x004fe200078e0087 */
[----:B------:R-:W-:Y:S02]  /*565e0*/  MOV R248, R134 ;  /* 0x0000008600f87202 */ /* 0x000fe40000000f00 */
[----:B------:R-:W2:Y:S04]  /*565f0*/  LDL.LU R134, [R1+0x686c] ;  /* 0x00686c0001867983 */ /* 0x000ea80000300800 */
[----:B------:R-:W2:Y:S01]  /*56600*/  LDL.LU R135, [R1+0x6868] ;  /* 0x0068680001877983 */ /* 0x000ea20000300800 */
[----:B------:R-:W-:-:S03]  /*56610*/  IMAD.MOV.U32 R250, RZ, RZ, R138 ;  /* 0x000000fffffa7224 */ /* 0x000fc600078e008a */
[----:B------:R-:W3:Y:S01]  /*56620*/  LDL.LU R138, [R1+0x6864] ;  /* 0x00686400018a7983 */ /* 0x000ee20000300800 */
[----:B------:R-:W-:-:S03]  /*56630*/  MOV R251, R139 ;  /* 0x0000008b00fb7202 */ /* 0x000fc60000000f00 */
[----:B------:R-:W3:Y:S04]  /*56640*/  LDL.LU R139, [R1+0x6860] ;  /* 0x00686000018b7983 */ /* 0x000ee80000300800 */
[----:B------:R-:W4:Y:S04]  /*56650*/  LDL.LU R142, [R1+0x685c] ;  /* 0x00685c00018e7983 */ /* 0x000f280000300800 */
[----:B------:R-:W2:Y:S04]  /*56660*/  LDL.LU R146, [R1+0x6858] ;  /* 0x0068580001927983 */ /* 0x000ea80000300800 */
[----:B------:R-:W2:Y:S04]  /*56670*/  LDL.LU R147, [R1+0x6854] ;  /* 0x0068540001937983 */ /* 0x000ea80000300800 */
[----:B------:R-:W4:Y:S04]  /*56680*/  LDL.LU R143, [R1+0x6850] ;  /* 0x00685000018f7983 */ /* 0x000f280000300800 */
[----:B------:R-:W-:Y:S04]  /*56690*/  STL [R1+0x651c], R184 ;  /* 0x00651cb801007387 */ /* 0x000fe80000100800 */
[----:B------:R-:W-:Y:S04]  /*566a0*/  STL [R1+0x6518], R185 ;  /* 0x006518b901007387 */ /* 0x000fe80000100800 */
[----:B------:R-:W-:Y:S04]  /*566b0*/  STL [R1+0x6514], R186 ;  /* 0x006514ba01007387 */ /* 0x000fe80000100800 */
[----:B------:R-:W-:Y:S01]  /*566c0*/  STL [R1+0x6510], R187 ;  /* 0x006510bb01007387 */ /* 0x000fe20000100800 */
[----:B------:R-:W-:-:S15]  /*566d0*/  HMMA.1688.F32.TF32 R56, R176, R46, R56 ;  /* 0x0000002eb038723c */ /* 0x000fde0000081038 */
[----:B------:R-:W-:-:S04]  /*566e0*/  NOP ;  /* 0x0000000000007918 */ /* 0x000fc80000000000 */
[----:B------:R-:W-:Y:S01]  /*566f0*/  MOV R17, R56 ;  /* 0x0000003800117202 */ /* 0x000fe20000000f00 */
[----:B------:R-:W-:Y:S02]  /*56700*/  IMAD.MOV.U32 R16, RZ, RZ, R57 ;  /* 0x000000ffff107224 */ /* 0x000fe400078e0039 */
[----:B------:R-:W-:Y:S01]  /*56710*/  IMAD.MOV.U32 R56, RZ, RZ, R214 ;  /* 0x000000ffff387224 */ /* 0x000fe200078e00d6 */
[----:B------:R-:W-:Y:S01]  /*56720*/  MOV R12, R59 ;  /* 0x0000003b000c7202 */ /* 0x000fe20000000f00 */
[----:B------:R-:W-:Y:S01]  /*56730*/  IMAD.MOV.U32 R13, RZ, RZ, R58 ;  /* 0x000000ffff0d7224 */ /* 0x000fe200078e003a */
[----:B------:R-:W-:Y:S01]  /*56740*/  MOV R58, R218 ;  /* 0x000000da003a7202 */ /* 0x000fe20000000f00 */
[----:B------:R-:W-:Y:S02]  /*56750*/  IMAD.MOV.U32 R57, RZ, RZ, R215 ;  /* 0x000000ffff397224 */ /* 0x000fe400078e00d7 */
[----:B------:R-:W-:Y:S01]  /*56760*/  IMAD.MOV.U32 R59, RZ, RZ, R219 ;  /* 0x000000ffff3b7224 */ /* 0x000fe200078e00db */
[----:B--2---:R-:W-:-:S15]  /*56770*/  HMMA.1688.F32.TF32 R76, R176, R146, R76 ;  /* 0x00000092b04c723c */ /* 0x004fde000008104c */
[----:B------:R-:W-:-:S04]  /*56780*/  NOP ;  /* 0x0000000000007918 */ /* 0x000fc80000000000 */
[----:B------:R-:W-:Y:S01]  /*56790*/  IMAD.MOV.U32 R48, RZ, RZ, R76 ;  /* 0x000000ffff307224 */ /* 0x000fe200078e004c */
[----:B------:R4:W-:Y:S01]  /*567a0*/  STL.64 [R1+0x8], R78 ;  /* 0x0000084e01007387 */ /* 0x0009e20000100a00 */
[----:B------:R-:W-:Y:S02]  /*567b0*/  MOV R49, R77 ;  /* 0x0000004d00317202 */ /* 0x000fe40000000f00 */
[----:B----4-:R-:W-:Y:S03]  /*567c0*/  HMMA.1688.F32.TF32 R76, R176, R142, R244 ;  /* 0x0000008eb04c723c */ /* 0x010fe600000810f4 */
[----:B------:R-:W-:Y:S04]  /*567d0*/  STL [R1+0x6528], R49 ;  /* 0x0065283101007387 */ /* 0x000fe80000100800 */
[----:B------:R-:W-:-:S12]  /*567e0*/  STL [R1+0x6524], R48 ;  /* 0x0065243001007387 */ /* 0x000fd80000100800 */
[----:B------:R-:W-:Y:S02]  /*567f0*/  IMAD.MOV.U32 R53, RZ, RZ, R77 ;  /* 0x000000ffff357224 */ /* 0x000fe400078e004d */
[----:B------:R-:W-:-:S03]  /*56800*/  IMAD.MOV.U32 R52, RZ, RZ, R76 ;  /* 0x000000ffff347224 */ /* 0x000fc600078e004c */
[----:B------:R2:W-:Y:S04]  /*56810*/  STL [R1+0x652c], R53 ;  /* 0x00652c3501007387 */ /* 0x0005e80000100800 */
[----:B------:R4:W-:Y:S04]  /*56820*/  STL [R1+0x6520], R52 ;  /* 0x0065203401007387 */ /* 0x0009e80000100800 */
[----:B------:R-:W2:Y:S04]  /*56830*/  LDL.LU R214, [R1+0x684c] ;  /* 0x00684c0001d67983 */ /* 0x000ea80000300800 */
[----:B------:R-:W4:Y:S04]  /*56840*/  LDL.LU R215, [R1+0x6848] ;  /* 0x0068480001d77983 */ /* 0x000f280000300800 */
[----:B------:R-:W4:Y:S04]  /*56850*/  LDL.LU R218, [R1+0x6844] ;  /* 0x0068440001da7983 */ /* 0x000f280000300800 */
[----:B------:R-:W4:Y:S01]  /*56860*/  LDL.LU R219, [R1+0x6840] ;  /* 0x0068400001db7983 */ /* 0x000f220000300800 */
[----:B---3--:R-:W-:Y:S01]  /*56870*/  HMMA.1688.F32.TF32 R72, R176, R138, R72 ;  /* 0x0000008ab048723c */ /* 0x008fe20000081048 */
[----:B------:R-:W-:Y:S01]  /*56880*/  MOV R244, R203 ;  /* 0x000000cb00f47202 */ /* 0x000fe20000000f00 */
[----:B------:R-:W-:Y:S01]  /*56890*/  IMAD.MOV.U32 R245, RZ, RZ, R202 ;  /* 0x000000fffff57224 */ /* 0x000fe200078e00ca */
[----:B------:R-:W-:Y:S01]  /*568a0*/  MOV R247, R198 ;  /* 0x000000c600f77202 */ /* 0x000fe20000000f00 */
[----:B------:R-:W-:Y:S01]  /*568b0*/  IMAD.MOV.U32 R246, RZ, RZ, R199 ;  /* 0x000000fffff67224 */ /* 0x000fe200078e00c7 */
[----:B------:R-:W-:Y:S01]  /*568c0*/  MOV R45, R78 ;  /* 0x0000004e002d7202 */ /* 0x000fe20000000f00 */
[----:B------:R-:W-:Y:S01]  /*568d0*/  IMAD.MOV.U32 R76, RZ, RZ, R211 ;  /* 0x000000ffff4c7224 */ /* 0x000fe200078e00d3 */
[----:B------:R-:W-:Y:S01]  /*568e0*/  MOV R78, R207 ;  /* 0x000000cf004e7202 */ /* 0x000fe20000000f00 */
[----:B------:R-:W-:-:S11]  /*568f0*/  IMAD.MOV.U32 R77, RZ, RZ, R210 ;  /* 0x000000ffff4d7224 */ /* 0x000fd600078e00d2 */
[----:B------:R-:W-:Y:S01]  /*56900*/  IMAD.MOV.U32 R41, RZ, RZ, R72 ;  /* 0x000000ffff297224 */ /* 0x000fe200078e0048 */
[----:B------:R-:W-:Y:S01]  /*56910*/  MOV R40, R73 ;  /* 0x0000004900287202 */ /* 0x000fe20000000f00 */
[----:B------:R-:W-:Y:S02]  /*56920*/  IMAD.MOV.U32 R37, RZ, RZ, R74 ;  /* 0x000000ffff257224 */ /* 0x000fe400078e004a */
[----:B------:R-:W-:Y:S02]  /*56930*/  IMAD.MOV.U32 R36, RZ, RZ, R75 ;  /* 0x000000ffff247224 */ /* 0x000fe400078e004b */
[----:B------:R-:W-:Y:S01]  /*56940*/  HMMA.1688.F32.TF32 R72, R176, R134, R248 ;  /* 0x00000086b048723c */ /* 0x000fe200000810f8 */
[----:B------:R-:W-:Y:S01]  /*56950*/  IMAD.MOV.U32 R248, RZ, RZ, R11 ;  /* 0x000000fffff87224 */ /* 0x000fe200078e000b */
[----:B------:R-:W-:Y:S01]  /*56960*/  MOV R249, R10 ;  /* 0x0000000a00f97202 */ /* 0x000fe20000000f00 */
[----:B------:R-:W3:Y:S01]  /*56970*/  LDL.LU R11, [R1+0x683c] ;  /* 0x00683c00010b7983 */ /* 0x000ee20000300800 */
[----:B------:R-:W-:-:S02]  /*56980*/  IMAD.MOV.U32 R250, RZ, RZ, R7 ;  /* 0x000000fffffa7224 */ /* 0x000fc400078e0007 */
[----:B------:R-:W-:Y:S01]  /*56990*/  IMAD.MOV.U32 R251, RZ, RZ, R6 ;  /* 0x000000fffffb7224 */ /* 0x000fe200078e0006 */
[----:B------:R-:W3:Y:S04]  /*569a0*/  LDL.LU R10, [R1+0x6838] ;  /* 0x00683800010a7983 */ /* 0x000ee80000300800 */
[----:B------:R-:W3:Y:S04]  /*569b0*/  LDL.LU R7, [R1+0x6834] ;  /* 0x0068340001077983 */ /* 0x000ee80000300800 */
[----:B------:R-:W3:Y:S04]  /*569c0*/  LDL.LU R6, [R1+0x6830] ;  /* 0x0068300001067983 */ /* 0x000ee80000300800 */
[----:B------:R-:W3:Y:S04]  /*569d0*/  LDL.LU R203, [R1+0x682c] ;  /* 0x00682c0001cb7983 */ /* 0x000ee80000300800 */
[----:B------:R-:W3:Y:S01]  /*569e0*/  LDL.LU R202, [R1+0x6828] ;  /* 0x0068280001ca7983 */ /* 0x000ee20000300800 */
[----:B------:R-:W-:-:S03]  /*569f0*/  IMAD.MOV.U32 R44, RZ, RZ, R79 ;  /* 0x000000ffff2c7224 */ /* 0x000fc600078e004f */
[----:B------:R-:W3:Y:S01]  /*56a00*/  LDL.LU R199, [R1+0x6824] ;  /* 0x0068240001c77983 */ /* 0x000ee20000300800 */
[----:B------:R-:W-:-:S03]  /*56a10*/  IMAD.MOV.U32 R79, RZ, RZ, R206 ;  /* 0x000000ffff4f7224 */ /* 0x000fc600078e00ce */
        /* <DEDUP_REMOVED lines=17> */
[----:B--2---:R-:W-:-:S02]  /*56b30*/  IMAD.MOV.U32 R99, RZ, RZ, R214 ;  /* 0x000000ffff637224 */ /* 0x004fc400078e00d6 */
[----:B----4-:R-:W-:Y:S01]  /*56b40*/  IMAD.MOV.U32 R98, RZ, RZ, R215 ;  /* 0x000000ffff627224 */ /* 0x010fe200078e00d7 */
[----:B------:R-:W-:Y:S01]  /*56b50*/  MOV R97, R218 ;  /* 0x000000da00617202 */ /* 0x000fe20000000f00 */
[----:B------:R-:W-:Y:S02]  /*56b60*/  IMAD.MOV.U32 R96, RZ, RZ, R219 ;  /* 0x000000ffff607224 */ /* 0x000fe400078e00db */
[----:B------:R-:W2:Y:S04]  /*56b70*/  LDL.LU R219, [R1+0x67dc] ;  /* 0x0067dc0001db7983 */ /* 0x000ea80000300800 */
[----:B------:R-:W4:Y:S04]  /*56b80*/  LDL.LU R218, [R1+0x67d8] ;  /* 0x0067d80001da7983 */ /* 0x000f280000300800 */
[----:B------:R-:W4:Y:S04]  /*56b90*/  LDL.LU R215, [R1+0x67d4] ;  /* 0x0067d40001d77983 */ /* 0x000f280000300800 */
[----:B------:R-:W4:Y:S01]  /*56ba0*/  LDL.LU R214, [R1+0x67d0] ;  /* 0x0067d00001d67983 */ /* 0x000f220000300800 */
[----:B------:R-:W-:Y:S01]  /*56bb0*/  HMMA.1688.F32.TF32 R68, R176, R54, R68 ;  /* 0x00000036b044723c */ /* 0x000fe20000081044 */
[----:B------:R-:W-:-:S02]  /*56bc0*/  MOV R184, R72 ;  /* 0x0000004800b87202 */ /* 0x000fc40000000f00 */
[----:B---3--:R-:W-:Y:S01]  /*56bd0*/  MOV R107, R203 ;  /* 0x000000cb006b7202 */ /* 0x008fe20000000f00 */
[----:B------:R-:W-:Y:S02]  /*56be0*/  IMAD.MOV.U32 R106, RZ, RZ, R202 ;  /* 0x000000ffff6a7224 */ /* 0x000fe400078e00ca */
[----:B------:R-:W-:Y:S01]  /*56bf0*/  IMAD.MOV.U32 R105, RZ, RZ, R199 ;  /* 0x000000ffff697224 */ /* 0x000fe200078e00c7 */
[----:B------:R-:W-:Y:S02]  /*56c00*/  MOV R104, R198 ;  /* 0x000000c600687202 */ /* 0x000fe40000000f00 */
[----:B------:R-:W3:Y:S04]  /*56c10*/  LDL.LU R198, [R1+0x67cc] ;  /* 0x0067cc0001c67983 */ /* 0x000ee80000300800 */
[----:B------:R-:W3:Y:S04]  /*56c20*/  LDL.LU R199, [R1+0x67c8] ;  /* 0x0067c80001c77983 */ /* 0x000ee80000300800 */
[----:B------:R-:W3:Y:S01]  /*56c30*/  LDL.LU R202, [R1+0x67c4] ;  /* 0x0067c40001ca7983 */ /* 0x000ee20000300800 */
[----:B------:R-:W-:Y:S01]  /*56c40*/  MOV R110, R210 ;  /* 0x000000d2006e7202 */ /* 0x000fe20000000f00 */
[----:B------:R-:W-:-:S02]  /*56c50*/  IMAD.MOV.U32 R109, RZ, RZ, R207 ;  /* 0x000000ffff6d7224 */ /* 0x000fc400078e00cf */
[----:B------:R-:W3:Y:S01]  /*56c60*/  LDL.LU R203, [R1+0x67c0] ;  /* 0x0067c00001cb7983 */ /* 0x000ee20000300800 */
[----:B------:R-:W-:-:S03]  /*56c70*/  IMAD.MOV.U32 R108, RZ, RZ, R206 ;  /* 0x000000ffff6c7224 */ /* 0x000fc600078e00ce */
[----:B------:R-:W3:Y:S01]  /*56c80*/  LDL.LU R206, [R1+0x67bc] ;  /* 0x0067bc0001ce7983 */ /* 0x000ee20000300800 */
[----:B------:R-:W-:-:S03]  /*56c90*/  IMAD.MOV.U32 R111, RZ, RZ, R211 ;  /* 0x000000ffff6f7224 */ /* 0x000fc600078e00d3 */
[----:B------:R-:W3:Y:S04]  /*56ca0*/  LDL.LU R207, [R1+0x67b8] ;  /* 0x0067b80001cf7983 */ /* 0x000ee80000300800 */
[----:B------:R-:W3:Y:S04]  /*56cb0*/  LDL.LU R210, [R1+0x67b4] ;  /* 0x0067b40001d27983 */ /* 0x000ee80000300800 */
[----:B------:R-:W3:Y:S01]  /*56cc0*/  LDL.LU R211, [R1+0x67b0] ;  /* 0x0067b00001d37983 */ /* 0x000ee20000300800 */
[----:B------:R-:W-:Y:S02]  /*56cd0*/  IMAD.MOV.U32 R113, RZ, RZ, R231 ;  /* 0x000000ffff717224 */ /* 0x000fe400078e00e7 */
[----:B------:R-:W-:Y:S01]  /*56ce0*/  IMAD.MOV.U32 R112, RZ, RZ, R230 ;  /* 0x000000ffff707224 */ /* 0x000fe200078e00e6 */
[----:B------:R-:W-:Y:S01]  /*56cf0*/  MOV R114, R234 ;  /* 0x000000ea00727202 */ /* 0x000fe20000000f00 */
[----:B------:R-:W-:Y:S01]  /*56d00*/  IMAD.MOV.U32 R115, RZ, RZ, R235 ;  /* 0x000000ffff737224 */ /* 0x000fe200078e00eb */
[----:B------:R-:W-:Y:S01]  /*56d10*/  MOV R100, R6 ;  /* 0x0000000600647202 */ /* 0x000fe20000000f00 */
[----:B------:R-:W-:-:S02]  /*56d20*/  IMAD.MOV.U32 R119, RZ, RZ, R243 ;  /* 0x000000ffff777224 */ /* 0x000fc400078e00f3 */
[----:B------:R-:W-:Y:S01]  /*56d30*/  IMAD.MOV.U32 R118, RZ, RZ, R242 ;  /* 0x000000ffff767224 */ /* 0x000fe200078e00f2 */
[----:B------:R-:W-:Y:S02]  /*56d40*/  MOV R117, R239 ;  /* 0x000000ef00757202 */ /* 0x000fe40000000f00 */
[----:B------:R-:W-:Y:S01]  /*56d50*/  MOV R123, R227 ;  /* 0x000000e3007b7202 */ /* 0x000fe20000000f00 */
[----:B------:R-:W-:Y:S02]  /*56d60*/  IMAD.MOV.U32 R122, RZ, RZ, R226 ;  /* 0x000000ffff7a7224 */ /* 0x000fe400078e00e2 */
[----:B------:R-:W-:Y:S01]  /*56d70*/  IMAD.MOV.U32 R121, RZ, RZ, R223 ;  /* 0x000000ffff797224 */ /* 0x000fe200078e00df */
[----:B------:R-:W-:Y:S01]  /*56d80*/  MOV R120, R222 ;  /* 0x000000de00787202 */ /* 0x000fe20000000f00 */
[----:B------:R-:W-:Y:S02]  /*56d90*/  IMAD.MOV.U32 R116, RZ, RZ, R238 ;  /* 0x000000ffff747224 */ /* 0x000fe400078e00ee */
[----:B------:R-:W-:Y:S01]  /*56da0*/  IMAD.MOV.U32 R101, RZ, RZ, R7 ;  /* 0x000000ffff657224 */ /* 0x000fe200078e0007 */
[----:B------:R-:W-:Y:S01]  /*56db0*/  MOV R103, R11 ;  /* 0x0000000b00677202 */ /* 0x000fe20000000f00 */
[----:B------:R-:W-:-:S02]  /*56dc0*/  IMAD.MOV.U32 R102, RZ, RZ, R10 ;  /* 0x000000ffff667224 */ /* 0x000fc400078e000a */
[----:B------:R-:W-:Y:S01]  /*56dd0*/  IMAD.MOV.U32 R185, RZ, RZ, R73 ;  /* 0x000000ffffb97224 */ /* 0x000fe200078e0049 */
[----:B------:R-:W-:Y:S01]  /*56de0*/  MOV R73, R23 ;  /* 0x0000001700497202 */ /* 0x000fe20000000f00 */
[----:B------:R-:W-:Y:S01]  /*56df0*/  IMAD.MOV.U32 R72, RZ, RZ, R22 ;  /* 0x000000ffff487224 */ /* 0x000fe200078e0016 */
[----:B------:R-:W-:Y:S01]  /*56e00*/  MOV R187, R75 ;  /* 0x0000004b00bb7202 */ /* 0x000fe20000000f00 */
[----:B------:R-:W-:Y:S02]  /*56e10*/  IMAD.MOV.U32 R186, RZ, RZ, R74 ;  /* 0x000000ffffba7224 */ /* 0x000fe400078e004a */
[----:B------:R-:W-:Y:S02]  /*56e20*/  IMAD.MOV.U32 R74, RZ, RZ, R26 ;  /* 0x000000ffff4a7224 */ /* 0x000fe400078e001a */
[----:B------:R-:W-:Y:S01]  /*56e30*/  IMAD.MOV.U32 R53, RZ, RZ, R68 ;  /* 0x000000ffff357224 */ /* 0x000fe200078e0044 */
[----:B------:R-:W-:Y:S01]  /*56e40*/  MOV R68, R30 ;  /* 0x0000001e00447202 */ /* 0x000fe20000000f00 */
[----:B------:R-:W-:Y:S01]  /*56e50*/  IMAD.MOV.U32 R75, RZ, RZ, R27 ;  /* 0x000000ffff4b7224 */ /* 0x000fe200078e001b */
[----:B------:R-:W-:Y:S01]  /*56e60*/  MOV R48, R70 ;  /* 0x0000004600307202 */ /* 0x000fe20000000f00 */
[----:B------:R-:W-:-:S02]  /*56e70*/  IMAD.MOV.U32 R49, RZ, RZ, R69 ;  /* 0x000000ffff317224 */ /* 0x000fc400078e0045 */
[----:B------:R-:W-:Y:S02]  /*56e80*/  IMAD.MOV.U32 R69, RZ, RZ, R42 ;  /* 0x000000ffff457224 */ /* 0x000fe400078e002a */
        /* <DEDUP_REMOVED lines=10> */
[----:B------:R-:W-:Y:S02]  /*56f30*/  IMAD.MOV.U32 R63, RZ, RZ, R35 ;  /* 0x000000ffff3f7224 */ /* 0x000fe400078e0023 */
[----:B--2---:R-:W-:Y:S02]  /*56f40*/  IMAD.MOV.U32 R127, RZ, RZ, R219 ;  /* 0x000000ffff7f7224 */ /* 0x004fe400078e00db */
[----:B----4-:R-:W-:Y:S01]  /*56f50*/  IMAD.MOV.U32 R126, RZ, RZ, R218 ;  /* 0x000000ffff7e7224 */ /* 0x010fe200078e00da */
[----:B------:R-:W-:Y:S01]  /*56f60*/  MOV R125, R215 ;  /* 0x000000d7007d7202 */ /* 0x000fe20000000f00 */
[----:B------:R-:W-:Y:S02]  /*56f70*/  IMAD.MOV.U32 R124, RZ, RZ, R214 ;  /* 0x000000ffff7c7224 */ /* 0x000fe400078e00d6 */
[----:B------:R-:W2:Y:S04]  /*56f80*/  LDL.LU R214, [R1+0x67ac] ;  /* 0x0067ac0001d67983 */ /* 0x000ea80000300800 */
[----:B------:R-:W2:Y:S04]  /*56f90*/  LDL.LU R215, [R1+0x67a8] ;  /* 0x0067a80001d77983 */ /* 0x000ea80000300800 */
        /* <DEDUP_REMOVED lines=34> */
[C---:B---3--:R-:W-:Y:S08]  /*571c0*/  HMMA.1688.F32.TF32 R56, R176.reuse, R210, R56 ;  /* 0x000000d2b038723c */ /* 0x048ff00000081038 */
[C---:B--2---:R-:W-:Y:S08]  /*571d0*/  HMMA.1688.F32.TF32 R60, R176.reuse, R214, R60 ;  /* 0x000000d6b03c723c */ /* 0x044ff0000008103c */
[----:B----4-:R-:W-:-:S15]  /*571e0*/  HMMA.1688.F32.TF32 R68, R176, R218, R68 ;  /* 0x000000dab044723c */ /* 0x010fde0000081044 */
[----:B------:R-:W-:-:S04]  /*571f0*/  NOP ;  /* 0x0000000000007918 */ /* 0x000fc80000000000 */
[----:B------:R-:W-:Y:S01]  /*57200*/  IMAD.MOV.U32 R137, RZ, RZ, R69 ;  /* 0x000000ffff897224 */ /* 0x000fe200078e0045 */
[----:B------:R-:W-:Y:S01]  /*57210*/  MOV R136, R68 ;  /* 0x0000004400887202 */ /* 0x000fe20000000f00 */
[C---:B------:R-:W-:Y:S08]  /*57220*/  HMMA.1688.F32.TF32 R124, R176.reuse, R42, R124 ;  /* 0x0000002ab07c723c */ /* 0x040ff0000008107c */
[----:B------:R-:W-:Y:S11]  /*57230*/  HMMA.1688.F32.TF32 R120, R176, R38, R120 ;  /* 0x00000026b078723c */ /* 0x000ff60000081078 */
[----:B------:R-:W-:Y:S01]  /*57240*/  IMAD.MOV.U32 R25, RZ, RZ, R124 ;  /* 0x000000ffff197224 */ /* 0x000fe200078e007c */
[----:B------:R-:W-:Y:S01]  /*57250*/  MOV R24, R125 ;  /* 0x0000007d00187202 */ /* 0x000fe20000000f00 */
[----:B------:R-:W-:-:S02]  /*57260*/  IMAD.MOV.U32 R21, RZ, RZ, R126 ;  /* 0x000000ffff157224 */ /* 0x000fc400078e007e */
[----:B------:R-:W-:Y:S02]  /*57270*/  IMAD.MOV.U32 R20, RZ, RZ, R127 ;  /* 0x000000ffff147224 */ /* 0x000fe400078e007f */
[----:B------:R-:W-:Y:S02]  /*57280*/  HMMA.1688.F32.TF32 R124, R176, R34, R116 ;  /* 0x00000022b07c723c */ /* 0x000fe40000081074 */
[----:B------:R-:W-:Y:S01]  /*57290*/  MOV R33, R120 ;  /* 0x0000007800217202 */ /* 0x000fe20000000f00 */
[----:B------:R-:W-:Y:S01]  /*572a0*/  IMAD.MOV.U32 R32, RZ, RZ, R121 ;  /* 0x000000ffff207224 */ /* 0x000fe200078e0079 */
[----:B------:R-:W-:Y:S01]  /*572b0*/  MOV R28, R123 ;  /* 0x0000007b001c7202 */ /* 0x000fe20000000f00 */
[----:B------:R-:W-:-:S03]  /*572c0*/  IMAD.MOV.U32 R29, RZ, RZ, R122 ;  /* 0x000000ffff1d7224 */ /* 0x000fc600078e007a */
        /* <DEDUP_REMOVED lines=20> */
[----:B------:R-:W-:Y:S01]  /*57410*/  HMMA.1688.F32.TF32 R72, R176, R222, R248 ;  /* 0x000000deb048723c */ /* 0x000fe200000810f8 */
        /* <DEDUP_REMOVED lines=10> */
[----:B------:R-:W-:Y:S01]  /*574c0*/  STL.64 [R1+0x9c0], R88 ;  /* 0x0009c05801007387 */ /* 0x000fe20000100a00 */
[----:B------:R-:W-:-:S03]  /*574d0*/  IMAD.MOV.U32 R133, RZ, RZ, R73 ;  /* 0x000000ffff857224 */ /* 0x000fc600078e0049 */
[----:B------:R-:W-:Y:S01]  /*574e0*/  STL.64 [R1+0x9c8], R90 ;  /* 0x0009c85a01007387 */ /* 0x000fe20000100a00 */
[----:B------:R-:W-:-:S03]  /*574f0*/  IMAD.MOV.U32 R132, RZ, RZ, R72 ;  /* 0x000000ffff847224 */ /* 0x000fc600078e0048 */
        /* <DEDUP_REMOVED lines=9> */
[----:B------:R2:W-:Y:S04]  /*57590*/  STL.64 [R1+0x978], R70 ;  /* 0x0009784601007387 */ /* 0x0005e80000100a00 */
[----:B------:R3:W-:Y:S04]  /*575a0*/  STL [R1+0x650c], R137 ;  /* 0x00650c8901007387 */ /* 0x0007e80000100800 */
[----:B------:R4:W-:Y:S04]  /*575b0*/  STL [R1+0x6508], R136 ;  /* 0x0065088801007387 */ /* 0x0009e80000100800 */
[----:B------:R-:W-:Y:S01]  /*575c0*/  STL.64 [R1+0x960], R60 ;  /* 0x0009603c01007387 */ /* 0x000fe20000100a00 */
[----:B--2---:R-:W-:Y:S03]  /*575d0*/  HMMA.1688.F32.TF32 R68, R176, R206, R152 ;  /* 0x000000ceb044723c */ /* 0x004fe60000081098 */
[----:B------:R2:W-:Y:S01]  /*575e0*/  STL.64 [R1+0x968], R62 ;  /* 0x0009683e01007387 */ /* 0x0005e20000100a00 */
[----:B---3--:R-:W-:Y:S01]  /*575f0*/  IMAD.MOV.U32 R137, RZ, RZ, R56 ;  /* 0x000000ffff897224 */ /* 0x008fe200078e0038 */
[----:B----4-:R-:W-:Y:S01]  /*57600*/  MOV R136, R57 ;  /* 0x0000003900887202 */ /* 0x010fe20000000f00 */
[----:B------:R-:W-:-:S02]  /*57610*/  IMAD.MOV.U32 R133, RZ, RZ, R58 ;  /* 0x000000ffff857224 */ /* 0x000fc400078e003a */
[----:B------:R-:W-:Y:S02]  /*57620*/  IMAD.MOV.U32 R132, RZ, RZ, R59 ;  /* 0x000000ffff847224 */ /* 0x000fe400078e003b */
[C---:B------:R-:W-:Y:S08]  /*57630*/  HMMA.1688.F32.TF32 R56, R176.reuse, R198, R160 ;  /* 0x000000c6b038723c */ /* 0x040ff000000810a0 */
[----:B--2---:R-:W-:Y:S01]  /*57640*/  HMMA.1688.F32.TF32 R60, R176, R202, R156 ;  /* 0x000000cab03c723c */ /* 0x004fe2000008109c */
[----:B------:R-:W-:Y:S01]  /*57650*/  STL.64 [R1+0x940], R68 ;  /* 0x0009404401007387 */ /* 0x000fe20000100a00 */
[----:B------:R-:W-:-:S03]  /*57660*/  MOV R248, R169 ;  /* 0x000000a900f87202 */ /* 0x000fc60000000f00 */
[----:B------:R-:W-:Y:S01]  /*57670*/  STL.64 [R1+0x948], R70 ;  /* 0x0009484601007387 */ /* 0x000fe20000100a00 */
[----:B------:R-:W-:Y:S01]  /*57680*/  IMAD.MOV.U32 R249, RZ, RZ, R195 ;  /* 0x000000fffff97224 */ /* 0x000fe200078e00c3 */
[----:B------:R-:W-:Y:S01]  /*57690*/  MOV R251, R167 ;  /* 0x000000a700fb7202 */ /* 0x000fe20000000f00 */
[----:B------:R-:W-:Y:S02]  /*576a0*/  IMAD.MOV.U32 R250, RZ, RZ, R194 ;  /* 0x000000fffffa7224 */ /* 0x000fe400078e00c2 */
[----:B------:R-:W-:-:S09]  /*576b0*/  IMAD.MOV.U32 R72, RZ, RZ, R175 ;  /* 0x000000ffff487224 */ /* 0x000fd200078e00af */
[----:B------:R2:W-:Y:S04]  /*576c0*/  STL.64 [R1+0x930], R60 ;  /* 0x0009303c01007387 */ /* 0x0005e80000100a00 */
[----:B------:R3:W-:Y:S04]  /*576d0*/  STL.64 [R1+0x938], R62 ;  /* 0x0009383e01007387 */ /* 0x0007e80000100a00 */
[----:B------:R-:W4:Y:S04]  /*576e0*/  LDL.LU R169, [R1+0x671c] ;  /* 0x00671c0001a97983 */ /* 0x000f280000300800 */
[----:B------:R1:W-:Y:S04]  /*576f0*/  STL.64 [R1+0x920], R56 ;  /* 0x0009203801007387 */ /* 0x0003e80000100a00 */
[----:B------:R1:W-:Y:S01]  /*57700*/  STL.64 [R1+0x928], R58 ;  /* 0x0009283a01007387 */ /* 0x0003e20000100a00 */
[----:B------:R-:W-:-:S03]  /*57710*/  IMAD.MOV.U32 R73, RZ, RZ, R172 ;  /* 0x000000ffff497224 */ /* 0x000fc600078e00ac */
[----:B------:R-:W2:Y:S01]  /*57720*/  LDL.LU R195, [R1+0x6718] ;  /* 0x0067180001c37983 */ /* 0x000ea20000300800 */
[----:B------:R-:W-:-:S03]  /*57730*/  MOV R74, R174 ;  /* 0x000000ae004a7202 */ /* 0x000fc60000000f00 */
[----:B------:R-:W2:Y:S01]  /*57740*/  LDL.LU R194, [R1+0x6714] ;  /* 0x0067140001c27983 */ /* 0x000ea20000300800 */
[----:B------:R-:W-:-:S03]  /*57750*/  IMAD.MOV.U32 R75, RZ, RZ, R173 ;  /* 0x000000ffff4b7224 */ /* 0x000fc600078e00ad */
[----:B------:R-:W2:Y:S04]  /*57760*/  LDL.LU R167, [R1+0x6710] ;  /* 0x0067100001a77983 */ /* 0x000ea80000300800 */
[----:B------:R-:W2:Y:S04]  /*57770*/  LDL.LU R175, [R1+0x670c] ;  /* 0x00670c0001af7983 */ /* 0x000ea80000300800 */
[----:B------:R-:W3:Y:S04]  /*57780*/  LDL.LU R172, [R1+0x6708] ;  /* 0x0067080001ac7983 */ /* 0x000ee80000300800 */
[----:B------:R-:W4:Y:S04]  /*57790*/  LDL.LU R174, [R1+0x6704] ;  /* 0x0067040001ae7983 */ /* 0x000f280000300800 */
[----:B------:R-:W4:Y:S01]  /*577a0*/  LDL.LU R173, [R1+0x6700] ;  /* 0x0067000001ad7983 */ /* 0x000f220000300800 */
[----:B------:R-:W-:Y:S01]  /*577b0*/  IMAD.MOV.U32 R244, RZ, RZ, R168 ;  /* 0x000000fffff47224 */ /* 0x000fe200078e00a8 */
[----:B------:R-:W-:Y:S01]  /*577c0*/  MOV R245, R164 ;  /* 0x000000a400f57202 */ /* 0x000fe20000000f00 */
[----:B------:R-:W-:Y:S01]  /*577d0*/  IMAD.MOV.U32 R246, RZ, RZ, R165 ;  /* 0x000000fffff67224 */ /* 0x000fe200078e00a5 */
[----:B------:R-:W4:Y:S01]  /*577e0*/  LDL.LU R168, [R1+0x66fc] ;  /* 0x0066fc0001a87983 */ /* 0x000f220000300800 */
[----:B------:R-:W-:-:S03]  /*577f0*/  IMAD.MOV.U32 R247, RZ, RZ, R166 ;  /* 0x000000fffff77224 */ /* 0x000fc600078e00a6 */
[----:B------:R-:W4:Y:S04]  /*57800*/  LDL.LU R164, [R1+0x66f8] ;  /* 0x0066f80001a47983 */ /* 0x000f280000300800 */
[----:B------:R-:W4:Y:S04]  /*57810*/  LDL.LU R165, [R1+0x66f4] ;  /* 0x0066f40001a57983 */ /* 0x000f280000300800 */
[----:B------:R-:W4:Y:S01]  /*57820*/  LDL.LU R166, [R1+0x66f0] ;  /* 0x0066f00001a67983 */ /* 0x000f220000300800 */
[----:B--2---:R-:W-:Y:S01]  /*57830*/  MOV R83, R175 ;  /* 0x000000af00537202 */ /* 0x004fe20000000f00 */
[----:B---3--:R-:W-:Y:S01]  /*57840*/  IMAD.MOV.U32 R82, RZ, RZ, R172 ;  /* 0x000000ffff527224 */ /* 0x008fe200078e00ac */
[----:B----4-:R-:W-:-:S02]  /*57850*/  MOV R80, R174 ;  /* 0x000000ae00507202 */ /* 0x010fc40000000f00 */
[----:B------:R-:W2:Y:S01]  /*57860*/  LDL.LU R174, [R1+0x66ec] ;  /* 0x0066ec0001ae7983 */ /* 0x000ea20000300800 */
[----:B------:R-:W-:-:S03]  /*57870*/  IMAD.MOV.U32 R81, RZ, RZ, R173 ;  /* 0x000000ffff517224 */ /* 0x000fc600078e00ad */
[----:B------:R-:W3:Y:S04]  /*57880*/  LDL.LU R173, [R1+0x66e8] ;  /* 0x0066e80001ad7983 */ /* 0x000ee80000300800 */
[----:B------:R-:W4:Y:S04]  /*57890*/  LDL.LU R172, [R1+0x66e4] ;  /* 0x0066e40001ac7983 */ /* 0x000f280000300800 */
[----:B------:R-:W4:Y:S01]  /*578a0*/  LDL.LU R175, [R1+0x66e0] ;  /* 0x0066e00001af7983 */ /* 0x000f220000300800 */
[----:B------:R-:W-:Y:S01]  /*578b0*/  IMAD.MOV.U32 R84, RZ, RZ, R165 ;  /* 0x000000ffff547224 */ /* 0x000fe200078e00a5 */
[----:B------:R-:W-:-:S02]  /*578c0*/  MOV R86, R164 ;  /* 0x000000a400567202 */ /* 0x000fc40000000f00 */
[----:B------:R-:W4:Y:S01]  /*578d0*/  LDL.LU R165, [R1+0x66dc] ;  /* 0x0066dc0001a57983 */ /* 0x000f220000300800 */
[----:B------:R-:W-:-:S03]  /*578e0*/  IMAD.MOV.U32 R85, RZ, RZ, R166 ;  /* 0x000000ffff557224 */ /* 0x000fc600078e00a6 */
[----:B------:R-:W4:Y:S01]  /*578f0*/  LDL.LU R166, [R1+0x66d8] ;  /* 0x0066d80001a67983 */ /* 0x000f220000300800 */
[----:B------:R-:W-:-:S03]  /*57900*/  IMAD.MOV.U32 R87, RZ, RZ, R168 ;  /* 0x000000ffff577224 */ /* 0x000fc600078e00a8 */
[----:B------:R-:W4:Y:S04]  /*57910*/  LDL.LU R164, [R1+0x66d4] ;  /* 0x0066d40001a47983 */ /* 0x000f280000300800 */
[----:B------:R-:W4:Y:S01]  /*57920*/  LDL.LU R168, [R1+0x66d0] ;  /* 0x0066d00001a87983 */ /* 0x000f220000300800 */
[----:B--2---:R-:W-:Y:S02]  /*57930*/  IMAD.MOV.U32 R91, RZ, RZ, R174 ;  /* 0x000000ffff5b7224 */ /* 0x004fe400078e00ae */
[----:B---3--:R-:W-:Y:S02]  /*57940*/  IMAD.MOV.U32 R90, RZ, RZ, R173 ;  /* 0x000000ffff5a7224 */ /* 0x008fe400078e00ad */
[----:B----4-:R-:W-:Y:S02]  /*57950*/  IMAD.MOV.U32 R88, RZ, RZ, R172 ;  /* 0x000000ffff587224 */ /* 0x010fe400078e00ac */
[----:B------:R-:W2:Y:S01]  /*57960*/  LDL.LU R172, [R1+0x66cc] ;  /* 0x0066cc0001ac7983 */ /* 0x000ea20000300800 */
[----:B------:R-:W-:-:S03]  /*57970*/  MOV R89, R175 ;  /* 0x000000af00597202 */ /* 0x000fc60000000f00 */
[----:B------:R-:W3:Y:S04]  /*57980*/  LDL.LU R175, [R1+0x66c8] ;  /* 0x0066c80001af7983 */ /* 0x000ee80000300800 */
[----:B------:R-:W4:Y:S04]  /*57990*/  LDL.LU R173, [R1+0x66c4] ;  /* 0x0066c40001ad7983 */ /* 0x000f280000300800 */
[----:B------:R-:W4:Y:S04]  /*579a0*/  LDL.LU R174, [R1+0x66c0] ;  /* 0x0066c00001ae7983 */ /* 0x000f280000300800 */
[----:B------:R-:W4:Y:S04]  /*579b0*/  LDL.LU R96, [R1+0x2f0] ;  /* 0x0002f00001607983 */ /* 0x000f280000300800 */
        /* <DEDUP_REMOVED lines=19> */
[----:B------:R-:W-:Y:S01]  /*57af0*/  IMAD.MOV.U32 R92, RZ, RZ, R168 ;  /* 0x000000ffff5c7224 */ /* 0x000fe200078e00a8 */
[----:B------:R-:W-:Y:S01]  /*57b00*/  MOV R93, R164 ;  /* 0x000000a4005d7202 */ /* 0x000fe20000000f00 */
[----:B------:R-:W-:-:S02]  /*57b10*/  IMAD.MOV.U32 R94, RZ, RZ, R166 ;  /* 0x000000ffff5e7224 */ /* 0x000fc400078e00a6 */
[----:B------:R-:W-:Y:S02]  /*57b20*/  IMAD.MOV.U32 R95, RZ, RZ, R165 ;  /* 0x000000ffff5f7224 */ /* 0x000fe400078e00a5 */
[----:B--2---:R-:W-:Y:S01]  /*57b30*/  IMAD.MOV.U32 R159, RZ, RZ, R173 ;  /* 0x000000ffff9f7224 */ /* 0x004fe200078e00ad */
[----:B---3--:R-:W-:Y:S01]  /*57b40*/  MOV R158, R174 ;  /* 0x000000ae009e7202 */ /* 0x008fe20000000f00 */
[----:B----4-:R-:W-:Y:S02]  /*57b50*/  IMAD.MOV.U32 R157, RZ, RZ, R175 ;  /* 0x000000ffff9d7224 */ /* 0x010fe400078e00af */
[----:B------:R-:W-:Y:S02]  /*57b60*/  IMAD.MOV.U32 R156, RZ, RZ, R172 ;  /* 0x000000ffff9c7224 */ /* 0x000fe400078e00ac */
[----:B------:R-:W2:Y:S04]  /*57b70*/  LDL.LU R172, [R1+0x66ac] ;  /* 0x0066ac0001ac7983 */ /* 0x000ea80000300800 */
[----:B------:R-:W3:Y:S04]  /*57b80*/  LDL.LU R175, [R1+0x66a8] ;  /* 0x0066a80001af7983 */ /* 0x000ee80000300800 */
[----:B------:R-:W4:Y:S04]  /*57b90*/  LDL.LU R174, [R1+0x66a4] ;  /* 0x0066a40001ae7983 */ /* 0x000f280000300800 */
[----:B------:R-:W2:Y:S04]  /*57ba0*/  LDL.LU R173, [R1+0x66a0] ;  /* 0x0066a00001ad7983 */ /* 0x000ea80000300800 */
[----:B------:R-:W2:Y:S04]  /*57bb0*/  LDL.LU R168, [R1+0x669c] ;  /* 0x00669c0001a87983 */ /* 0x000ea80000300800 */
        /* <DEDUP_REMOVED lines=27> */
[----:B-1----:R-:W4:Y:S04]  /*57d70*/  LDL.LU R56, [R1+0x10] ;  /* 0x0000100001387983 */ /* 0x002f280000300800 */
[----:B------:R-:W4:Y:S04]  /*57d80*/  LDL.LU R57, [R1+0x14] ;  /* 0x0000140001397983 */ /* 0x000f280000300800 */
[----:B------:R-:W4:Y:S04]  /*57d90*/  LDL.LU R58, [R1+0x18] ;  /* 0x00001800013a7983 */ /* 0x000f280000300800 */
[----:B------:R-:W4:Y:S01]  /*57da0*/  LDL.LU R59, [R1+0x1c] ;  /* 0x00001c00013b7983 */ /* 0x000f220000300800 */
[----:B------:R-:W-:Y:S01]  /*57db0*/  IMAD.MOV.U32 R76, RZ, RZ, R167 ;  /* 0x000000ffff4c7224 */ /* 0x000fe200078e00a7 */
[----:B------:R-:W-:Y:S01]  /*57dc0*/  MOV R77, R194 ;  /* 0x000000c2004d7202 */ /* 0x000fe20000000f00 */
[----:B------:R-:W-:-:S02]  /*57dd0*/  IMAD.MOV.U32 R78, RZ, RZ, R195 ;  /* 0x000000ffff4e7224 */ /* 0x000fc400078e00c3 */
[----:B--2---:R-:W-:Y:S01]  /*57de0*/  IMAD.MOV.U32 R123, RZ, RZ, R166 ;  /* 0x000000ffff7b7224 */ /* 0x004fe200078e00a6 */
[----:B---3--:R-:W-:Y:S01]  /*57df0*/  MOV R122, R165 ;  /* 0x000000a5007a7202 */ /* 0x008fe20000000f00 */
[----:B----4-:R-:W-:Y:S02]  /*57e00*/  IMAD.MOV.U32 R121, RZ, RZ, R164 ;  /* 0x000000ffff797224 */ /* 0x010fe400078e00a4 */
[----:B------:R-:W-:Y:S02]  /*57e10*/  IMAD.MOV.U32 R120, RZ, RZ, R168 ;  /* 0x000000ffff787224 */ /* 0x000fe400078e00a8 */
[----:B------:R-:W2:Y:S04]  /*57e20*/  LDL.LU R168, [R1+0x667c] ;  /* 0x00667c0001a87983 */ /* 0x000ea80000300800 */
[----:B------:R-:W3:Y:S04]  /*57e30*/  LDL.LU R164, [R1+0x6678] ;  /* 0x0066780001a47983 */ /* 0x000ee80000300800 */
[----:B------:R-:W3:Y:S04]  /*57e40*/  LDL.LU R165, [R1+0x6674] ;  /* 0x0066740001a57983 */ /* 0x000ee80000300800 */
[----:B------:R-:W3:Y:S04]  /*57e50*/  LDL.LU R166, [R1+0x6670] ;  /* 0x0066700001a67983 */ /* 0x000ee80000300800 */
[----:B------:R-:W3:Y:S04]  /*57e60*/  LDL.LU R167, [R1+0x666c] ;  /* 0x00666c0001a77983 */ /* 0x000ee80000300800 */
[----:B------:R-:W3:Y:S04]  /*57e70*/  LDL.LU R194, [R1+0x6668] ;  /* 0x0066680001c27983 */ /* 0x000ee80000300800 */
[----:B------:R-:W3:Y:S01]  /*57e80*/  LDL.LU R195, [R1+0x6664] ;  /* 0x0066640001c37983 */ /* 0x000ee20000300800 */
[----:B------:R-:W-:Y:S01]  /*57e90*/  IMAD.MOV.U32 R79, RZ, RZ, R169 ;  /* 0x000000ffff4f7224 */ /* 0x000fe200078e00a9 */
[----:B------:R-:W-:Y:S01]  /*57ea0*/  MOV R68, R170 ;  /* 0x000000aa00447202 */ /* 0x000fe20000000f00 */
[----:B------:R-:W-:Y:S01]  /*57eb0*/  IMAD.MOV.U32 R69, RZ, RZ, R171 ;  /* 0x000000ffff457224 */ /* 0x000fe200078e00ab */
[----:B------:R-:W2:Y:S01]  /*57ec0*/  LDL.LU R169, [R1+0x6660] ;  /* 0x0066600001a97983 */ /* 0x000ea20000300800 */
[----:B------:R-:W-:Y:S01]  /*57ed0*/  IMAD.MOV.U32 R70, RZ, RZ, R190 ;  /* 0x000000ffff467224 */ /* 0x000fe200078e00be */
[----:B------:R-:W-:-:S02]  /*57ee0*/  MOV R71, R191 ;  /* 0x000000bf00477202 */ /* 0x000fc40000000f00 */
[----:B------:R-:W2:Y:S04]  /*57ef0*/  LDL.LU R170, [R1+0x665c] ;  /* 0x00665c0001aa7983 */ /* 0x000ea80000300800 */
[----:B------:R-:W2:Y:S04]  /*57f00*/  LDL.LU R171, [R1+0x6658] ;  /* 0x0066580001ab7983 */ /* 0x000ea80000300800 */
[----:B------:R-:W2:Y:S04]  /*57f10*/  LDL.LU R190, [R1+0x6654] ;  /* 0x0066540001be7983 */ /* 0x000ea80000300800 */
[----:B------:R-:W2:Y:S01]  /*57f20*/  LDL.LU R191, [R1+0x6650] ;  /* 0x0066500001bf7983 */ /* 0x000ea20000300800 */
[----:B---3--:R-:W-:Y:S01]  /*57f30*/  HMMA.1688.F32.TF32 R152, R176, R194, R164 ;  /* 0x000000c2b098723c */ /* 0x008fe200000810a4 */
[----:B------:R-:W-:-:S02]  /*57f40*/  IMAD.MOV.U32 R164, RZ, RZ, R174 ;  /* 0x000000ffffa47224 */ /* 0x000fc400078e00ae */
[----:B------:R-:W3:Y:S01]  /*57f50*/  LDL.LU R174, [R1+0x664c] ;  /* 0x00664c0001ae7983 */ /* 0x000ee20000300800 */
[----:B------:R-:W-:-:S15]  /*57f60*/  IMAD.MOV.U32 R165, RZ, RZ, R175 ;  /* 0x000000ffffa57224 */ /* 0x000fde00078e00af */
[----:B------:R-:W-:Y:S04]  /*57f70*/  STL.64 [R1+0x910], R152 ;  /* 0x0009109801007387 */ /* 0x000fe80000100a00 */
[----:B------:R2:W-:Y:S04]  /*57f80*/  STL.64 [R1+0x918], R154 ;  /* 0x0009189a01007387 */ /* 0x0005e80000100a00 */
[----:B------:R-:W4:Y:S01]  /*57f90*/  LDL.LU R175, [R1+0x6648] ;  /* 0x0066480001af7983 */ /* 0x000f220000300800 */
[----:B------:R-:W-:-:S03]  /*57fa0*/  MOV R167, R172 ;  /* 0x000000ac00a77202 */ /* 0x000fc60000000f00 */
[----:B------:R-:W4:Y:S01]  /*57fb0*/  LDL.LU R166, [R1+0x348] ;  /* 0x0003480001a67983 */ /* 0x000f220000300800 */
[----:B--2---:R-:W-:Y:S03]  /*57fc0*/  HMMA.1688.F32.TF32 R152, R176, R190, R168 ;  /* 0x000000beb098723c */ /* 0x004fe600000810a8 */
[----:B------:R-:W2:Y:S01]  /*57fd0*/  LDL.LU R172, [R1+0x6644] ;  /* 0x0066440001ac7983 */ /* 0x000ea20000300800 */
[----:B------:R-:W-:-:S03]  /*57fe0*/  IMAD.MOV.U32 R176, RZ, RZ, R173 ;  /* 0x000000ffffb07224 */ /* 0x000fc600078e00ad */
[----:B------:R-:W2:-:S12]  /*57ff0*/  LDL.LU R173, [R1+0x6640] ;  /* 0x0066400001ad7983 */ /* 0x000e980000300800 */
[----:B------:R-:W-:Y:S04]  /*58000*/  STL.64 [R1+0x900], R152 ;  /* 0x0009009801007387 */ /* 0x000fe80000100a00 */
[----:B------:R-:W-:Y:S01]  /*58010*/  STL.64 [R1+0x908], R154 ;  /* 0x0009089a01007387 */ /* 0x000fe20000100a00 */
[C---:B------:R-:W-:Y:S03]  /*58020*/  HMMA.1688.F32.TF32 R124, R64.reuse, R138, R124 ;  /* 0x0000008a407c723c */ /* 0x040fe6000008107c */
[----:B------:R-:W-:Y:S04]  /*58030*/  LDS R152, [R2+UR11+0x40880] ;  /* 0x0408800b02987984 */ /* 0x000fe80008000800 */
[----:B------:R-:W-:Y:S01]  /*58040*/  LDS R154, [R2+UR11+0x40c80] ;  /* 0x040c800b029a7984 */ /* 0x000fe20008000800 */
[----:B------:R-:W-:Y:S03]  /*58050*/  HMMA.1688.F32.TF32 R120, R64, R134, R120 ;  /* 0x000000864078723c */ /* 0x000fe60000081078 */
[----:B------:R-:W-:Y:S04]  /*58060*/  LDS R153, [R240+UR11+0x40880] ;  /* 0x0408800bf0997984 */ /* 0x000fe80008000800 */
[----:B------:R-:W1:Y:S01]  /*58070*/  LDS R155, [R240+UR11+0x40c80] ;  /* 0x040c800bf09b7984 */ /* 0x000e620008000800 */
[----:B---3--:R-:W-:-:S03]  /*58080*/  IMAD.MOV.U32 R177, RZ, RZ, R174 ;  /* 0x000000ffffb17224 */ /* 0x008fc600078e00ae */
[----:B------:R-:W2:Y:S01]  /*58090*/  LDL.LU R174, [R1+0x663c] ;  /* 0x00663c0001ae7983 */ /* 0x000ea20000300800 */
[----:B----4-:R-:W-:-:S03]  /*580a0*/  MOV R178, R175 ;  /* 0x000000af00b27202 */ /* 0x010fc60000000f00 */
[----:B------:R-:W2:Y:S04]  /*580b0*/  LDL.LU R175, [R1+0x6638] ;  /* 0x0066380001af7983 */ /* 0x000ea80000300800 */
[----:B------:R-:W3:Y:S04]  /*580c0*/  LDL.LU R179, [R1+0x36c] ;  /* 0x00036c0001b37983 */ /* 0x000ee80000300800 */
[----:B------:R-:W4:Y:S04]  /*580d0*/  LDL.LU R168, [R1+0x350] ;  /* 0x0003500001a87983 */ /* 0x000f280000300800 */
[----:B------:R-:W4:Y:S04]  /*580e0*/  LDL.LU R169, [R1+0x354] ;  /* 0x0003540001a97983 */ /* 0x000f280000300800 */
[----:B------:R-:W4:Y:S04]  /*580f0*/  LDL.LU R170, [R1+0x358] ;  /* 0x0003580001aa7983 */ /* 0x000f280000300800 */
[----:B------:R-:W4:Y:S01]  /*58100*/  LDL.LU R171, [R1+0x35c] ;  /* 0x00035c0001ab7983 */ /* 0x000f220000300800 */
[C---:B------:R-:W-:Y:S08]  /*58110*/  HMMA.1688.F32.TF32 R116, R64.reuse, R54, R116 ;  /* 0x000000364074723c */ /* 0x040ff00000081074 */
[C---:B------:R-:W-:Y:S01]  /*58120*/  HMMA.1688.F32.TF32 R112, R64.reuse, R50, R112 ;  /* 0x000000324070723c */ /* 0x040fe20000081070 */
[----:B------:R-:W-:Y:S07]  /*58130*/  STL.64 [R1+0x8f0], R124 ;  /* 0x0008f07c01007387 */ /* 0x000fee0000100a00 */
[C---:B------:R-:W-:Y:S01]  /*58140*/  HMMA.1688.F32.TF32 R108, R64.reuse, R46, R108 ;  /* 0x0000002e406c723c */ /* 0x040fe2000008106c */
        /* <DEDUP_REMOVED lines=18> */
[----:B------:R-:W2:Y:S01]  /*58270*/  LDL.LU.64 R108, [R1+0x65e8] ;  /* 0x0065e800016c7983 */ /* 0x000ea20000300a00 */
[C---:B------:R-:W-:Y:S08]  /*58280*/  HMMA.1688.F32.TF32 R68, R64.reuse, R218, R68 ;  /* 0x000000da4044723c */ /* 0x040ff00000081044 */
[C---:B---3--:R-:W-:Y:S08]  /*58290*/  HMMA.1688.F32.TF32 R176, R64.reuse, R42, R176 ;  /* 0x0000002a40b0723c */ /* 0x048ff000000810b0 */
[C---:B----4-:R-:W-:Y:S11]  /*582a0*/  HMMA.1688.F32.TF32 R168, R64.reuse, R38, R168 ;  /* 0x0000002640a8723c */ /* 0x050ff600000810a8 */
[----:B------:R-:W-:Y:S04]  /*582b0*/  STL.64 [R1+0x8a0], R176 ;  /* 0x0008a0b001007387 */ /* 0x000fe80000100a00 */
[----:B------:R1:W-:Y:S02]  /*582c0*/  STL.64 [R1+0x8a8], R178 ;  /* 0x0008a8b201007387 */ /* 0x0003e40000100a00 */
[C---:B-1----:R-:W-:Y:S02]  /*582d0*/  HMMA.1688.F32.TF32 R176, R64.reuse, R34, R164 ;  /* 0x0000002240b0723c */ /* 0x042fe400000810a4 */
[----:B------:R-:W-:Y:S04]  /*582e0*/  STL.64 [R1+0x890], R168 ;  /* 0x000890a801007387 */ /* 0x000fe80000100a00 */
[----:B------:R1:W-:Y:S02]  /*582f0*/  STL.64 [R1+0x898], R170 ;  /* 0x000898aa01007387 */ /* 0x0003e40000100a00 */
[C---:B------:R-:W-:Y:S08]  /*58300*/  HMMA.1688.F32.TF32 R164, R64.reuse, R26, R156 ;  /* 0x0000001a40a4723c */ /* 0x040ff0000008109c */
[C---:B-1----:R-:W-:Y:S08]  /*58310*/  HMMA.1688.F32.TF32 R168, R64.reuse, R30, R160 ;  /* 0x0000001e40a8723c */ /* 0x042ff000000810a0 */
        /* <DEDUP_REMOVED lines=36> */
[----:B------:R3:W-:Y:S04]  /*58560*/  STL.64 [R1+0x838], R78 ;  /* 0x0008384e01007387 */ /* 0x0007e80000100a00 */
[----:B-1----:R-:W4:Y:S04]  /*58570*/  LDL.LU R76, [R1+0x5c0] ;  /* 0x0005c000014c7983 */ /* 0x002f280000300800 */
[----:B------:R1:W-:Y:S04]  /*58580*/  STL.64 [R1+0x820], R72 ;  /* 0x0008204801007387 */ /* 0x0003e80000100a00 */
[----:B------:R1:W-:Y:S04]  /*58590*/  STL.64 [R1+0x828], R74 ;  /* 0x0008284a01007387 */ /* 0x0003e80000100a00 */
[----:B------:R1:W-:Y:S04]  /*585a0*/  STL.64 [R1+0x810], R68 ;  /* 0x0008104401007387 */ /* 0x0003e80000100a00 */
[----:B------:R1:W-:Y:S04]  /*585b0*/  STL.64 [R1+0x818], R70 ;  /* 0x0008184601007387 */ /* 0x0003e80000100a00 */
[----:B------:R-:W4:Y:S04]  /*585c0*/  LDL.LU R77, [R1+0x5c4] ;  /* 0x0005c400014d7983 */ /* 0x000f280000300800 */
[----:B---3--:R-:W4:Y:S04]  /*585d0*/  LDL.LU R78, [R1+0x5c8] ;  /* 0x0005c800014e7983 */ /* 0x008f280000300800 */
[----:B------:R-:W4:Y:S04]  /*585e0*/  LDL.LU R79, [R1+0x5cc] ;  /* 0x0005cc00014f7983 */ /* 0x000f280000300800 */
        /* <DEDUP_REMOVED lines=56> */
[C---:B--2---:R-:W-:Y:S08]  /*58970*/  HMMA.1688.F32.TF32 R172, R64.reuse, R150, R172 ;  /* 0x0000009640ac723c */ /* 0x044ff000000810ac */
[C---:B------:R-:W-:Y:S08]  /*58980*/  HMMA.1688.F32.TF32 R56, R64.reuse, R146, R56 ;  /* 0x000000924038723c */ /* 0x040ff00000081038 */
[C---:B------:R-:W-:Y:S08]  /*58990*/  HMMA.1688.F32.TF32 R60, R64.reuse, R142, R60 ;  /* 0x0000008e403c723c */ /* 0x040ff0000008103c */
[C---:B---3--:R-:W-:Y:S08]  /*589a0*/  HMMA.1688.F32.TF32 R96, R64.reuse, R194, R96 ;  /* 0x000000c24060723c */ /* 0x048ff00000081060 */
[C---:B----4-:R-:W-:Y:S08]  /*589b0*/  HMMA.1688.F32.TF32 R100, R64.reuse, R198, R100 ;  /* 0x000000c64064723c */ /* 0x050ff00000081064 */
[C---:B------:R-:W-:Y:S08]  /*589c0*/  HMMA.1688.F32.TF32 R104, R64.reuse, R202, R104 ;  /* 0x000000ca4068723c */ /* 0x040ff00000081068 */
[C---:B------:R-:W-:Y:S08]  /*589d0*/  HMMA.1688.F32.TF32 R160, R64.reuse, R210, R160 ;  /* 0x000000d240a0723c */ /* 0x040ff000000810a0 */
[C---:B------:R-:W-:Y:S08]  /*589e0*/  HMMA.1688.F32.TF32 R164, R64.reuse, R214, R164 ;  /* 0x000000d640a4723c */ /* 0x040ff000000810a4 */
[C---:B------:R-:W-:Y:S11]  /*589f0*/  HMMA.1688.F32.TF32 R156, R64.reuse, R206, R156 ;  /* 0x000000ce409c723c */ /* 0x040ff6000008109c */
[----:B------:R-:W-:Y:S04]  /*58a00*/  STL.64 [R1+0x800], R164 ;  /* 0x000800a401007387 */ /* 0x000fe80000100a00 */
[----:B------:R1:W-:Y:S01]  /*58a10*/  STL.64 [R1+0x808], R166 ;  /* 0x000808a601007387 */ /* 0x0003e20000100a00 */
[----:B------:R-:W-:Y:S03]  /*58a20*/  HMMA.1688.F32.TF32 R84, R64, R190, R84 ;  /* 0x000000be4054723c */ /* 0x000fe60000081054 */
        /* <DEDUP_REMOVED lines=11> */
[----:B------:R3:W-:Y:S01]  /*58ae0*/  STL.64 [R1+0x7a8], R86 ;  /* 0x0007a85601007387 */ /* 0x0007e20000100a00 */
[----:B------:R-:W-:Y:S01]  /*58af0*/  HMMA.1688.F32.TF32 R64, R152, R150, R80 ;  /* 0x000000969840723c */ /* 0x000fe20000081050 */
[----:B-1----:R-:W-:-:S02]  /*58b00*/  MOV R167, R0 ;  /* 0x0000000000a77202 */ /* 0x002fc40000000f00 */
[----:B------:R-:W-:Y:S04]  /*58b10*/  LDS R156, [R241+UR11+0x40880] ;  /* 0x0408800bf19c7984 */ /* 0x000fe80008000800 */
[----:B--2---:R-:W2:Y:S04]  /*58b20*/  LDL.LU R84, [R1+0x5a0] ;  /* 0x0005a00001547983 */ /* 0x004ea80000300800 */
[----:B------:R-:W2:Y:S04]  /*58b30*/  LDL.LU R85, [R1+0x5a4] ;  /* 0x0005a40001557983 */ /* 0x000ea80000300800 */
[----:B---3--:R-:W2:Y:S04]  /*58b40*/  LDL.LU R86, [R1+0x5a8] ;  /* 0x0005a80001567983 */ /* 0x008ea80000300800 */
[----:B------:R-:W2:Y:S01]  /*58b50*/  LDL.LU R87, [R1+0x5ac] ;  /* 0x0005ac0001577983 */ /* 0x000ea20000300800 */
[C---:B------:R-:W-:Y:S03]  /*58b60*/  HMMA.1688.F32.TF32 R96, R152.reuse, R138, R244 ;  /* 0x0000008a9860723c */ /* 0x040fe600000810f4 */
[----:B------:R-:W3:Y:S04]  /*58b70*/  LDL.LU R80, [R1+0x590] ;  /* 0x0005900001507983 */ /* 0x000ee80000300800 */
[----:B------:R-:W3:Y:S04]  /*58b80*/  LDL.LU R81, [R1+0x594] ;  /* 0x0005940001517983 */ /* 0x000ee80000300800 */
[----:B------:R-:W3:Y:S04]  /*58b90*/  LDL.LU R82, [R1+0x598] ;  /* 0x0005980001527983 */ /* 0x000ee80000300800 */
[----:B------:R-:W3:Y:S04]  /*58ba0*/  LDL.LU R83, [R1+0x59c] ;  /* 0x00059c0001537983 */ /* 0x000ee80000300800 */
[----:B------:R-:W4:Y:S04]  /*58bb0*/  LDL.LU R244, [R1+0x580] ;  /* 0x0005800001f47983 */ /* 0x000f280000300800 */
[----:B------:R-:W-:Y:S04]  /*58bc0*/  STL.64 [R1+0x110], R96 ;  /* 0x0001106001007387 */ /* 0x000fe80000100a00 */
[----:B------:R1:W-:Y:S04]  /*58bd0*/  STL.64 [R1+0x118], R98 ;  /* 0x0001186201007387 */ /* 0x0003e80000100a00 */
[----:B------:R-:W4:Y:S04]  /*58be0*/  LDL.LU R245, [R1+0x584] ;  /* 0x0005840001f57983 */ /* 0x000f280000300800 */
[----:B------:R-:W4:Y:S04]  /*58bf0*/  LDL.LU R246, [R1+0x588] ;  /* 0x0005880001f67983 */ /* 0x000f280000300800 */
[----:B------:R-:W4:Y:S01]  /*58c00*/  LDL.LU R247, [R1+0x58c] ;  /* 0x00058c0001f77983 */ /* 0x000f220000300800 */
[C---:B-1----:R-:W-:Y:S03]  /*58c10*/  HMMA.1688.F32.TF32 R96, R152.reuse, R134, R92 ;  /* 0x000000869860723c */ /* 0x042fe6000008105c */
[----:B------:R-:W-:Y:S04]  /*58c20*/  LDS R158, [R241+UR11+0x40c80] ;  /* 0x040c800bf19e7984 */ /* 0x000fe80008000800 */
[----:B------:R-:W-:Y:S01]  /*58c30*/  LDS R157, [R252+UR11+0x40880] ;  /* 0x0408800bfc9d7984 */ /* 0x000fe20008000800 */
[C---:B------:R-:W-:Y:S03]  /*58c40*/  HMMA.1688.F32.TF32 R92, R152.reuse, R54, R88 ;  /* 0x00000036985c723c */ /* 0x040fe60000081058 */
[----:B------:R-:W1:Y:S05]  /*58c50*/  LDS R159, [R252+UR11+0x40c80] ;  /* 0x040c800bfc9f7984 */ /* 0x000e6a0008000800 */
[C---:B------:R-:W-:Y:S08]  /*58c60*/  HMMA.1688.F32.TF32 R88, R152.reuse, R50, R76 ;  /* 0x000000329858723c */ /* 0x040ff0000008104c */
[C---:B------:R-:W-:Y:S01]  /*58c70*/  HMMA.1688.F32.TF32 R76, R152.reuse, R46, R248 ;  /* 0x0000002e984c723c */ /* 0x040fe200000810f8 */
[----:B------:R1:W-:Y:S04]  /*58c80*/  STL.64 [R1+0x100], R96 ;  /* 0x0001006001007387 */ /* 0x0003e80000100a00 */
[----:B------:R1:W-:Y:S04]  /*58c90*/  STL.64 [R1+0x108], R98 ;  /* 0x0001086201007387 */ /* 0x0003e80000100a00 */
[----:B------:R-:W-:Y:S04]  /*58ca0*/  STL.64 [R1+0xf0], R92 ;  /* 0x0000f05c01007387 */ /* 0x000fe80000100a00 */
[----:B------:R-:W-:Y:S04]  /*58cb0*/  STL.64 [R1+0xf8], R94 ;  /* 0x0000f85e01007387 */ /* 0x000fe80000100a00 */
[----:B-1----:R-:W4:Y:S04]  /*58cc0*/  LDL.LU R96, [R1+0x550] ;  /* 0x0005500001607983 */ /* 0x002f280000300800 */
[----:B------:R-:W-:Y:S04]  /*58cd0*/  STL.64 [R1+0xe0], R88 ;  /* 0x0000e05801007387 */ /* 0x000fe80000100a00 */
[----:B------:R-:W-:Y:S04]  /*58ce0*/  STL.64 [R1+0xe8], R90 ;  /* 0x0000e85a01007387 */ /* 0x000fe80000100a00 */
[----:B------:R1:W-:Y:S04]  /*58cf0*/  STL.64 [R1+0xd0], R76 ;  /* 0x0000d04c01007387 */ /* 0x0003e80000100a00 */
[----:B------:R1:W-:Y:S04]  /*58d00*/  STL.64 [R1+0xd8], R78 ;  /* 0x0000d84e01007387 */ /* 0x0003e80000100a00 */
        /* <DEDUP_REMOVED lines=17> */
[C---:B---3--:R-:W-:Y:S11]  /*58e20*/  HMMA.1688.F32.TF32 R80, R152.reuse, R38, R80 ;  /* 0x000000269850723c */ /* 0x048ff60000081050 */
[----:B------:R-:W-:Y:S04]  /*58e30*/  STL.64 [R1+0xc0], R84 ;  /* 0x0000c05401007387 */ /* 0x000fe80000100a00 */
[----:B------:R-:W-:Y:S04]  /*58e40*/  STL.64 [R1+0xc8], R86 ;  /* 0x0000c85601007387 */ /* 0x000fe80000100a00 */
[----:B------:R-:W-:Y:S04]  /*58e50*/  STL.64 [R1+0xb0], R80 ;  /* 0x0000b05001007387 */ /* 0x000fe80000100a00 */
[----:B------:R4:W-:Y:S04]  /*58e60*/  STL.64 [R1+0xb8], R82 ;  /* 0x0000b85201007387 */ /* 0x0009e80000100a00 */
[----:B------:R-:W2:Y:S04]  /*58e70*/  LDL.LU R93, [R1+0x534] ;  /* 0x00053400015d7983 */ /* 0x000ea80000300800 */
[----:B------:R-:W2:Y:S01]  /*58e80*/  LDL.LU R94, [R1+0x538] ;  /* 0x00053800015e7983 */ /* 0x000ea20000300800 */
[C---:B----4-:R-:W-:Y:S03]  /*58e90*/  HMMA.1688.F32.TF32 R80, R152.reuse, R34, R244 ;  /* 0x000000229850723c */ /* 0x050fe600000810f4 */
[----:B------:R-:W2:Y:S04]  /*58ea0*/  LDL.LU R95, [R1+0x53c] ;  /* 0x00053c00015f7983 */ /* 0x000ea80000300800 */
[----:B------:R-:W3:Y:S04]  /*58eb0*/  LDL.LU R88, [R1+0x520] ;  /* 0x0005200001587983 */ /* 0x000ee80000300800 */
[----:B------:R-:W3:Y:S04]  /*58ec0*/  LDL.LU R89, [R1+0x524] ;  /* 0x0005240001597983 */ /* 0x000ee80000300800 */
[----:B------:R-:W3:Y:S04]  /*58ed0*/  LDL.LU R90, [R1+0x528] ;  /* 0x00052800015a7983 */ /* 0x000ee80000300800 */
[----:B------:R-:W3:Y:S04]  /*58ee0*/  LDL.LU R91, [R1+0x52c] ;  /* 0x00052c00015b7983 */ /* 0x000ee80000300800 */
[----:B------:R-:W4:Y:S04]  /*58ef0*/  LDL.LU R244, [R1+0x510] ;  /* 0x0005100001f47983 */ /* 0x000f280000300800 */
[----:B------:R1:W-:Y:S04]  /*58f00*/  STL.64 [R1+0xa0], R80 ;  /* 0x0000a05001007387 */ /* 0x0003e80000100a00 */
[----:B------:R1:W-:Y:S04]  /*58f10*/  STL.64 [R1+0xa8], R82 ;  /* 0x0000a85201007387 */ /* 0x0003e80000100a00 */
        /* <DEDUP_REMOVED lines=11> */
[C---:B------:R-:W-:Y:S03]  /*58fd0*/  HMMA.1688.F32.TF32 R104, R152.reuse, R30, R76 ;  /* 0x0000001e9868723c */ /* 0x040fe6000008104c */
[----:B------:R-:W4:Y:S05]  /*58fe0*/  LDL.LU R76, [R1+0x4e0] ;  /* 0x0004e000014c7983 */ /* 0x000f2a0000300800 */
[C---:B------:R-:W-:Y:S11]  /*58ff0*/  HMMA.1688.F32.TF32 R96, R152.reuse, R22, R96 ;  /* 0x000000169860723c */ /* 0x040ff60000081060 */
[----:B------:R-:W-:Y:S04]  /*59000*/  STL.64 [R1+0x90], R104 ;  /* 0x0000906801007387 */ /* 0x000fe80000100a00 */
[----:B------:R-:W-:Y:S01]  /*59010*/  STL.64 [R1+0x98], R106 ;  /* 0x0000986a01007387 */ /* 0x000fe20000100a00 */
[C---:B------:R-:W-:Y:S03]  /*59020*/  HMMA.1688.F32.TF32 R100, R152.reuse, R26, R100 ;  /* 0x0000001a9864723c */ /* 0x040fe60000081064 */
[----:B------:R-:W4:Y:S04]  /*59030*/  LDL.LU R77, [R1+0x4e4] ;  /* 0x0004e400014d7983 */ /* 0x000f280000300800 */
[----:B------:R-:W4:Y:S04]  /*59040*/  LDL.LU R78, [R1+0x4e8] ;  /* 0x0004e800014e7983 */ /* 0x000f280000300800 */
[----:B------:R-:W4:Y:S01]  /*59050*/  LDL.LU R79, [R1+0x4ec] ;  /* 0x0004ec00014f7983 */ /* 0x000f220000300800 */
[C---:B------:R-:W-:Y:S07]  /*59060*/  HMMA.1688.F32.TF32 R168, R152.reuse, R18, R248 ;  /* 0x0000001298a8723c */ /* 0x040fee00000810f8 */
[----:B------:R-:W-:Y:S04]  /*59070*/  STL.64 [R1+0x80], R100 ;  /* 0x0000806401007387 */ /* 0x000fe80000100a00 */
[----:B------:R-:W-:Y:S04]  /*59080*/  STL.64 [R1+0x88], R102 ;  /* 0x0000886601007387 */ /* 0x000fe80000100a00 */
[----:B------:R-:W4:Y:S04]  /*59090*/  LDL.LU R248, [R1+0x4d0] ;  /* 0x0004d00001f87983 */ /* 0x000f280000300800 */
[----:B------:R-:W-:Y:S04]  /*590a0*/  STL.64 [R1+0x790], R96 ;  /* 0x0007906001007387 */ /* 0x000fe80000100a00 */
[----:B------:R-:W-:Y:S04]  /*590b0*/  STL.64 [R1+0x798], R98 ;  /* 0x0007986201007387 */ /* 0x000fe80000100a00 */
[----:B------:R-:W4:Y:S04]  /*590c0*/  LDL.LU R249, [R1+0x4d4] ;  /* 0x0004d40001f97983 */ /* 0x000f280000300800 */
[----:B------:R-:W4:Y:S04]  /*590d0*/  LDL.LU R250, [R1+0x4d8] ;  /* 0x0004d80001fa7983 */ /* 0x000f280000300800 */
[----:B------:R-:W4:Y:S04]  /*590e0*/  LDL.LU R251, [R1+0x4dc] ;  /* 0x0004dc0001fb7983 */ /* 0x000f280000300800 */
[----:B------:R-:W-:Y:S04]  /*590f0*/  STL [R1+0x646c], R168 ;  /* 0x00646ca801007387 */ /* 0x000fe80000100800 */
[----:B------:R-:W-:Y:S04]  /*59100*/  STL [R1+0x6468], R169 ;  /* 0x006468a901007387 */ /* 0x000fe80000100800 */
[----:B------:R-:W-:Y:S04]  /*59110*/  STL [R1+0x6464], R170 ;  /* 0x006464aa01007387 */ /* 0x000fe80000100800 */
[----:B------:R-:W-:Y:S01]  /*59120*/  STL [R1+0x6460], R171 ;  /* 0x006460ab01007387 */ /* 0x000fe20000100800 */
[C---:B--2---:R-:W-:Y:S08]  /*59130*/  HMMA.1688.F32.TF32 R92, R152.reuse, R14, R92 ;  /* 0x0000000e985c723c */ /* 0x044ff0000008105c */
[C---:B---3--:R-:W-:Y:S08]  /*59140*/  HMMA.1688.F32.TF32 R176, R152.reuse, R10, R88 ;  /* 0x0000000a98b0723c */ /* 0x048ff00000081058 */
[C---:B----4-:R-:W-:Y:S11]  /*59150*/  HMMA.1688.F32.TF32 R88, R152.reuse, R6, R244 ;  /* 0x000000069858723c */ /* 0x050ff600000810f4 */
[----:B------:R1:W-:Y:S04]  /*59160*/  STL [R1+0x6474], R176 ;  /* 0x006474b001007387 */ /* 0x0003e80000100800 */
[----:B------:R-:W-:Y:S04]  /*59170*/  STL.64 [R1+0x780], R92 ;  /* 0x0007805c01007387 */ /* 0x000fe80000100a00 */
[----:B------:R-:W-:Y:S04]  /*59180*/  STL.64 [R1+0x788], R94 ;  /* 0x0007885e01007387 */ /* 0x000fe80000100a00 */
[----:B------:R2:W-:Y:S04]  /*59190*/  STL [R1+0x6470], R177 ;  /* 0x006470b101007387 */ /* 0x0005e80000100800 */
[----:B------:R-:W-:Y:S04]  /*591a0*/  STL [R1+0x645c], R178 ;  /* 0x00645cb201007387 */ /* 0x000fe80000100800 */
[----:B------:R-:W-:Y:S04]  /*591b0*/  STL [R1+0x6458], R179 ;  /* 0x006458b301007387 */ /* 0x000fe80000100800 */
[----:B------:R-:W3:Y:S04]  /*591c0*/  LDL.LU R244, [R1+0x4c0] ;  /* 0x0004c00001f47983 */ /* 0x000ee80000300800 */
[----:B------:R4:W-:Y:S04]  /*591d0*/  STL.64 [R1+0x770], R88 ;  /* 0x0007705801007387 */ /* 0x0009e80000100a00 */
[----:B------:R1:W-:Y:S04]  /*591e0*/  STL.64 [R1+0x778], R90 ;  /* 0x0007785a01007387 */ /* 0x0003e80000100a00 */
[----:B------:R-:W3:Y:S04]  /*591f0*/  LDL.LU R245, [R1+0x4c4] ;  /* 0x0004c40001f57983 */ /* 0x000ee80000300800 */
[----:B------:R-:W3:Y:S04]  /*59200*/  LDL.LU R246, [R1+0x4c8] ;  /* 0x0004c80001f67983 */ /* 0x000ee80000300800 */
[----:B------:R-:W3:Y:S01]  /*59210*/  LDL.LU R247, [R1+0x4cc] ;  /* 0x0004cc0001f77983 */ /* 0x000ee20000300800 */
[C---:B------:R-:W-:Y:S08]  /*59220*/  HMMA.1688.F32.TF32 R84, R152.reuse, R242, R84 ;  /* 0x000000f29854723c */ /* 0x040ff00000081054 */
[C---:B------:R-:W-:Y:S08]  /*59230*/  HMMA.1688.F32.TF32 R80, R152.reuse, R238, R80 ;  /* 0x000000ee9850723c */ /* 0x040ff00000081050 */
[----:B------:R-:W-:Y:S03]  /*59240*/  HMMA.1688.F32.TF32 R76, R152, R234, R76 ;  /* 0x000000ea984c723c */ /* 0x000fe6000008104c */
[----:B-1----:R-:W-:Y:S01]  /*59250*/  IMAD.MOV.U32 R176, RZ, RZ, R87 ;  /* 0x000000ffffb07224 */ /* 0x002fe200078e0057 */
[----:B------:R1:W-:Y:S07]  /*59260*/  STL.64 [R1+0x760], R84 ;  /* 0x0007605401007387 */ /* 0x0003ee0000100a00 */
[----:B------:R-:W-:Y:S01]  /*59270*/  MOV R189, R81 ;  /* 0x0000005100bd7202 */ /* 0x000fe20000000f00 */
[----:B------:R-:W-:Y:S01]  /*59280*/  IMAD.MOV.U32 R188, RZ, RZ, R80 ;  /* 0x000000ffffbc7224 */ /* 0x000fe200078e0050 */
[----:B------:R1:W-:Y:S04]  /*59290*/  STL [R1+0x768], R86 ;  /* 0x0007685601007387 */ /* 0x0003e80000100800 */
[----:B------:R-:W-:Y:S04]  /*592a0*/  STL [R1+0x6478], R176 ;  /* 0x006478b001007387 */ /* 0x000fe80000100800 */
[----:B------:R1:W-:Y:S01]  /*592b0*/  STL.64 [R1+0x758], R82 ;  /* 0x0007585201007387 */ /* 0x0003e20000100a00 */
[----:B------:R-:W-:Y:S01]  /*592c0*/  IMAD.MOV.U32 R168, RZ, RZ, R79 ;  /* 0x000000ffffa87224 */ /* 0x000fe200078e004f */
[----:B--2---:R-:W-:Y:S01]  /*592d0*/  MOV R177, R78 ;  /* 0x0000004e00b17202 */ /* 0x004fe20000000f00 */
[----:B------:R-:W-:Y:S01]  /*592e0*/  IMAD.MOV.U32 R193, RZ, RZ, R77 ;  /* 0x000000ffffc17224 */ /* 0x000fe200078e004d */
[----:B------:R-:W-:Y:S01]  /*592f0*/  STL [R1+0x6480], R189 ;  /* 0x006480bd01007387 */ /* 0x000fe20000100800 */
[----:B------:R-:W-:-:S03]  /*59300*/  IMAD.MOV.U32 R192, RZ, RZ, R76 ;  /* 0x000000ffffc07224 */ /* 0x000fc600078e004c */
[----:B------:R2:W-:Y:S04]  /*59310*/  STL [R1+0x647c], R188 ;  /* 0x00647cbc01007387 */ /* 0x0005e80000100800 */
[----:B------:R-:W-:Y:S04]  /*59320*/  STL [R1+0x6490], R168 ;  /* 0x006490a801007387 */ /* 0x000fe80000100800 */
[----:B------:R1:W-:Y:S01]  /*59330*/  STL [R1+0x648c], R177 ;  /* 0x00648cb101007387 */ /* 0x0003e20000100800 */
[----:B------:R-:W-:Y:S03]  /*59340*/  HMMA.1688.F32.TF32 R76, R152, R230, R248 ;  /* 0x000000e6984c723c */ /* 0x000fe600000810f8 */
[----:B------:R-:W-:Y:S04]  /*59350*/  STL [R1+0x6488], R193 ;  /* 0x006488c101007387 */ /* 0x000fe80000100800 */
[----:B------:R-:W-:Y:S04]  /*59360*/  STL [R1+0x6484], R192 ;  /* 0x006484c001007387 */ /* 0x000fe80000100800 */
[----:B------:R-:W2:Y:S04]  /*59370*/  LDL.LU R248, [R1+0x4b0] ;  /* 0x0004b00001f87983 */ /* 0x000ea80000300800 */
[----:B------:R-:W2:Y:S04]  /*59380*/  LDL.LU R249, [R1+0x4b4] ;  /* 0x0004b40001f97983 */ /* 0x000ea80000300800 */
[----:B------:R-:W2:Y:S04]  /*59390*/  LDL.LU R250, [R1+0x4b8] ;  /* 0x0004b80001fa7983 */ /* 0x000ea80000300800 */
[----:B------:R-:W2:Y:S01]  /*593a0*/  LDL.LU R251, [R1+0x4bc] ;  /* 0x0004bc0001fb7983 */ /* 0x000ea20000300800 */
[----:B------:R-:W-:Y:S01]  /*593b0*/  IMAD.MOV.U32 R170, RZ, RZ, R79 ;  /* 0x000000ffffaa7224 */ /* 0x000fe200078e004f */
[----:B------:R-:W-:Y:S01]  /*593c0*/  MOV R197, R77 ;  /* 0x0000004d00c57202 */ /* 0x000fe20000000f00 */
[----:B------:R-:W-:-:S02]  /*593d0*/  IMAD.MOV.U32 R169, RZ, RZ, R78 ;  /* 0x000000ffffa97224 */ /* 0x000fc400078e004e */
[----:B------:R-:W-:Y:S01]  /*593e0*/  IMAD.MOV.U32 R196, RZ, RZ, R76 ;  /* 0x000000ffffc47224 */ /* 0x000fe200078e004c */
[----:B------:R-:W-:Y:S04]  /*593f0*/  STL [R1+0x64a0], R170 ;  /* 0x0064a0aa01007387 */ /* 0x000fe80000100800 */
[----:B------:R1:W-:Y:S04]  /*59400*/  STL [R1+0x649c], R169 ;  /* 0x00649ca901007387 */ /* 0x0003e80000100800 */
[----:B------:R1:W-:Y:S04]  /*59410*/  STL [R1+0x6498], R197 ;  /* 0x006498c501007387 */ /* 0x0003e80000100800 */
[----:B------:R1:W-:Y:S04]  /*59420*/  STL [R1+0x6494], R196 ;  /* 0x006494c401007387 */ /* 0x0003e80000100800 */
[----:B------:R-:W2:Y:S04]  /*59430*/  LDL.LU R92, [R1+0x4a0] ;  /* 0x0004a000015c7983 */ /* 0x000ea80000300800 */
[----:B------:R-:W2:Y:S04]  /*59440*/  LDL.LU R93, [R1+0x4a4] ;  /* 0x0004a400015d7983 */ /* 0x000ea80000300800 */
[----:B------:R-:W2:Y:S04]  /*59450*/  LDL.LU R94, [R1+0x4a8] ;  /* 0x0004a800015e7983 */ /* 0x000ea80000300800 */
[----:B------:R-:W2:Y:S04]  /*59460*/  LDL.LU R95, [R1+0x4ac] ;  /* 0x0004ac00015f7983 */ /* 0x000ea80000300800 */
[----:B----4-:R-:W4:Y:S04]  /*59470*/  LDL.LU R88, [R1+0x490] ;  /* 0x0004900001587983 */ /* 0x010f280000300800 */
        /* <DEDUP_REMOVED lines=10> */
[----:B------:R-:W4:Y:S01]  /*59520*/  LDL.LU R83, [R1+0x47c] ;  /* 0x00047c0001537983 */ /* 0x000f220000300800 */
[----:B---3--:R-:W-:-:S15]  /*59530*/  HMMA.1688.F32.TF32 R76, R152, R226, R244 ;  /* 0x000000e2984c723c */ /* 0x008fde00000810f4 */
[----:B------:R-:W-:-:S04]  /*59540*/  NOP ;  /* 0x0000000000007918 */ /* 0x000fc80000000000 */
[----:B------:R-:W-:Y:S01]  /*59550*/  MOV R200, R76 ;  /* 0x0000004c00c87202 */ /* 0x000fe20000000f00 */
[----:B------:R-:W-:Y:S01]  /*59560*/  IMAD.MOV.U32 R201, RZ, RZ, R77 ;  /* 0x000000ffffc97224 */ /* 0x000fe200078e004d */
[----:B------:R-:W3:Y:S01]  /*59570*/  LDL.LU R76, [R1+0x460] ;  /* 0x00046000014c7983 */ /* 0x000ee20000300800 */
[----:B--2---:R-:W-:Y:S01]  /*59580*/  IMAD.MOV.U32 R188, RZ, RZ, R78 ;  /* 0x000000ffffbc7224 */ /* 0x004fe200078e004e */
[----:B------:R-:W-:Y:S02]  /*59590*/  MOV R176, R79 ;  /* 0x0000004f00b07202 */ /* 0x000fe40000000f00 */
[----:B------:R-:W3:Y:S04]  /*595a0*/  LDL.LU R77, [R1+0x464] ;  /* 0x00046400014d7983 */ /* 0x000ee80000300800 */
[----:B------:R-:W3:Y:S04]  /*595b0*/  LDL.LU R78, [R1+0x468] ;  /* 0x00046800014e7983 */ /* 0x000ee80000300800 */
[----:B------:R-:W3:Y:S04]  /*595c0*/  LDL.LU R79, [R1+0x46c] ;  /* 0x00046c00014f7983 */ /* 0x000ee80000300800 */
[----:B------:R-:W-:Y:S04]  /*595d0*/  STL [R1+0x64a4], R200 ;  /* 0x0064a4c801007387 */ /* 0x000fe80000100800 */
[----:B------:R-:W2:Y:S04]  /*595e0*/  LDL.LU R244, [R1+0x450] ;  /* 0x0004500001f47983 */ /* 0x000ea80000300800 */
[----:B------:R-:W2:Y:S04]  /*595f0*/  LDL.LU R245, [R1+0x454] ;  /* 0x0004540001f57983 */ /* 0x000ea80000300800 */
[----:B------:R-:W2:Y:S04]  /*59600*/  LDL.LU R246, [R1+0x458] ;  /* 0x0004580001f67983 */ /* 0x000ea80000300800 */
[----:B------:R-:W2:Y:S01]  /*59610*/  LDL.LU R247, [R1+0x45c] ;  /* 0x00045c0001f77983 */ /* 0x000ea20000300800 */
[C---:B------:R-:W-:Y:S03]  /*59620*/  HMMA.1688.F32.TF32 R96, R152.reuse, R222, R248 ;  /* 0x000000de9860723c */ /* 0x040fe600000810f8 */
[----:B------:R-:W2:Y:S04]  /*59630*/  LDL.LU R248, [R1+0x440] ;  /* 0x0004400001f87983 */ /* 0x000ea80000300800 */
[----:B------:R-:W2:Y:S04]  /*59640*/  LDL.LU R249, [R1+0x444] ;  /* 0x0004440001f97983 */ /* 0x000ea80000300800 */
[----:B------:R-:W2:Y:S04]  /*59650*/  LDL.LU R250, [R1+0x448] ;  /* 0x0004480001fa7983 */ /* 0x000ea80000300800 */
[----:B------:R-:W2:Y:S01]  /*59660*/  LDL.LU R251, [R1+0x44c] ;  /* 0x00044c0001fb7983 */ /* 0x000ea20000300800 */
[C---:B------:R-:W-:Y:S08]  /*59670*/  HMMA.1688.F32.TF32 R92, R152.reuse, R218, R92 ;  /* 0x000000da985c723c */ /* 0x040ff0000008105c */
[C---:B----4-:R-:W-:Y:S08]  /*59680*/  HMMA.1688.F32.TF32 R88, R152.reuse, R214, R88 ;  /* 0x000000d69858723c */ /* 0x050ff00000081058 */
[C---:B------:R-:W-:Y:S08]  /*59690*/  HMMA.1688.F32.TF32 R84, R152.reuse, R210, R84 ;  /* 0x000000d29854723c */ /* 0x040ff00000081054 */
[----:B------:R-:W-:Y:S01]  /*596a0*/  HMMA.1688.F32.TF32 R80, R152, R206, R80 ;  /* 0x000000ce9850723c */ /* 0x000fe20000081050 */
[----:B------:R-:W-:-:S02]  /*596b0*/  IMAD.MOV.U32 R178, RZ, RZ, R95 ;  /* 0x000000ffffb27224 */ /* 0x000fc400078e005f */
[----:B------:R-:W-:Y:S02]  /*596c0*/  IMAD.MOV.U32 R177, RZ, RZ, R90 ;  /* 0x000000ffffb17224 */ /* 0x000fe400078e005a */
[----:B------:R-:W-:-:S06]  /*596d0*/  IMAD.MOV.U32 R171, RZ, RZ, R94 ;  /* 0x000000ffffab7224 */ /* 0x000fcc00078e005e */
[----:B------:R-:W-:-:S08]  /*596e0*/  IMAD.MOV.U32 R168, RZ, RZ, R87 ;  /* 0x000000ffffa87224 */ /* 0x000fd000078e0057 */
[----:B------:R-:W-:Y:S01]  /*596f0*/  IMAD.MOV.U32 R169, RZ, RZ, R82 ;  /* 0x000000ffffa97224 */ /* 0x000fe200078e0052 */
[----:B------:R-:W-:Y:S01]  /*59700*/  MOV R221, R81 ;  /* 0x0000005100dd7202 */ /* 0x000fe20000000f00 */
[----:B------:R-:W-:Y:S01]  /*59710*/  IMAD.MOV.U32 R220, RZ, RZ, R80 ;  /* 0x000000ffffdc7224 */ /* 0x000fe200078e0050 */
[----:B------:R-:W-:Y:S01]  /*59720*/  MOV R212, R88 ;  /* 0x0000005800d47202 */ /* 0x000fe20000000f00 */
[----:B------:R-:W-:Y:S02]  /*59730*/  IMAD.MOV.U32 R197, RZ, RZ, R83 ;  /* 0x000000ffffc57224 */ /* 0x000fe400078e0053 */
[----:B------:R-:W-:Y:S01]  /*59740*/  IMAD.MOV.U32 R213, RZ, RZ, R89 ;  /* 0x000000ffffd57224 */ /* 0x000fe200078e0059 */
[----:B------:R-:W-:Y:S01]  /*59750*/  MOV R193, R91 ;  /* 0x0000005b00c17202 */ /* 0x000fe20000000f00 */
[----:B------:R-:W-:Y:S01]  /*59760*/  IMAD.MOV.U32 R204, RZ, RZ, R96 ;  /* 0x000000ffffcc7224 */ /* 0x000fe200078e0060 */
[----:B------:R-:W-:Y:S01]  /*59770*/  MOV R192, R98 ;  /* 0x0000006200c07202 */ /* 0x000fe20000000f00 */
[----:B------:R-:W-:-:S02]  /*59780*/  IMAD.MOV.U32 R205, RZ, RZ, R97 ;  /* 0x000000ffffcd7224 */ /* 0x000fc400078e0061 */
[----:B------:R-:W-:Y:S01]  /*59790*/  IMAD.MOV.U32 R189, RZ, RZ, R99 ;  /* 0x000000ffffbd7224 */ /* 0x000fe200078e0063 */
[----:B------:R-:W-:Y:S01]  /*597a0*/  MOV R209, R93 ;  /* 0x0000005d00d17202 */ /* 0x000fe20000000f00 */
[----:B------:R-:W-:Y:S02]  /*597b0*/  IMAD.MOV.U32 R208, RZ, RZ, R92 ;  /* 0x000000ffffd07224 */ /* 0x000fe400078e005c */
[----:B------:R-:W-:Y:S01]  /*597c0*/  IMAD.MOV.U32 R216, RZ, RZ, R84 ;  /* 0x000000ffffd87224 */ /* 0x000fe200078e0054 */
[----:B------:R-:W-:Y:S01]  /*597d0*/  MOV R196, R86 ;  /* 0x0000005600c47202 */ /* 0x000fe20000000f00 */
[----:B------:R-:W-:Y:S01]  /*597e0*/  IMAD.MOV.U32 R217, RZ, RZ, R85 ;  /* 0x000000ffffd97224 */ /* 0x000fe200078e0055 */
[----:B---3--:R-:W-:-:S15]  /*597f0*/  HMMA.1688.F32.TF32 R76, R152, R202, R76 ;  /* 0x000000ca984c723c */ /* 0x008fde000008104c */
[----:B------:R-:W-:-:S04]  /*59800*/  NOP ;  /* 0x0000000000007918 */ /* 0x000fc80000000000 */
[----:B------:R-:W-:Y:S01]  /*59810*/  MOV R224, R76 ;  /* 0x0000004c00e07202 */ /* 0x000fe20000000f00 */
[----:B------:R-:W-:Y:S01]  /*59820*/  IMAD.MOV.U32 R225, RZ, RZ, R77 ;  /* 0x000000ffffe17224 */ /* 0x000fe200078e004d */
[----:B------:R2:W-:Y:S01]  /*59830*/  STL [R1+0x6cc], R79 ;  /* 0x0006cc4f01007387 */ /* 0x0005e20000100800 */
[----:B------:R-:W-:Y:S02]  /*59840*/  IMAD.MOV.U32 R179, RZ, RZ, R78 ;  /* 0x000000ffffb37224 */ /* 0x000fe400078e004e */
[----:B--2---:R-:W-:Y:S03]  /*59850*/  HMMA.1688.F32.TF32 R76, R152, R198, R244 ;  /* 0x000000c6984c723c */ /* 0x004fe600000810f4 */
[----:B------:R-:W-:-:S15]  /*59860*/  STL.64 [R1+0x64b0], R178 ;  /* 0x0064b0b201007387 */ /* 0x000fde0000100a00 */
[----:B------:R-:W-:Y:S01]  /*59870*/  NOP ;  /* 0x0000000000007918 */ /* 0x000fe20000000000 */
[----:B------:R-:W-:Y:S01]  /*59880*/  MOV R228, R76 ;  /* 0x0000004c00e47202 */ /* 0x000fe20000000f00 */
[----:B------:R-:W-:Y:S01]  /*59890*/  IMAD.MOV.U32 R229, RZ, RZ, R77 ;  /* 0x000000ffffe57224 */ /* 0x000fe200078e004d */
[----:B------:R-:W-:Y:S01]  /*598a0*/  MOV R170, R79 ;  /* 0x0000004f00aa7202 */ /* 0x000fe20000000f00 */
[----:B------:R-:W-:Y:S02]  /*598b0*/  IMAD.MOV.U32 R200, RZ, RZ, R78 ;  /* 0x000000ffffc87224 */ /* 0x000fe400078e004e */
[----:B------:R-:W-:Y:S01]  /*598c0*/  HMMA.1688.F32.TF32 R76, R152, R194, R248 ;  /* 0x000000c2984c723c */ /* 0x000fe200000810f8 */
[----:B------:R-:W-:Y:S04]  /*598d0*/  STL.64 [R1+0x64a8], R176 ;  /* 0x0064a8b001007387 */ /* 0x000fe80000100a00 */
[----:B------:R-:W-:Y:S04]  /*598e0*/  STL.64 [R1+0x64c0], R170 ;  /* 0x0064c0aa01007387 */ /* 0x000fe80000100a00 */
[----:B------:R-:W-:Y:S10]  /*598f0*/  STL.64 [R1+0x64b8], R168 ;  /* 0x0064b8a801007387 */ /* 0x000ff40000100a00 */
[----:B------:R1:W-:Y:S04]  /*59900*/  STL.64 [R1+0x6a8], R78 ;  /* 0x0006a84e01007387 */ /* 0x0003e80000100a00 */
[----:B------:R-:W2:Y:S04]  /*59910*/  LDL.LU R164, [R1+0x3c0] ;  /* 0x0003c00001a47983 */ /* 0x000ea80000300800 */
[----:B------:R-:W2:Y:S04]  /*59920*/  LDL.LU R165, [R1+0x3c4] ;  /* 0x0003c40001a57983 */ /* 0x000ea80000300800 */
[----:B------:R-:W2:Y:S04]  /*59930*/  LDL.LU R166, [R1+0x3c8] ;  /* 0x0003c80001a67983 */ /* 0x000ea80000300800 */
[----:B------:R-:W3:Y:S04]  /*59940*/  LDL.LU R0, [R1+0x65e0] ;  /* 0x0065e00001007983 */ /* 0x000ee80000300800 */
[----:B------:R-:W4:Y:S04]  /*59950*/  LDL.LU R248, [R1+0x620] ;  /* 0x0006200001f87983 */ /* 0x000f280000300800 */
[----:B------:R-:W4:Y:S04]  /*59960*/  LDL.LU R249, [R1+0x624] ;  /* 0x0006240001f97983 */ /* 0x000f280000300800 */
[----:B------:R-:W4:Y:S04]  /*59970*/  LDL.LU R250, [R1+0x628] ;  /* 0x0006280001fa7983 */ /* 0x000f280000300800 */
[----:B------:R-:W4:Y:S04]  /*59980*/  LDL.LU R251, [R1+0x62c] ;  /* 0x00062c0001fb7983 */ /* 0x000f280000300800 */
[----:B------:R-:W2:Y:S04]  /*59990*/  LDL.LU R244, [R1+0x630] ;  /* 0x0006300001f47983 */ /* 0x000ea80000300800 */
[----:B------:R-:W2:Y:S04]  /*599a0*/  LDL.LU R245, [R1+0x634] ;  /* 0x0006340001f57983 */ /* 0x000ea80000300800 */
[----:B------:R-:W2:Y:S04]  /*599b0*/  LDL.LU R246, [R1+0x638] ;  /* 0x0006380001f67983 */ /* 0x000ea80000300800 */
[----:B------:R-:W2:Y:S04]  /*599c0*/  LDL.LU R247, [R1+0x63c] ;  /* 0x00063c0001f77983 */ /* 0x000ea80000300800 */
        /* <DEDUP_REMOVED lines=36> */
[----:B-1----:R-:W3:Y:S04]  /*59c10*/  LDL.LU R78, [R1+0x648] ;  /* 0x00064800014e7983 */ /* 0x002ee80000300800 */
[----:B------:R-:W3:Y:S01]  /*59c20*/  LDL.LU R79, [R1+0x64c] ;  /* 0x00064c00014f7983 */ /* 0x000ee20000300800 */
[----:B------:R-:W-:-:S03]  /*59c30*/  IMAD.MOV.U32 R176, RZ, RZ, R145 ;  /* 0x000000ffffb07224 */ /* 0x000fc600078e0091 */
[----:B------:R-:W3:Y:S01]  /*59c40*/  LDL.LU R168, [R1+0x420] ;  /* 0x0004200001a87983 */ /* 0x000ee20000300800 */
[----:B------:R-:W-:-:S03]  /*59c50*/  IMAD.MOV.U32 R177, RZ, RZ, R149 ;  /* 0x000000ffffb17224 */ /* 0x000fc600078e0095 */
[----:B------:R-:W3:Y:S01]  /*59c60*/  LDL.LU R169, [R1+0x424] ;  /* 0x0004240001a97983 */ /* 0x000ee20000300800 */
[----:B------:R-:W-:-:S03]  /*59c70*/  MOV R178, R148 ;  /* 0x0000009400b27202 */ /* 0x000fc60000000f00 */
[----:B------:R-:W3:Y:S04]  /*59c80*/  LDL.LU R170, [R1+0x428] ;  /* 0x0004280001aa7983 */ /* 0x000ee80000300800 */
[----:B------:R-:W3:Y:S04]  /*59c90*/  LDL.LU R171, [R1+0x42c] ;  /* 0x00042c0001ab7983 */ /* 0x000ee80000300800 */
[----:B------:R-:W3:Y:S04]  /*59ca0*/  LDL.LU R145, [R1+0x65dc] ;  /* 0x0065dc0001917983 */ /* 0x000ee80000300800 */
[----:B------:R-:W3:Y:S04]  /*59cb0*/  LDL.LU R149, [R1+0x65d8] ;  /* 0x0065d80001957983 */ /* 0x000ee80000300800 */
[----:B------:R-:W3:Y:S01]  /*59cc0*/  LDL.LU R148, [R1+0x65d4] ;  /* 0x0065d40001947983 */ /* 0x000ee20000300800 */
[C---:B------:R-:W-:Y:S03]  /*59cd0*/  HMMA.1688.F32.TF32 R68, R152.reuse, R146, R68 ;  /* 0x000000929844723c */ /* 0x040fe60000081044 */
[----:B------:R-:W3:Y:S04]  /*59ce0*/  LDL.LU R179, [R1+0x3ec] ;  /* 0x0003ec0001b37983 */ /* 0x000ee80000300800 */
[----:B------:R-:W-:Y:S01]  /*59cf0*/  STL [R1+0x6434], R233 ;  /* 0x006434e901007387 */ /* 0x000fe20000100800 */
[----:B------:R-:W-:Y:S03]  /*59d00*/  HMMA.1688.F32.TF32 R72, R152, R142, R72 ;  /* 0x0000008e9848723c */ /* 0x000fe60000081048 */
[----:B------:R1:W-:Y:S05]  /*59d10*/  STL [R1+0x6430], R232 ;  /* 0x006430e801007387 */ /* 0x0003ea0000100800 */
[C---:B----4-:R-:W-:Y:S08]  /*59d20*/  HMMA.1688.F32.TF32 R248, R156.reuse, R38, R248 ;  /* 0x000000269cf8723c */ /* 0x050ff000000810f8 */
[C---:B--2---:R-:W-:Y:S08]  /*59d30*/  HMMA.1688.F32.TF32 R244, R156.reuse, R42, R244 ;  /* 0x0000002a9cf4723c */ /* 0x044ff000000810f4 */
[C---:B---3--:R-:W-:Y:S08]  /*59d40*/  HMMA.1688.F32.TF32 R80, R156.reuse, R50, R80 ;  /* 0x000000329c50723c */ /* 0x048ff00000081050 */
[----:B------:R-:W-:Y:S08]  /*59d50*/  HMMA.1688.F32.TF32 R88, R156, R134, R88 ;  /* 0x000000869c58723c */ /* 0x000ff00000081058 */
[----:B------:R-:W-:Y:S01]  /*59d60*/  HMMA.1688.F32.TF32 R160, R152, R190, R160 ;  /* 0x000000be98a0723c */ /* 0x000fe200000810a0 */
[----:B------:R-:W-:-:S02]  /*59d70*/  IMAD.MOV.U32 R152, RZ, RZ, R0 ;  /* 0x000000ffff987224 */ /* 0x000fc400078e0000 */
[----:B------:R-:W2:Y:S08]  /*59d80*/  LDL.LU R0, [R1+0x65d0] ;  /* 0x0065d00001007983 */ /* 0x000eb00000300800 */
[----:B-1----:R-:W-:Y:S01]  /*59d90*/  IMAD.MOV.U32 R232, RZ, RZ, R90 ;  /* 0x000000ffffe87224 */ /* 0x002fe200078e005a */
[----:B------:R-:W-:-:S07]  /*59da0*/  MOV R233, R89 ;  /* 0x0000005900e97202 */ /* 0x000fce0000000f00 */
[----:B------:R1:W-:Y:S04]  /*59db0*/  STL.64 [R1+0x690], R160 ;  /* 0x000690a001007387 */ /* 0x0003e80000100a00 */
[----:B------:R3:W-:Y:S01]  /*59dc0*/  STL.64 [R1+0x698], R162 ;  /* 0x000698a201007387 */ /* 0x0007e20000100a00 */
[----:B-1----:R-:W-:Y:S01]  /*59dd0*/  IMAD.MOV.U32 R160, RZ, RZ, R144 ;  /* 0x000000ffffa07224 */ /* 0x002fe200078e0090 */
[----:B------:R-:W-:Y:S01]  /*59de0*/  MOV R161, R141 ;  /* 0x0000008d00a17202 */ /* 0x000fe20000000f00 */
[----:B------:R-:W-:Y:S01]  /*59df0*/  HMMA.1688.F32.TF32 R92, R156, R138, R92 ;  /* 0x0000008a9c5c723c */ /* 0x000fe2000008105c */
[----:B---3--:R-:W-:-:S07]  /*59e00*/  IMAD.MOV.U32 R162, RZ, RZ, R140 ;  /* 0x000000ffffa27224 */ /* 0x008fce00078e008c */
[C---:B------:R-:W-:Y:S08]  /*59e10*/  HMMA.1688.F32.TF32 R140, R156.reuse, R142, R96 ;  /* 0x0000008e9c8c723c */ /* 0x040ff00000081060 */
[C---:B------:R-:W-:Y:S08]  /*59e20*/  HMMA.1688.F32.TF32 R84, R156.reuse, R54, R84 ;  /* 0x000000369c54723c */ /* 0x040ff00000081054 */
[----:B------:R-:W-:Y:S01]  /*59e30*/  HMMA.1688.F32.TF32 R76, R156, R46, R76 ;  /* 0x0000002e9c4c723c */ /* 0x000fe2000008104c */
[----:B------:R-:W-:-:S02]  /*59e40*/  IMAD.MOV.U32 R155, RZ, RZ, R145 ;  /* 0x000000ffff9b7224 */ /* 0x000fc400078e0091 */
[----:B------:R-:W-:-:S05]  /*59e50*/  IMAD.MOV.U32 R153, RZ, RZ, R149 ;  /* 0x000000ffff997224 */ /* 0x000fca00078e0095 */
[----:B------:R-:W-:Y:S01]  /*59e60*/  HMMA.1688.F32.TF32 R144, R156, R146, R100 ;  /* 0x000000929c90723c */ /* 0x000fe20000081064 */
[----:B------:R-:W-:-:S07]  /*59e70*/  MOV R154, R148 ;  /* 0x00000094009a7202 */ /* 0x000fce0000000f00 */
[----:B------:R-:W-:Y:S01]  /*59e80*/  HMMA.1688.F32.TF32 R148, R156, R150, R104 ;  /* 0x000000969c94723c */ /* 0x000fe20000081068 */
[----:B------:R-:W3:Y:S04]  /*59e90*/  LDL.LU.64 R106, [R1+0x65c8] ;  /* 0x0065c800016a7983 */ /* 0x000ee80000300a00 */
[----:B------:R-:W3:Y:S04]  /*59ea0*/  LDL.LU.64 R104, [R1+0x65c0] ;  /* 0x0065c00001687983 */ /* 0x000ee80000300a00 */
[----:B------:R-:W4:Y:S04]  /*59eb0*/  LDL.LU.64 R102, [R1+0x65b8] ;  /* 0x0065b80001667983 */ /* 0x000f280000300a00 */
[----:B------:R-:W4:Y:S04]  /*59ec0*/  LDL.LU.64 R100, [R1+0x65b0] ;  /* 0x0065b00001647983 */ /* 0x000f280000300a00 */
[----:B------:R-:W2:Y:S04]  /*59ed0*/  LDL.LU.64 R98, [R1+0x65a8] ;  /* 0x0065a80001627983 */ /* 0x000ea80000300a00 */
[----:B------:R-:W2:Y:S04]  /*59ee0*/  LDL.LU.64 R96, [R1+0x65a0] ;  /* 0x0065a00001607983 */ /* 0x000ea80000300a00 */
[----:B------:R-:W-:Y:S04]  /*59ef0*/  STL.64 [R1+0x5e0], R92 ;  /* 0x0005e05c01007387 */ /* 0x000fe80000100a00 */
[----:B------:R1:W-:Y:S04]  /*59f00*/  STL.64 [R1+0x5e8], R94 ;  /* 0x0005e85e01007387 */ /* 0x0003e80000100a00 */
[----:B-1----:R-:W2:Y:S04]  /*59f10*/  LDL.LU.64 R94, [R1+0x6598] ;  /* 0x00659800015e7983 */ /* 0x002ea80000300a00 */
[----:B------:R-:W2:Y:S04]  /*59f20*/  LDL.LU.64 R92, [R1+0x6590] ;  /* 0x00659000015c7983 */ /* 0x000ea80000300a00 */
[----:B------:R-:W-:Y:S04]  /*59f30*/  STL [R1+0x5d0], R88 ;  /* 0x0005d05801007387 */ /* 0x000fe80000100800 */
[----:B------:R1:W-:Y:S04]  /*59f40*/  STL [R1+0x5dc], R91 ;  /* 0x0005dc5b01007387 */ /* 0x0003e80000100800 */
[----:B-1----:R-:W2:Y:S04]  /*59f50*/  LDL.LU.64 R90, [R1+0x6588] ;  /* 0x00658800015a7983 */ /* 0x002ea80000300a00 */
[----:B------:R-:W2:Y:S04]  /*59f60*/  LDL.LU.64 R88, [R1+0x6580] ;  /* 0x0065800001587983 */ /* 0x000ea80000300a00 */
[----:B------:R-:W-:Y:S04]  /*59f70*/  STL [R1+0x643c], R232 ;  /* 0x00643ce801007387 */ /* 0x000fe80000100800 */
[----:B------:R-:W-:Y:S04]  /*59f80*/  STL [R1+0x6438], R233 ;  /* 0x006438e901007387 */ /* 0x000fe80000100800 */
[----:B------:R-:W-:Y:S04]  /*59f90*/  STL.64 [R1+0x5c0], R84 ;  /* 0x0005c05401007387 */ /* 0x000fe80000100a00 */
[----:B------:R1:W-:Y:S04]  /*59fa0*/  STL.64 [R1+0x5c8], R86 ;  /* 0x0005c85601007387 */ /* 0x0003e80000100a00 */
[----:B-1----:R-:W2:Y:S04]  /*59fb0*/  LDL.LU.64 R86, [R1+0x6578] ;  /* 0x0065780001567983 */ /* 0x002ea80000300a00 */
[----:B------:R-:W2:Y:S04]  /*59fc0*/  LDL.LU.64 R84, [R1+0x6570] ;  /* 0x0065700001547983 */ /* 0x000ea80000300a00 */
[----:B------:R-:W-:Y:S04]  /*59fd0*/  STL.64 [R1+0x5b0], R80 ;  /* 0x0005b05001007387 */ /* 0x000fe80000100a00 */
[----:B------:R1:W-:Y:S01]  /*59fe0*/  STL.64 [R1+0x5b8], R82 ;  /* 0x0005b85201007387 */ /* 0x0003e20000100a00 */
[----:B------:R-:W-:Y:S01]  /*59ff0*/  IMAD.MOV.U32 R232, RZ, RZ, R250 ;  /* 0x000000ffffe87224 */ /* 0x000fe200078e00fa */
[----:B------:R-:W-:-:S02]  /*5a000*/  MOV R233, R251 ;  /* 0x000000fb00e97202 */ /* 0x000fc40000000f00 */
[----:B-1----:R-:W2:Y:S04]  /*5a010*/  LDL.LU.64 R82, [R1+0x6568] ;  /* 0x0065680001527983 */ /* 0x002ea80000300a00 */
        /* <DEDUP_REMOVED lines=9> */
[----:B------:R1:W-:Y:S04]  /*5a0b0*/  STL.64 [R1+0x560], R248 ;  /* 0x000560f801007387 */ /* 0x0003e80000100a00 */
[----:B------:R-:W4:Y:S04]  /*5a0c0*/  LDL.LU.64 R250, [R1+0x6538] ;  /* 0x0065380001fa7983 */ /* 0x000f280000300a00 */
[----:B-1----:R-:W4:Y:S01]  /*5a0d0*/  LDL.LU.64 R248, [R1+0x6530] ;  /* 0x0065300001f87983 */ /* 0x002f220000300a00 */
[----:B------:R-:W-:Y:S03]  /*5a0e0*/  HMMA.1688.F32.TF32 R152, R156, R34, R152 ;  /* 0x000000229c98723c */ /* 0x000fe60000081098 */
[----:B------:R-:W-:Y:S04]  /*5a0f0*/  STL [R1+0x6444], R232 ;  /* 0x006444e801007387 */ /* 0x000fe80000100800 */
[----:B------:R-:W-:-:S12]  /*5a100*/  STL [R1+0x6440], R233 ;  /* 0x006440e901007387 */ /* 0x000fd80000100800 */
[----:B------:R-:W-:Y:S04]  /*5a110*/  STL.64 [R1+0x540], R152 ;  /* 0x0005409801007387 */ /* 0x000fe80000100a00 */
[----:B------:R1:W-:Y:S02]  /*5a120*/  STL.64 [R1+0x548], R154 ;  /* 0x0005489a01007387 */ /* 0x0003e40000100a00 */
[C---:B-1----:R-:W-:Y:S08]  /*5a130*/  HMMA.1688.F32.TF32 R152, R156.reuse, R30, R168 ;  /* 0x0000001e9c98723c */ /* 0x042ff000000810a8 */
[----:B------:R-:W-:Y:S01]  /*5a140*/  HMMA.1688.F32.TF32 R168, R156, R26, R176 ;  /* 0x0000001a9ca8723c */ /* 0x000fe200000810b0 */
[----:B------:R-:W-:-:S10]  /*5a150*/  IMAD.MOV.U32 R163, RZ, RZ, R3 ;  /* 0x000000ffffa37224 */ /* 0x000fd400078e0003 */
[----:B------:R-:W-:Y:S01]  /*5a160*/  IMAD.MOV.U32 R232, RZ, RZ, R152 ;  /* 0x000000ffffe87224 */ /* 0x000fe200078e0098 */
[----:B------:R1:W-:Y:S01]  /*5a170*/  STL.64 [R1+0x538], R154 ;  /* 0x0005389a01007387 */ /* 0x0003e20000100a00 */
[----:B------:R-:W-:Y:S02]  /*5a180*/  IMAD.MOV.U32 R233, RZ, RZ, R153 ;  /* 0x000000ffffe97224 */ /* 0x000fe400078e0099 */
[C---:B-1----:R-:W-:Y:S01]  /*5a190*/  HMMA.1688.F32.TF32 R152, R156.reuse, R22, R164 ;  /* 0x000000169c98723c */ /* 0x042fe200000810a4 */
[----:B------:R1:W-:Y:S04]  /*5a1a0*/  STL [R1+0x644c], R232 ;  /* 0x00644ce801007387 */ /* 0x0003e80000100800 */
[----:B------:R1:W-:Y:S03]  /*5a1b0*/  STL [R1+0x6448], R233 ;  /* 0x006448e901007387 */ /* 0x0003e60000100800 */
[----:B------:R-:W-:Y:S01]  /*5a1c0*/  HMMA.1688.F32.TF32 R164, R156, R18, R160 ;  /* 0x000000129ca4723c */ /* 0x000fe200000810a0 */
[----:B------:R-:W-:Y:S04]  /*5a1d0*/  STL.64 [R1+0x520], R168 ;  /* 0x000520a801007387 */ /* 0x000fe80000100a00 */
[----:B------:R-:W-:Y:S06]  /*5a1e0*/  STL.64 [R1+0x528], R170 ;  /* 0x000528aa01007387 */ /* 0x000fec0000100a00 */
[----:B-1----:R-:W-:Y:S01]  /*5a1f0*/  MOV R232, R154 ;  /* 0x0000009a00e87202 */ /* 0x002fe20000000f00 */
[----:B------:R4:W-:Y:S01]  /*5a200*/  STL.64 [R1+0x510], R152 ;  /* 0x0005109801007387 */ /* 0x0009e20000100a00 */
[----:B------:R-:W-:-:S03]  /*5a210*/  IMAD.MOV.U32 R233, RZ, RZ, R155 ;  /* 0x000000ffffe97224 */ /* 0x000fc600078e009b */
[----:B------:R1:W-:Y:S04]  /*5a220*/  STL [R1+0x6454], R232 ;  /* 0x006454e801007387 */ /* 0x0003e80000100800 */
[----:B------:R1:W-:Y:S04]  /*5a230*/  STL [R1+0x6450], R233 ;  /* 0x006450e901007387 */ /* 0x0003e80000100800 */
[----:B------:R-:W-:Y:S04]  /*5a240*/  STL.64 [R1+0x500], R164 ;  /* 0x000500a401007387 */ /* 0x000fe80000100a00 */
[----:B------:R-:W-:Y:S01]  /*5a250*/  STL.64 [R1+0x508], R166 ;  /* 0x000508a601007387 */ /* 0x000fe20000100a00 */
[C---:B------:R-:W-:Y:S01]  /*5a260*/  LOP3.LUT R178, R2.reuse, 0x20, RZ, 0x3c, !PT ;  /* 0x0000002002b27812 */ /* 0x040fe200078e3cff */
[C---:B--2---:R-:W-:Y:S08]  /*5a270*/  HMMA.1688.F32.TF32 R80, R156.reuse, R242, R80 ;  /* 0x000000f29c50723c */ /* 0x044ff00000081050 */
[C---:B---3--:R-:W-:Y:S08]  /*5a280*/  HMMA.1688.F32.TF32 R76, R156.reuse, R6, R76 ;  /* 0x000000069c4c723c */ /* 0x048ff0000008104c */
[C---:B----4-:R-:W-:Y:S08]  /*5a290*/  HMMA.1688.F32.TF32 R152, R156.reuse, R10, R244 ;  /* 0x0000000a9c98723c */ /* 0x050ff000000810f4 */
[----:B------:R-:W-:Y:S01]  /*5a2a0*/  HMMA.1688.F32.TF32 R160, R156, R14, R248 ;  /* 0x0000000e9ca0723c */ /* 0x000fe200000810f8 */
[----:B------:R-:W-:Y:S01]  /*5a2b0*/  IMAD.MOV.U32 R243, RZ, RZ, R80 ;  /* 0x000000fffff37224 */ /* 0x000fe200078e0050 */
[----:B------:R-:W-:Y:S01]  /*5a2c0*/  MOV R241, R82 ;  /* 0x0000005200f17202 */ /* 0x000fe20000000f00 */
[----:B------:R-:W-:Y:S01]  /*5a2d0*/  IMAD.MOV.U32 R242, RZ, RZ, R81 ;  /* 0x000000fffff27224 */ /* 0x000fe200078e0051 */
[----:B------:R-:W-:Y:S01]  /*5a2e0*/  LOP3.LUT R179, R2, 0x40, RZ, 0x3c, !PT ;  /* 0x0000004002b37812 */ /* 0x000fe200078e3cff */
[----:B------:R-:W-:Y:S01]  /*5a2f0*/  IMAD.MOV.U32 R240, RZ, RZ, R83 ;  /* 0x000000fffff07224 */ /* 0x000fe200078e0053 */
[----:B------:R-:W-:Y:S01]  /*5a300*/  LDS R237, [R178+UR11+0x41080] ;  /* 0x0410800bb2ed7984 */ /* 0x000fe20008000800 */
[----:B------:R-:W-:Y:S01]  /*5a310*/  IMAD.MOV.U32 R176, RZ, RZ, R53 ;  /* 0x000000ffffb07224 */ /* 0x000fe200078e0035 */
[----:B------:R-:W-:Y:S01]  /*5a320*/  MOV R177, R49 ;  /* 0x0000003100b17202 */ /* 0x000fe20000000f00 */
[----:B------:R-:W-:Y:S01]  /*5a330*/  IMAD.MOV.U32 R169, RZ, RZ, R185 ;  /* 0x000000ffffa97224 */ /* 0x000fe200078e00b9 */
[----:B------:R-:W-:Y:S01]  /*5a340*/  MOV R168, R184 ;  /* 0x000000b800a87202 */ /* 0x000fe20000000f00 */
[----:B------:R-:W-:Y:S01]  /*5a350*/  IMAD.MOV.U32 R170, RZ, RZ, R186 ;  /* 0x000000ffffaa7224 */ /* 0x000fe200078e00ba */
[----:B------:R-:W-:Y:S01]  /*5a360*/  MOV R171, R187 ;  /* 0x000000bb00ab7202 */ /* 0x000fe20000000f00 */
[----:B------:R-:W-:Y:S01]  /*5a370*/  LDS R165, [R252+UR11+0x41000] ;  /* 0x0410000bfca57984 */ /* 0x000fe20008000800 */
[----:B------:R-:W-:-:S03]  /*5a380*/  LOP3.LUT R3, R0, 0x40, RZ, 0x3c, !PT ;  /* 0x0000004000037812 */ /* 0x000fc600078e3cff */
[----:B------:R-:W-:Y:S04]  /*5a390*/  LDS R167, [R252+UR11+0x41400] ;  /* 0x0414000bfca77984 */ /* 0x000fe80008000800 */
[----:B------:R-:W-:Y:S04]  /*5a3a0*/  STL.64 [R1+0x4f0], R160 ;  /* 0x0004f0a001007387 */ /* 0x000fe80000100a00 */
[----:B------:R-:W-:Y:S04]  /*5a3b0*/  STL.64 [R1+0x4f8], R162 ;  /* 0x0004f8a201007387 */ /* 0x000fe80000100a00 */
[----:B------:R-:W-:Y:S04]  /*5a3c0*/  STL.64 [R1+0x4e8], R154 ;  /* 0x0004e89a01007387 */ /* 0x000fe80000100a00 */
[----:B------:R-:W-:Y:S04]  /*5a3d0*/  STL.64 [R1+0x4c0], R76 ;  /* 0x0004c04c01007387 */ /* 0x000fe80000100a00 */
[----:B------:R2:W-:Y:S01]  /*5a3e0*/  STL.64 [R1+0x4c8], R78 ;  /* 0x0004c84e01007387 */ /* 0x0005e20000100a00 */
[----:B-1----:R-:W-:Y:S01]  /*5a3f0*/  IMAD.MOV.U32 R232, RZ, RZ, R152 ;  /* 0x000000ffffe87224 */ /* 0x002fe200078e0098 */
[----:B------:R-:W-:Y:S01]  /*5a400*/  MOV R233, R153 ;  /* 0x0000009900e97202 */ /* 0x000fe20000000f00 */
[C---:B------:R-:W-:Y:S01]  /*5a410*/  HMMA.1688.F32.TF32 R80, R156.reuse, R234, R88 ;  /* 0x000000ea9c50723c */ /* 0x040fe20000081058 */
[----:B------:R-:W-:Y:S04]  /*5a420*/  LDS R161, [R178+UR11+0x41000] ;  /* 0x0410000bb2a17984 */ /* 0x000fe80008000800 */
[----:B------:R-:W-:Y:S03]  /*5a430*/  LDS R163, [R178+UR11+0x41400] ;  /* 0x0414000bb2a37984 */ /* 0x000fe60008000800 */
[C---:B--2---:R-:W-:Y:S01]  /*5a440*/  HMMA.1688.F32.TF32 R76, R156.reuse, R238, R84 ;  /* 0x000000ee9c4c723c */ /* 0x044fe20000081054 */
[----:B------:R-:W-:Y:S04]  /*5a450*/  STL.64 [R1+0x64d0], R242 ;  /* 0x0064d0f201007387 */ /* 0x000fe80000100a00 */
[----:B------:R-:W-:Y:S04]  /*5a460*/  STL.64 [R1+0x64c8], R240 ;  /* 0x0064c8f001007387 */ /* 0x000fe80000100a00 */
[----:B------:R-:W-:Y:S04]  /*5a470*/  STL.64 [R1+0x64d8], R232 ;  /* 0x0064d8e801007387 */ /* 0x000fe80000100a00 */
[----:B------:R-:W-:Y:S04]  /*5a480*/  LDS R239, [R178+UR11+0x41480] ;  /* 0x0414800bb2ef7984 */ /* 0x000fe80008000800 */
[----:B------:R-:W-:Y:S04]  /*5a490*/  LDS R164, [R179+UR11+0x41000] ;  /* 0x0410000bb3a47984 */ /* 0x000fe80008000800 */
[----:B------:R-:W-:Y:S04]  /*5a4a0*/  STL.64 [R1+0x490], R76 ;  /* 0x0004904c01007387 */ /* 0x000fe80000100a00 */
[----:B------:R1:W-:Y:S04]  /*5a4b0*/  STL.64 [R1+0x498], R78 ;  /* 0x0004984e01007387 */ /* 0x0003e80000100a00 */
[----:B------:R-:W-:Y:S04]  /*5a4c0*/  LDS R166, [R179+UR11+0x41400] ;  /* 0x0414000bb3a67984 */ /* 0x000fe80008000800 */
[----:B------:R-:W-:Y:S01]  /*5a4d0*/  LDS R244, [R179+UR11+0x41080] ;  /* 0x0410800bb3f47984 */ /* 0x000fe20008000800 */
[C---:B-1----:R-:W-:Y:S03]  /*5a4e0*/  HMMA.1688.F32.TF32 R76, R156.reuse, R230, R92 ;  /* 0x000000e69c4c723c */ /* 0x042fe6000008105c */
[----:B------:R-:W-:Y:S04]  /*5a4f0*/  STL.64 [R1+0x470], R80 ;  /* 0x0004705001007387 */ /* 0x000fe80000100a00 */
[----:B------:R1:W-:Y:S04]  /*5a500*/  STL.64 [R1+0x478], R82 ;  /* 0x0004785201007387 */ /* 0x0003e80000100a00 */
[----:B------:R-:W-:Y:S01]  /*5a510*/  STL.64 [R1+0x64e0], R228 ;  /* 0x0064e0e401007387 */ /* 0x000fe20000100a00 */
[----:B------:R-:W-:Y:S01]  /*5a520*/  HMMA.1688.F32.TF32 R84, R156, R210, R112 ;  /* 0x000000d29c54723c */ /* 0x000fe20000081070 */
[----:B------:R-:W-:-:S02]  /*5a530*/  IMAD.MOV.U32 R178, RZ, RZ, R48 ;  /* 0x000000ffffb27224 */ /* 0x000fc400078e0030 */
[----:B------:R2:W-:Y:S04]  /*5a540*/  LDS R246, [R179+UR11+0x41480] ;  /* 0x0414800bb3f67984 */ /* 0x0005e80008000800 */
[----:B------:R-:W-:Y:S01]  /*5a550*/  LDS R160, [R2+UR11+0x41000] ;  /* 0x0410000b02a07984 */ /* 0x000fe20008000800 */
[----:B-1----:R-:W-:Y:S03]  /*5a560*/  HMMA.1688.F32.TF32 R80, R156, R226, R96 ;  /* 0x000000e29c50723c */ /* 0x002fe60000081060 */
[----:B------:R-:W-:Y:S04]  /*5a570*/  STL.64 [R1+0x460], R76 ;  /* 0x0004604c01007387 */ /* 0x000fe80000100a00 */
[----:B------:R1:W-:Y:S01]  /*5a580*/  STL.64 [R1+0x468], R78 ;  /* 0x0004684e01007387 */ /* 0x0003e20000100a00 */
[----:B--2---:R-:W-:-:S03]  /*5a590*/  IMAD.MOV.U32 R179, RZ, RZ, R52 ;  /* 0x000000ffffb37224 */ /* 0x004fc600078e0034 */
[----:B------:R-:W-:Y:S04]  /*5a5a0*/  LDS R162, [R2+UR11+0x41400] ;  /* 0x0414000b02a27984 */ /* 0x000fe80008000800 */
[----:B------:R-:W-:Y:S01]  /*5a5b0*/  LDSM.16.M88.4 R112, [R3+UR15+0x4000] ;  /* 0x0040000f0370783b */ /* 0x000fe20008000200 */
[C---:B-1----:R-:W-:Y:S03]  /*5a5c0*/  HMMA.1688.F32.TF32 R76, R156.reuse, R222, R100 ;  /* 0x000000de9c4c723c */ /* 0x042fe60000081064 */
[----:B------:R-:W-:Y:S04]  /*5a5d0*/  STL.64 [R1+0x64e8], R224 ;  /* 0x0064e8e001007387 */ /* 0x000fe80000100a00 */
[----:B------:R-:W-:Y:S04]  /*5a5e0*/  STL.64 [R1+0x440], R80 ;  /* 0x0004405001007387 */ /* 0x000fe80000100a00 */
[----:B------:R1:W-:Y:S04]  /*5a5f0*/  STL.64 [R1+0x448], R82 ;  /* 0x0004485201007387 */ /* 0x0003e80000100a00 */
[----:B------:R-:W-:Y:S04]  /*5a600*/  STL.64 [R1+0x64f0], R220 ;  /* 0x0064f0dc01007387 */ /* 0x000fe80000100a00 */
[----:B------:R-:W-:Y:S01]  /*5a610*/  LDS R238, [R2+UR11+0x41480] ;  /* 0x0414800b02ee7984 */ /* 0x000fe20008000800 */
[C---:B-1----:R-:W-:Y:S03]  /*5a620*/  HMMA.1688.F32.TF32 R80, R156.reuse, R218, R104 ;  /* 0x000000da9c50723c */ /* 0x042fe60000081068 */
[----:B------:R-:W-:Y:S04]  /*5a630*/  STL.64 [R1+0x430], R76 ;  /* 0x0004304c01007387 */ /* 0x000fe80000100a00 */
[----:B------:R1:W-:Y:S04]  /*5a640*/  STL.64 [R1+0x438], R78 ;  /* 0x0004384e01007387 */ /* 0x0003e80000100a00 */
[----:B------:R-:W-:Y:S04]  /*5a650*/  LDS R245, [R252+UR11+0x41080] ;  /* 0x0410800bfcf57984 */ /* 0x000fe80008000800 */
[----:B------:R-:W-:Y:S01]  /*5a660*/  LDS R247, [R252+UR11+0x41480] ;  /* 0x0414800bfcf77984 */ /* 0x000fe20008000800 */
[----:B-1----:R-:W-:Y:S03]  /*5a670*/  HMMA.1688.F32.TF32 R76, R156, R214, R108 ;  /* 0x000000d69c4c723c */ /* 0x002fe6000008106c */
[----:B------:R-:W-:Y:S04]  /*5a680*/  STL.64 [R1+0x64f8], R216 ;  /* 0x0064f8d801007387 */ /* 0x000fe80000100a00 */
[----:B------:R-:W-:Y:S04]  /*5a690*/  STL.64 [R1+0x410], R80 ;  /* 0x0004105001007387 */ /* 0x000fe80000100a00 */
[----:B------:R1:W-:Y:S04]  /*5a6a0*/  STL.64 [R1+0x418], R82 ;  /* 0x0004185201007387 */ /* 0x0003e80000100a00 */
[----:B------:R-:W-:Y:S01]  /*5a6b0*/  LDSM.16.M88.4 R108, [R3+UR15+0x5000] ;  /* 0x0050000f036c783b */ /* 0x000fe20008000200 */
[----:B------:R-:W-:Y:S01]  /*5a6c0*/  IMAD.MOV.U32 R154, RZ, RZ, R37 ;  /* 0x000000ffff9a7224 */ /* 0x000fe200078e0025 */
[----:B------:R-:W-:Y:S01]  /*5a6d0*/  MOV R155, R36 ;  /* 0x00000024009b7202 */ /* 0x000fe20000000f00 */
[----:B------:R-:W-:-:S02]  /*5a6e0*/  IMAD.MOV.U32 R54, RZ, RZ, R45 ;  /* 0x000000ffff367224 */ /* 0x000fc400078e002d */
[----:B------:R-:W-:Y:S01]  /*5a6f0*/  IMAD.MOV.U32 R55, RZ, RZ, R44 ;  /* 0x000000ffff377224 */ /* 0x000fe200078e002c */
[----:B------:R-:W-:Y:S01]  /*5a700*/  STL.64 [R1+0x3f0], R76 ;  /* 0x0003f04c01007387 */ /* 0x000fe20000100a00 */
[----:B-1----:R-:W-:Y:S03]  /*5a710*/  HMMA.1688.F32.TF32 R80, R156, R206, R116 ;  /* 0x000000ce9c50723c */ /* 0x002fe60000081074 */
[----:B------:R1:W-:Y:S04]  /*5a720*/  STL.64 [R1+0x3f8], R78 ;  /* 0x0003f84e01007387 */ /* 0x0003e80000100a00 */
[----:B------:R-:W-:Y:S01]  /*5a730*/  LDSM.16.M88.4 R116, [R3+UR15+0x3000] ;  /* 0x0030000f0374783b */ /* 0x000fe20008000200 */
[----:B------:R-:W-:Y:S01]  /*5a740*/  MOV R152, R41 ;  /* 0x0000002900987202 */ /* 0x000fe20000000f00 */
[----:B------:R-:W-:-:S02]  /*5a750*/  IMAD.MOV.U32 R153, RZ, RZ, R40 ;  /* 0x000000ffff997224 */ /* 0x000fc400078e0028 */
[----:B------:R-:W-:Y:S01]  /*5a760*/  LDSM.16.M88.4 R104, [R3+UR15+0x6000] ;  /* 0x0060000f0368783b */ /* 0x000fe20008000200 */
[C---:B-1----:R-:W-:Y:S03]  /*5a770*/  HMMA.1688.F32.TF32 R76, R156.reuse, R202, R120 ;  /* 0x000000ca9c4c723c */ /* 0x042fe60000081078 */
[----:B------:R-:W-:Y:S04]  /*5a780*/  STL.64 [R1+0x3c0], R84 ;  /* 0x0003c05401007387 */ /* 0x000fe80000100a00 */
[----:B------:R1:W-:Y:S04]  /*5a790*/  STL.64 [R1+0x3c8], R86 ;  /* 0x0003c85601007387 */ /* 0x0003e80000100a00 */
[----:B------:R-:W-:Y:S04]  /*5a7a0*/  STL.64 [R1+0x390], R80 ;  /* 0x0003905001007387 */ /* 0x000fe80000100a00 */
[----:B------:R2:W-:Y:S01]  /*5a7b0*/  STL.64 [R1+0x398], R82 ;  /* 0x0003985201007387 */ /* 0x0005e20000100a00 */
[C---:B-1----:R-:W-:Y:S03]  /*5a7c0*/  HMMA.1688.F32.TF32 R84, R156.reuse, R198, R124 ;  /* 0x000000c69c54723c */ /* 0x042fe6000008107c */
[----:B------:R-:W-:Y:S04]  /*5a7d0*/  LDSM.16.M88.4 R124, [R3+UR15+0x1000] ;  /* 0x0010000f037c783b */ /* 0x000fe80008000200 */
[----:B------:R-:W-:Y:S01]  /*5a7e0*/  STL.64 [R1+0x360], R76 ;  /* 0x0003604c01007387 */ /* 0x000fe20000100a00 */
[C---:B--2---:R-:W-:Y:S03]  /*5a7f0*/  HMMA.1688.F32.TF32 R80, R156.reuse, R194, R128 ;  /* 0x000000c29c50723c */ /* 0x044fe60000081080 */
[----:B------:R1:W-:Y:S04]  /*5a800*/  STL.64 [R1+0x368], R78 ;  /* 0x0003684e01007387 */ /* 0x0003e80000100a00 */
[----:B------:R-:W2:Y:S04]  /*5a810*/  LDSM.16.M88.4 R128, [R3+UR15] ;  /* 0x0000000f0380783b */ /* 0x000ea80008000200 */
[----:B------:R-:W3:Y:S01]  /*5a820*/  LDSM.16.M88.4 R120, [R3+UR15+0x2000] ;  /* 0x0020000f0378783b */ /* 0x000ee20008000200 */
[----:B-1----:R-:W-:Y:S03]  /*5a830*/  HMMA.1688.F32.TF32 R76, R156, R190, R180 ;  /* 0x000000be9c4c723c */ /* 0x002fe600000810b4 */
[----:B------:R-:W-:Y:S04]  /*5a840*/  STL.64 [R1+0x330], R84 ;  /* 0x0003305401007387 */ /* 0x000fe80000100a00 */
[----:B------:R-:W-:Y:S04]  /*5a850*/  STL.64 [R1+0x338], R86 ;  /* 0x0003385601007387 */ /* 0x000fe80000100a00 */
[----:B------:R-:W-:Y:S04]  /*5a860*/  STL.64 [R1+0x300], R80 ;  /* 0x0003005001007387 */ /* 0x000fe80000100a00 */
[----:B------:R-:W-:Y:S04]  /*5a870*/  STL.64 [R1+0x308], R82 ;  /* 0x0003085201007387 */ /* 0x000fe80000100a00 */
[----:B------:R-:W-:Y:S04]  /*5a880*/  STL [R1+0x60a8], R0 ;  /* 0x0060a80001007387 */ /* 0x000fe80000100800 */
[----:B------:R-:W-:Y:S04]  /*5a890*/  STL.64 [R1+0x2b0], R76 ;  /* 0x0002b04c01007387 */ /* 0x000fe80000100a00 */
[----:B------:R-:W-:Y:S04]  /*5a8a0*/  STL.64 [R1+0x2b8], R78 ;  /* 0x0002b84e01007387 */ /* 0x000fe80000100a00 */
        /* <DEDUP_REMOVED lines=10> */
[----:B------:R-:W-:Y:S04]  /*5a950*/  STL [R1+0x61a0], R252 ;  /* 0x0061a0fc01007387 */ /* 0x000fe80000100800 */
[----:B--2---:R-:W-:Y:S04]  /*5a960*/  STL [R1+0x6410], R130 ;  /* 0x0064108201007387 */ /* 0x004fe80000100800 */
[----:B------:R-:W-:Y:S04]  /*5a970*/  STL [R1+0x640c], R131 ;  /* 0x00640c8301007387 */ /* 0x000fe80000100800 */
[----:B------:R-:W-:Y:S04]  /*5a980*/  STL [R1+0x6404], R126 ;  /* 0x0064047e01007387 */ /* 0x000fe80000100800 */
[----:B------:R-:W-:Y:S04]  /*5a990*/  STL [R1+0x6400], R127 ;  /* 0x0064007f01007387 */ /* 0x000fe80000100800 */
[----:B---3--:R-:W-:Y:S04]  /*5a9a0*/  STL [R1+0x6414], R122 ;  /* 0x0064147a01007387 */ /* 0x008fe80000100800 */
[----:B------:R-:W-:Y:S04]  /*5a9b0*/  STL [R1+0x6408], R123 ;  /* 0x0064087b01007387 */ /* 0x000fe80000100800 */
[----:B------:R-:W-:Y:S01]  /*5a9c0*/  STL [R1+0x641c], R118 ;  /* 0x00641c7601007387 */ /* 0x000fe20000100800 */
[-C--:B------:R-:W-:Y:S03]  /*5a9d0*/  HMMA.1688.F32.TF32 R44, R164, R128.reuse, R172 ;  /* 0x00000080a42c723c */ /* 0x080fe600000810ac */
[----:B------:R-:W-:Y:S04]  /*5a9e0*/  STL [R1+0x6418], R119 ;  /* 0x0064187701007387 */ /* 0x000fe80000100800 */
[----:B------:R-:W-:Y:S01]  /*5a9f0*/  STL [R1+0x6424], R114 ;  /* 0x0064247201007387 */ /* 0x000fe20000100800 */
[----:B------:R-:W-:Y:S03]  /*5aa00*/  HMMA.1688.F32.TF32 R40, R236, R128, R64 ;  /* 0x00000080ec28723c */ /* 0x000fe60000081040 */
[----:B------:R-:W-:Y:S04]  /*5aa10*/  STL [R1+0x6420], R115 ;  /* 0x0064207301007387 */ /* 0x000fe80000100800 */
[----:B------:R-:W-:Y:S04]  /*5aa20*/  STL [R1+0x642c], R110 ;  /* 0x00642c6e01007387 */ /* 0x000fe80000100800 */
[----:B------:R-:W-:Y:S04]  /*5aa30*/  STL [R1+0x6428], R111 ;  /* 0x0064286f01007387 */ /* 0x000fe80000100800 */
[----:B------:R-:W1:Y:S04]  /*5aa40*/  LDSM.16.M88.4 R100, [R3+UR15+0x7000] ;  /* 0x0070000f0364783b */ /* 0x000e680008000200 */
[----:B------:R-:W2:Y:S04]  /*5aa50*/  LDSM.16.M88.4 R96, [R3+UR15+0x8000] ;  /* 0x0080000f0360783b */ /* 0x000ea80008000200 */
[----:B------:R-:W3:Y:S04]  /*5aa60*/  LDSM.16.M88.4 R92, [R3+UR15+0x9000] ;  /* 0x0090000f035c783b */ /* 0x000ee80008000200 */
[----:B------:R-:W1:Y:S04]  /*5aa70*/  LDSM.16.M88.4 R88, [R3+UR15+0xa000] ;  /* 0x00a0000f0358783b */ /* 0x000e680008000200 */
[----:B------:R-:W1:Y:S04]  /*5aa80*/  LDSM.16.M88.4 R84, [R3+UR15+0xb000] ;  /* 0x00b0000f0354783b */ /* 0x000e680008000200 */
[----:B------:R-:W1:Y:S04]  /*5aa90*/  LDSM.16.M88.4 R80, [R3+UR15+0xc000] ;  /* 0x00c0000f0350783b */ /* 0x000e680008000200 */
[----:B------:R-:W1:Y:S01]  /*5aaa0*/  LDSM.16.M88.4 R76, [R3+UR15+0xd000] ;  /* 0x00d0000f034c783b */ /* 0x000e620008000200 */
[----:B------:R-:W-:-:S02]  /*5aab0*/  IMAD.MOV.U32 R250, RZ, RZ, R21 ;  /* 0x000000fffffa7224 */ /* 0x000fc400078e0015 */
[----:B------:R-:W-:Y:S01]  /*5aac0*/  IMAD.MOV.U32 R251, RZ, RZ, R20 ;  /* 0x000000fffffb7224 */ /* 0x000fe200078e0014 */
[----:B------:R-:W-:Y:S04]  /*5aad0*/  LDSM.16.M88.4 R64, [R3+UR15+0x10000] ;  /* 0x0100000f0340783b */ /* 0x000fe80008000200 */
[----:B------:R-:W-:Y:S01]  /*5aae0*/  LDSM.16.M88.4 R20, [R3+UR15+0x11000] ;  /* 0x0110000f0314783b */ /* 0x000fe20008000200 */
[----:B------:R-:W-:Y:S01]  /*5aaf0*/  IMAD.MOV.U32 R248, RZ, RZ, R25 ;  /* 0x000000fffff87224 */ /* 0x000fe200078e0019 */
[----:B------:R-:W-:Y:S02]  /*5ab00*/  MOV R249, R24 ;  /* 0x0000001800f97202 */ /* 0x000fe40000000f00 */
[----:B------:R-:W-:Y:S01]  /*5ab10*/  LDSM.16.M88.4 R24, [R3+UR15+0x14000] ;  /* 0x0140000f0318783b */ /* 0x000fe20008000200 */
[----:B----4-:R-:W-:-:S15]  /*5ab20*/  HMMA.1688.F32.TF32 R36, R160, R128, R184 ;  /* 0x00000080a024723c */ /* 0x010fde00000810b8 */
[----:B------:R-:W-:-:S04]  /*5ab30*/  NOP ;  /* 0x0000000000007918 */ /* 0x000fc80000000000 */
[----:B------:R-:W-:Y:S04]  /*5ab40*/  STL.64 [R1+0x2a0], R36 ;  /* 0x0002a02401007387 */ /* 0x000fe80000100a00 */
[----:B------:R4:W-:Y:S02]  /*5ab50*/  STL.64 [R1+0x2a8], R38 ;  /* 0x0002a82601007387 */ /* 0x0009e40000100a00 */
[----:B----4-:R-:W-:Y:S02]  /*5ab60*/  HMMA.1688.F32.TF32 R36, R244, R128, R148 ;  /* 0x00000080f424723c */ /* 0x010fe40000081094 */
[----:B------:R-:W-:Y:S04]  /*5ab70*/  STL.64 [R1+0x2d0], R44 ;  /* 0x0002d02c01007387 */ /* 0x000fe80000100a00 */
[----:B------:R4:W-:Y:S04]  /*5ab80*/  STL.64 [R1+0x2d8], R46 ;  /* 0x0002d82e01007387 */ /* 0x0009e80000100a00 */
[----:B------:R-:W-:Y:S04]  /*5ab90*/  STL.64 [R1+0x260], R40 ;  /* 0x0002602801007387 */ /* 0x000fe80000100a00 */
[----:B------:R1:W-:Y:S01]  /*5aba0*/  STL.64 [R1+0x268], R42 ;  /* 0x0002682a01007387 */ /* 0x0003e20000100a00 */
[-C--:B----4-:R-:W-:Y:S03]  /*5abb0*/  HMMA.1688.F32.TF32 R44, R160, R124.reuse, R48 ;  /* 0x0000007ca02c723c */ /* 0x090fe60000081030 */
[----:B------:R-:W-:Y:S04]  /*5abc0*/  LDSM.16.M88.4 R48, [R3+UR15+0x1b000] ;  /* 0x01b0000f0330783b */ /* 0x000fe80008000200 */
[----:B------:R-:W-:Y:S01]  /*5abd0*/  STL.64 [R1+0xa70], R36 ;  /* 0x000a702401007387 */ /* 0x000fe20000100a00 */
[-C--:B-1----:R-:W-:Y:S03]  /*5abe0*/  HMMA.1688.F32.TF32 R40, R164, R124.reuse, R56 ;  /* 0x0000007ca428723c */ /* 0x082fe60000081038 */
[----:B------:R1:W-:Y:S04]  /*5abf0*/  STL.64 [R1+0xa78], R38 ;  /* 0x000a782601007387 */ /* 0x0003e80000100a00 */
[----:B------:R-:W-:Y:S01]  /*5ac00*/  LDSM.16.M88.4 R56, [R3+UR15+0x15000] ;  /* 0x0150000f0338783b */ /* 0x000fe20008000200 */
[-C--:B-1----:R-:W-:Y:S03]  /*5ac10*/  HMMA.1688.F32.TF32 R36, R236, R124.reuse, R68 ;  /* 0x0000007cec24723c */ /* 0x082fe60000081044 */
[----:B------:R-:W-:Y:S04]  /*5ac20*/  STL.64 [R1+0x250], R44 ;  /* 0x0002502c01007387 */ /* 0x000fe80000100a00 */
[----:B------:R1:W-:Y:S04]  /*5ac30*/  STL.64 [R1+0x258], R46 ;  /* 0x0002582e01007387 */ /* 0x0003e80000100a00 */
[----:B------:R-:W-:Y:S04]  /*5ac40*/  STL.64 [R1+0x290], R40 ;  /* 0x0002902801007387 */ /* 0x000fe80000100a00 */
[----:B------:R4:W-:Y:S01]  /*5ac50*/  STL.64 [R1+0x298], R42 ;  /* 0x0002982a01007387 */ /* 0x0009e20000100a00 */
[----:B-1----:R-:W-:Y:S03]  /*5ac60*/  HMMA.1688.F32.TF32 R44, R244, R124, R144 ;  /* 0x0000007cf42c723c */ /* 0x002fe60000081090 */
[----:B------:R-:W-:Y:S04]  /*5ac70*/  LDSM.16.M88.4 R68, [R3+UR15+0xf000] ;  /* 0x00f0000f0344783b */ /* 0x000fe80008000200 */
[----:B------:R-:W-:Y:S01]  /*5ac80*/  STL.64 [R1+0x210], R36 ;  /* 0x0002102401007387 */ /* 0x000fe20000100a00 */
[-C--:B----4-:R-:W-:Y:S03]  /*5ac90*/  HMMA.1688.F32.TF32 R40, R160, R120.reuse, R52 ;  /* 0x00000078a028723c */ /* 0x090fe60000081034 */
[----:B------:R1:W-:Y:S04]  /*5aca0*/  STL.64 [R1+0x218], R38 ;  /* 0x0002182601007387 */ /* 0x0003e80000100a00 */
[----:B------:R-:W-:Y:S01]  /*5acb0*/  LDSM.16.M88.4 R52, [R3+UR15+0x13000] ;  /* 0x0130000f0334783b */ /* 0x000fe20008000200 */
[----:B-1----:R-:W-:Y:S03]  /*5acc0*/  HMMA.1688.F32.TF32 R36, R164, R120, R60 ;  /* 0x00000078a424723c */ /* 0x002fe6000008103c */
[----:B------:R-:W-:Y:S04]  /*5acd0*/  STL.64 [R1+0xa60], R44 ;  /* 0x000a602c01007387 */ /* 0x000fe80000100a00 */
[----:B------:R-:W-:Y:S04]  /*5ace0*/  STL.64 [R1+0xa68], R46 ;  /* 0x000a682e01007387 */ /* 0x000fe80000100a00 */
[----:B------:R-:W-:Y:S04]  /*5acf0*/  STL.64 [R1+0x1f0], R40 ;  /* 0x0001f02801007387 */ /* 0x000fe80000100a00 */
[----:B------:R-:W-:Y:S04]  /*5ad00*/  STL.64 [R1+0x1f8], R42 ;  /* 0x0001f82a01007387 */ /* 0x000fe80000100a00 */
[----:B------:R-:W-:Y:S04]  /*5ad10*/  LDSM.16.M88.4 R60, [R3+UR15+0x1f000] ;  /* 0x01f0000f033c783b */ /* 0x000fe80008000200 */
[----:B------:R-:W-:Y:S04]  /*5ad20*/  STL.64 [R1+0x240], R36 ;  /* 0x0002402401007387 */ /* 0x000fe80000100a00 */
[----:B------:R1:W-:Y:S02]  /*5ad30*/  STL.64 [R1+0x248], R38 ;  /* 0x0002482601007387 */ /* 0x0003e40000100a00 */
[----:B-1----:R-:W-:-:S15]  /*5ad40*/  HMMA.1688.F32.TF32 R36, R160, R116, R152 ;  /* 0x00000074a024723c */ /* 0x002fde0000081098 */
[----:B------:R-:W-:-:S04]  /*5ad50*/  NOP ;  /* 0x0000000000007918 */ /* 0x000fc80000000000 */
[----:B------:R-:W-:Y:S01]  /*5ad60*/  IMAD.MOV.U32 R110, RZ, RZ, R36 ;  /* 0x000000ffff6e7224 */ /* 0x000fe200078e0024 */
[----:B------:R-:W-:Y:S01]  /*5ad70*/  MOV R114, R38 ;  /* 0x0000002600727202 */ /* 0x000fe20000000f00 */
[----:B------:R-:W-:Y:S02]  /*5ad80*/  IMAD.MOV.U32 R111, RZ, RZ, R37 ;  /* 0x000000ffff6f7224 */ /* 0x000fe400078e0025 */
[----:B------:R-:W-:Y:S02]  /*5ad90*/  IMAD.MOV.U32 R115, RZ, RZ, R39 ;  /* 0x000000ffff737224 */ /* 0x000fe400078e0027 */
[----:B------:R-:W-:Y:S08]  /*5ada0*/  HMMA.1688.F32.TF32 R36, R160, R112, R168 ;  /* 0x00000070a024723c */ /* 0x000ff000000810a8 */
[-C--:B------:R-:W-:Y:S01]  /*5adb0*/  HMMA.1688.F32.TF32 R44, R236, R120.reuse, R72 ;  /* 0x00000078ec2c723c */ /* 0x080fe20000081048 */
[----:B------:R-:W1:Y:S07]  /*5adc0*/  LDSM.16.M88.4 R72, [R3+UR15+0xe000] ;  /* 0x00e0000f0348783b */ /* 0x000e6e0008000200 */
[----:B------:R-:W-:Y:S03]  /*5add0*/  HMMA.1688.F32.TF32 R40, R244, R120, R140 ;  /* 0x00000078f428723c */ /* 0x000fe6000008108c */
[----:B------:R-:W-:Y:S01]  /*5ade0*/  IMAD.MOV.U32 R118, RZ, RZ, R36 ;  /* 0x000000ffff767224 */ /* 0x000fe200078e0024 */
[----:B------:R-:W-:Y:S01]  /*5adf0*/  MOV R119, R37 ;  /* 0x0000002500777202 */ /* 0x000fe20000000f00 */
[----:B------:R-:W-:-:S02]  /*5ae00*/  IMAD.MOV.U32 R122, RZ, RZ, R38 ;  /* 0x000000ffff7a7224 */ /* 0x000fc400078e0026 */
[----:B------:R-:W-:Y:S02]  /*5ae10*/  IMAD.MOV.U32 R130, RZ, RZ, R39 ;  /* 0x000000ffff827224 */ /* 0x000fe400078e0027 */
[----:B------:R-:W-:Y:S01]  /*5ae20*/  HMMA.1688.F32.TF32 R36, R160, R108, R176 ;  /* 0x0000006ca024723c */ /* 0x000fe200000810b0 */
[----:B------:R-:W-:Y:S01]  /*5ae30*/  MOV R176, R17 ;  /* 0x0000001100b07202 */ /* 0x000fe20000000f00 */
[----:B------:R-:W-:Y:S02]  /*5ae40*/  IMAD.MOV.U32 R177, RZ, RZ, R16 ;  /* 0x000000ffffb17224 */ /* 0x000fe400078e0010 */
[----:B------:R-:W4:Y:S01]  /*5ae50*/  LDSM.16.M88.4 R16, [R3+UR15+0x12000] ;  /* 0x0120000f0310783b */ /* 0x000f220008000200 */
[----:B------:R-:W-:Y:S01]  /*5ae60*/  MOV R154, R29 ;  /* 0x0000001d009a7202 */ /* 0x000fe20000000f00 */
[----:B------:R-:W-:Y:S02]  /*5ae70*/  IMAD.MOV.U32 R155, RZ, RZ, R28 ;  /* 0x000000ffff9b7224 */ /* 0x000fe400078e001c */
[----:B------:R-:W-:Y:S04]  /*5ae80*/  STL.64 [R1+0x1e0], R44 ;  /* 0x0001e02c01007387 */ /* 0x000fe80000100a00 */
[----:B------:R-:W-:Y:S01]  /*5ae90*/  STL.64 [R1+0x1e8], R46 ;  /* 0x0001e82e01007387 */ /* 0x000fe20000100a00 */
[----:B------:R-:W-:-:S03]  /*5aea0*/  IMAD.MOV.U32 R152, RZ, RZ, R33 ;  /* 0x000000ffff987224 */ /* 0x000fc600078e0021 */
[----:B------:R-:W-:Y:S01]  /*5aeb0*/  STL.64 [R1+0xa50], R40 ;  /* 0x000a502801007387 */ /* 0x000fe20000100a00 */
[----:B------:R-:W-:-:S03]  /*5aec0*/  IMAD.MOV.U32 R153, RZ, RZ, R32 ;  /* 0x000000ffff997224 */ /* 0x000fc600078e0020 */
[----:B------:R-:W1:Y:S04]  /*5aed0*/  LDSM.16.M88.4 R28, [R3+UR15+0x16000] ;  /* 0x0160000f031c783b */ /* 0x000e680008000200 */
[----:B------:R-:W-:Y:S01]  /*5aee0*/  STL.64 [R1+0xa58], R42 ;  /* 0x000a582a01007387 */ /* 0x000fe20000100a00 */
[----:B------:R-:W-:-:S03]  /*5aef0*/  IMAD.MOV.U32 R178, RZ, RZ, R13 ;  /* 0x000000ffffb27224 */ /* 0x000fc600078e000d */
[----:B------:R-:W1:Y:S01]  /*5af00*/  LDSM.16.M88.4 R40, [R3+UR15+0x17000] ;  /* 0x0170000f0328783b */ /* 0x000e620008000200 */
[----:B------:R-:W-:-:S03]  /*5af10*/  MOV R179, R12 ;  /* 0x0000000c00b37202 */ /* 0x000fc60000000f00 */
[----:B------:R-:W1:Y:S01]  /*5af20*/  LDSM.16.M88.4 R32, [R3+UR15+0x18000] ;  /* 0x0180000f0320783b */ /* 0x000e620008000200 */
[----:B------:R-:W-:Y:S01]  /*5af30*/  MOV R131, R36 ;  /* 0x0000002400837202 */ /* 0x000fe20000000f00 */
[----:B------:R-:W-:Y:S01]  /*5af40*/  IMAD.MOV.U32 R123, RZ, RZ, R37 ;  /* 0x000000ffff7b7224 */ /* 0x000fe200078e0025 */
[----:B------:R-:W-:Y:S01]  /*5af50*/  MOV R127, R39 ;  /* 0x00000027007f7202 */ /* 0x000fe20000000f00 */
[----:B------:R-:W1:Y:S01]  /*5af60*/  LDSM.16.M88.4 R12, [R3+UR15+0x19000] ;  /* 0x0190000f030c783b */ /* 0x000e620008000200 */
[----:B------:R-:W-:-:S03]  /*5af70*/  IMAD.MOV.U32 R126, RZ, RZ, R38 ;  /* 0x000000ffff7e7224 */ /* 0x000fc600078e0026 */
[----:B------:R-:W-:Y:S04]  /*5af80*/  STL [R1+0x6318], R106 ;  /* 0x0063186a01007387 */ /* 0x000fe80000100800 */
[----:B------:R-:W1:Y:S04]  /*5af90*/  LDSM.16.M88.4 R36, [R3+UR15+0x1a000] ;  /* 0x01a0000f0324783b */ /* 0x000e680008000200 */
[----:B------:R-:W-:Y:S01]  /*5afa0*/  STL [R1+0x6314], R107 ;  /* 0x0063146b01007387 */ /* 0x000fe20000100800 */
[----:B------:R-:W-:-:S03]  /*5afb0*/  IMAD.MOV.U32 R168, RZ, RZ, R9 ;  /* 0x000000ffffa87224 */ /* 0x000fc600078e0009 */
[----:B------:R-:W-:Y:S01]  /*5afc0*/  STL [R1+0x630c], R102 ;  /* 0x00630c6601007387 */ /* 0x000fe20000100800 */
[----:B------:R-:W-:-:S03]  /*5afd0*/  IMAD.MOV.U32 R169, RZ, RZ, R8 ;  /* 0x000000ffffa97224 */ /* 0x000fc600078e0008 */
[----:B------:R-:W-:Y:S01]  /*5afe0*/  STL [R1+0x6308], R103 ;  /* 0x0063086701007387 */ /* 0x000fe20000100800 */
[----:B------:R-:W-:-:S03]  /*5aff0*/  MOV R170, R5 ;  /* 0x0000000500aa7202 */ /* 0x000fc60000000f00 */
[----:B--2---:R-:W-:Y:S01]  /*5b000*/  STL [R1+0x6304], R98 ;  /* 0x0063046201007387 */ /* 0x004fe20000100800 */
[----:B------:R-:W-:-:S03]  /*5b010*/  IMAD.MOV.U32 R171, RZ, RZ, R4 ;  /* 0x000000ffffab7224 */ /* 0x000fc600078e0004 */
[----:B------:R-:W2:Y:S04]  /*5b020*/  LDSM.16.M88.4 R44, [R3+UR15+0x1c000] ;  /* 0x01c0000f032c783b */ /* 0x000ea80008000200 */
[----:B------:R-:W-:Y:S04]  /*5b030*/  STL [R1+0x6300], R99 ;  /* 0x0063006301007387 */ /* 0x000fe80000100800 */
[----:B---3--:R-:W-:Y:S04]  /*5b040*/  STL [R1+0x631c], R94 ;  /* 0x00631c5e01007387 */ /* 0x008fe80000100800 */
[----:B------:R-:W3:Y:S04]  /*5b050*/  LDSM.16.M88.4 R8, [R3+UR15+0x1d000] ;  /* 0x01d0000f0308783b */ /* 0x000ee80008000200 */
[----:B------:R-:W-:Y:S04]  /*5b060*/  STL [R1+0x6310], R95 ;  /* 0x0063105f01007387 */ /* 0x000fe80000100800 */
[----:B------:R-:W-:Y:S04]  /*5b070*/  STL [R1+0x6324], R90 ;  /* 0x0063245a01007387 */ /* 0x000fe80000100800 */
[----:B------:R-:W2:Y:S04]  /*5b080*/  LDSM.16.M88.4 R4, [R3+UR15+0x1e000] ;  /* 0x01e0000f0304783b */ /* 0x000ea80008000200 */
[----:B------:R-:W-:Y:S04]  /*5b090*/  STL [R1+0x6320], R91 ;  /* 0x0063205b01007387 */ /* 0x000fe80000100800 */
[----:B------:R-:W-:Y:S04]  /*5b0a0*/  STL [R1+0x632c], R86 ;  /* 0x00632c5601007387 */ /* 0x000fe80000100800 */
[----:B------:R-:W-:Y:S04]  /*5b0b0*/  STL [R1+0x6328], R87 ;  /* 0x0063285701007387 */ /* 0x000fe80000100800 */
[----:B------:R-:W-:Y:S04]  /*5b0c0*/  STL [R1+0x6334], R82 ;  /* 0x0063345201007387 */ /* 0x000fe80000100800 */
        /* <DEDUP_REMOVED lines=11> */
[----:B----4-:R-:W-:Y:S04]  /*5b180*/  STL [R1+0x6364], R18 ;  /* 0x0063641201007387 */ /* 0x010fe80000100800 */
[----:B------:R-:W-:Y:S04]  /*5b190*/  STL [R1+0x6360], R19 ;  /* 0x0063601301007387 */ /* 0x000fe80000100800 */
[----:B------:R-:W-:Y:S04]  /*5b1a0*/  STL [R1+0x636c], R54 ;  /* 0x00636c3601007387 */ /* 0x000fe80000100800 */
[----:B------:R-:W-:Y:S04]  /*5b1b0*/  STL [R1+0x6368], R55 ;  /* 0x0063683701007387 */ /* 0x000fe80000100800 */
[----:B------:R-:W-:Y:S04]  /*5b1c0*/  STL [R1+0x6374], R26 ;  /* 0x0063741a01007387 */ /* 0x000fe80000100800 */
[----:B------:R-:W-:Y:S04]  /*5b1d0*/  STL [R1+0x6370], R27 ;  /* 0x0063701b01007387 */ /* 0x000fe80000100800 */
[----:B------:R-:W-:Y:S04]  /*5b1e0*/  STL [R1+0x637c], R58 ;  /* 0x00637c3a01007387 */ /* 0x000fe80000100800 */
[----:B------:R-:W-:Y:S01]  /*5b1f0*/  STL [R1+0x6378], R59 ;  /* 0x0063783b01007387 */ /* 0x000fe20000100800 */
[C---:B------:R-:W-:Y:S03]  /*5b200*/  HMMA.1688.F32.TF32 R140, R160.reuse, R104, R168 ;  /* 0x00000068a08c723c */ /* 0x040fe600000810a8 */
        /* <DEDUP_REMOVED lines=12> */
[----:B--2---:R-:W-:Y:S04]  /*5b2d0*/  STL [R1+0x61d4], R46 ;  /* 0x0061d42e01007387 */ /* 0x004fe80000100800 */
[----:B------:R-:W-:Y:S04]  /*5b2e0*/  STL [R1+0x61d0], R47 ;  /* 0x0061d02f01007387 */ /* 0x000fe80000100800 */
[----:B---3--:R-:W-:Y:S04]  /*5b2f0*/  STL [R1+0x61c4], R10 ;  /* 0x0061c40a01007387 */ /* 0x008fe80000100800 */
[----:B------:R-:W-:Y:S04]  /*5b300*/  STL [R1+0x61c0], R11 ;  /* 0x0061c00b01007387 */ /* 0x000fe80000100800 */
[----:B------:R-:W-:Y:S04]  /*5b310*/  STL [R1+0x61b4], R6 ;  /* 0x0061b40601007387 */ /* 0x000fe80000100800 */
[----:B------:R-:W-:Y:S04]  /*5b320*/  STL [R1+0x61b0], R7 ;  /* 0x0061b00701007387 */ /* 0x000fe80000100800 */
[----:B------:R-:W-:Y:S04]  /*5b330*/  STL [R1+0x61a8], R62 ;  /* 0x0061a83e01007387 */ /* 0x000fe80000100800 */
[----:B------:R-:W-:Y:S04]  /*5b340*/  STL [R1+0x61a4], R63 ;  /* 0x0061a43f01007387 */ /* 0x000fe80000100800 */
[----:B------:R-:W-:Y:S04]  /*5b350*/  STL [R1+0x5be0], R3 ;  /* 0x005be00301007387 */ /* 0x000fe80000100800 */
[----:B------:R-:W2:Y:S04]  /*5b360*/  LDL.LU R168, [R1+0x160] ;  /* 0x0001600001a87983 */ /* 0x000ea80000300800 */
[----:B------:R-:W-:Y:S04]  /*5b370*/  STL.64 [R1+0x1a0], R140 ;  /* 0x0001a08c01007387 */ /* 0x000fe80000100a00 */
[----:B------:R1:W-:Y:S04]  /*5b380*/  STL.64 [R1+0x1a8], R142 ;  /* 0x0001a88e01007387 */ /* 0x0003e80000100a00 */
[----:B------:R-:W2:Y:S04]  /*5b390*/  LDL.LU R169, [R1+0x164] ;  /* 0x0001640001a97983 */ /* 0x000ea80000300800 */
[----:B------:R-:W2:Y:S04]  /*5b3a0*/  LDL.LU R170, [R1+0x168] ;  /* 0x0001680001aa7983 */ /* 0x000ea80000300800 */
[----:B------:R-:W2:Y:S01]  /*5b3b0*/  LDL.LU R171, [R1+0x16c] ;  /* 0x00016c0001ab7983 */ /* 0x000ea20000300800 */
[----:B-1----:R-:W-:Y:S03]  /*5b3c0*/  HMMA.1688.F32.TF32 R140, R160, R100, R176 ;  /* 0x00000064a08c723c */ /* 0x002fe600000810b0 */
[----:B------:R-:W3:Y:S04]  /*5b3d0*/  LDL.LU R176, [R1+0x150] ;  /* 0x0001500001b07983 */ /* 0x000ee80000300800 */
[----:B------:R-:W3:Y:S04]  /*5b3e0*/  LDL.LU R177, [R1+0x154] ;  /* 0x0001540001b17983 */ /* 0x000ee80000300800 */
[----:B------:R-:W3:Y:S04]  /*5b3f0*/  LDL.LU R178, [R1+0x158] ;  /* 0x0001580001b27983 */ /* 0x000ee80000300800 */
[----:B------:R-:W3:Y:S04]  /*5b400*/  LDL.LU R179, [R1+0x15c] ;  /* 0x00015c0001b37983 */ /* 0x000ee80000300800 */
[----:B------:R-:W-:Y:S01]  /*5b410*/  IMAD.MOV.U32 R58, RZ, RZ, R140 ;  /* 0x000000ffff3a7224 */ /* 0x000fe200078e008c */
[----:B------:R-:W-:Y:S01]  /*5b420*/  MOV R59, R141 ;  /* 0x0000008d003b7202 */ /* 0x000fe20000000f00 */
[----:B------:R-:W-:-:S02]  /*5b430*/  IMAD.MOV.U32 R26, RZ, RZ, R142 ;  /* 0x000000ffff1a7224 */ /* 0x000fc400078e008e */
[----:B------:R-:W-:Y:S02]  /*5b440*/  IMAD.MOV.U32 R27, RZ, RZ, R143 ;  /* 0x000000ffff1b7224 */ /* 0x000fe400078e008f */
[----:B------:R-:W-:-:S15]  /*5b450*/  HMMA.1688.F32.TF32 R140, R160, R96, R248 ;  /* 0x00000060a08c723c */ /* 0x000fde00000810f8 */
[----:B------:R-:W-:-:S04]  /*5b460*/  NOP ;  /* 0x0000000000007918 */ /* 0x000fc80000000000 */
[----:B------:R-:W-:Y:S01]  /*5b470*/  MOV R22, R140 ;  /* 0x0000008c00167202 */ /* 0x000fe20000000f00 */
[----:B------:R-:W-:Y:S01]  /*5b480*/  IMAD.MOV.U32 R23, RZ, RZ, R141 ;  /* 0x000000ffff177224 */ /* 0x000fe200078e008d */
[----:B------:R-:W-:Y:S01]  /*5b490*/  MOV R67, R143 ;  /* 0x0000008f00437202 */ /* 0x000fe20000000f00 */
[----:B------:R-:W-:Y:S02]  /*5b4a0*/  IMAD.MOV.U32 R66, RZ, RZ, R142 ;  /* 0x000000ffff427224 */ /* 0x000fe400078e008e */
[----:B------:R-:W-:Y:S01]  /*5b4b0*/  HMMA.1688.F32.TF32 R140, R160, R92, R152 ;  /* 0x0000005ca08c723c */ /* 0x000fe20000081098 */
[----:B------:R1:W-:Y:S04]  /*5b4c0*/  STL [R1+0x63ac], R27 ;  /* 0x0063ac1b01007387 */ /* 0x0003e80000100800 */
[----:B------:R-:W-:Y:S04]  /*5b4d0*/  STL [R1+0x63a8], R26 ;  /* 0x0063a81a01007387 */ /* 0x000fe80000100800 */
[----:B------:R4:W-:Y:S04]  /*5b4e0*/  STL [R1+0x63a4], R59 ;  /* 0x0063a43b01007387 */ /* 0x0009e80000100800 */
[----:B------:R1:W-:Y:S04]  /*5b4f0*/  STL [R1+0x63a0], R58 ;  /* 0x0063a03a01007387 */ /* 0x0003e80000100800 */
[----:B------:R1:W-:Y:S02]  /*5b500*/  STL [R1+0x63bc], R67 ;  /* 0x0063bc4301007387 */ /* 0x0003e40000100800 */
[----:B------:R-:W-:Y:S01]  /*5b510*/  IMAD.MOV.U32 R70, RZ, RZ, R140 ;  /* 0x000000ffff467224 */ /* 0x000fe200078e008c */
[----:B------:R-:W-:Y:S01]  /*5b520*/  MOV R74, R142 ;  /* 0x0000008e004a7202 */ /* 0x000fe20000000f00 */
[----:B------:R-:W-:-:S02]  /*5b530*/  IMAD.MOV.U32 R71, RZ, RZ, R141 ;  /* 0x000000ffff477224 */ /* 0x000fc400078e008d */
[----:B------:R-:W-:Y:S01]  /*5b540*/  IMAD.MOV.U32 R75, RZ, RZ, R143 ;  /* 0x000000ffff4b7224 */ /* 0x000fe200078e008f */
[----:B------:R1:W-:Y:S04]  /*5b550*/  STL [R1+0x63b8], R66 ;  /* 0x0063b84201007387 */ /* 0x0003e80000100800 */
[----:B------:R-:W-:Y:S04]  /*5b560*/  STL [R1+0x63b4], R23 ;  /* 0x0063b41701007387 */ /* 0x000fe80000100800 */
[----:B------:R1:W-:Y:S04]  /*5b570*/  STL [R1+0x63b0], R22 ;  /* 0x0063b01601007387 */ /* 0x0003e80000100800 */
[----:B------:R1:W-:Y:S04]  /*5b580*/  STL [R1+0x63cc], R75 ;  /* 0x0063cc4b01007387 */ /* 0x0003e80000100800 */
[----:B------:R-:W-:Y:S04]  /*5b590*/  STL [R1+0x63c8], R74 ;  /* 0x0063c84a01007387 */ /* 0x000fe80000100800 */
[----:B------:R1:W-:Y:S04]  /*5b5a0*/  STL [R1+0x63c4], R71 ;  /* 0x0063c44701007387 */ /* 0x0003e80000100800 */
[----:B------:R1:W-:Y:S04]  /*5b5b0*/  STL [R1+0x63c0], R70 ;  /* 0x0063c04601007387 */ /* 0x0003e80000100800 */
[----:B------:R-:W4:Y:S04]  /*5b5c0*/  LDL.LU R228, [R1+0x140] ;  /* 0x0001400001e47983 */ /* 0x000f280000300800 */
[----:B------:R-:W4:Y:S04]  /*5b5d0*/  LDL.LU R229, [R1+0x144] ;  /* 0x0001440001e57983 */ /* 0x000f280000300800 */
[----:B------:R-:W4:Y:S04]  /*5b5e0*/  LDL.LU R230, [R1+0x148] ;  /* 0x0001480001e67983 */ /* 0x000f280000300800 */
[----:B------:R-:W4:Y:S01]  /*5b5f0*/  LDL.LU R231, [R1+0x14c] ;  /* 0x00014c0001e77983 */ /* 0x000f220000300800 */
[----:B--2---:R-:W-:-:S15]  /*5b600*/  HMMA.1688.F32.TF32 R140, R160, R88, R168 ;  /* 0x00000058a08c723c */ /* 0x004fde00000810a8 */
[----:B------:R-:W-:-:S04]  /*5b610*/  NOP ;  /* 0x0000000000007918 */ /* 0x000fc80000000000 */
[----:B------:R-:W-:Y:S01]  /*5b620*/  IMAD.MOV.U32 R83, RZ, RZ, R143 ;  /* 0x000000ffff537224 */ /* 0x000fe200078e008f */
[----:B------:R-:W-:Y:S01]  /*5b630*/  MOV R79, R141 ;  /* 0x0000008d004f7202 */ /* 0x000fe20000000f00 */
[----:B------:R-:W-:Y:S02]  /*5b640*/  IMAD.MOV.U32 R82, RZ, RZ, R142 ;  /* 0x000000ffff527224 */ /* 0x000fe400078e008e */
[----:B------:R-:W-:Y:S01]  /*5b650*/  IMAD.MOV.U32 R78, RZ, RZ, R140 ;  /* 0x000000ffff4e7224 */ /* 0x000fe200078e008c */
[----:B------:R2:W-:Y:S04]  /*5b660*/  STL [R1+0x63dc], R83 ;  /* 0x0063dc5301007387 */ /* 0x0005e80000100800 */
[----:B------:R1:W-:Y:S04]  /*5b670*/  STL [R1+0x63d8], R82 ;  /* 0x0063d85201007387 */ /* 0x0003e80000100800 */
[----:B------:R-:W-:Y:S04]  /*5b680*/  STL [R1+0x63d4], R79 ;  /* 0x0063d44f01007387 */ /* 0x000fe80000100800 */
[----:B------:R1:W-:Y:S04]  /*5b690*/  STL [R1+0x63d0], R78 ;  /* 0x0063d04e01007387 */ /* 0x0003e80000100800 */
[----:B------:R-:W2:Y:S04]  /*5b6a0*/  LDL.LU R232, [R1+0x130] ;  /* 0x0001300001e87983 */ /* 0x000ea80000300800 */
[----:B------:R-:W2:Y:S04]  /*5b6b0*/  LDL.LU R233, [R1+0x134] ;  /* 0x0001340001e97983 */ /* 0x000ea80000300800 */
[----:B------:R-:W2:Y:S04]  /*5b6c0*/  LDL.LU R234, [R1+0x138] ;  /* 0x0001380001ea7983 */ /* 0x000ea80000300800 */
[----:B------:R-:W2:Y:S01]  /*5b6d0*/  LDL.LU R235, [R1+0x13c] ;  /* 0x00013c0001eb7983 */ /* 0x000ea20000300800 */
[----:B---3--:R-:W-:Y:S03]  /*5b6e0*/  HMMA.1688.F32.TF32 R140, R160, R84, R176 ;  /* 0x00000054a08c723c */ /* 0x008fe600000810b0 */
        /* <DEDUP_REMOVED lines=20> */
[----:B------:R-:W-:Y:S01]  /*5b830*/  MOV R54, R140 ;  /* 0x0000008c00367202 */ /* 0x000fe20000000f00 */
[----:B------:R-:W-:Y:S01]  /*5b840*/  IMAD.MOV.U32 R55, RZ, RZ, R141 ;  /* 0x000000ffff377224 */ /* 0x000fe200078e008d */
[----:B------:R-:W-:Y:S01]  /*5b850*/  MOV R19, R143 ;  /* 0x0000008f00137202 */ /* 0x000fe20000000f00 */
[----:B------:R-:W-:-:S02]  /*5b860*/  IMAD.MOV.U32 R18, RZ, RZ, R142 ;  /* 0x000000ffff127224 */ /* 0x000fc400078e008e */
[----:B----4-:R-:W-:-:S15]  /*5b870*/  HMMA.1688.F32.TF32 R140, R160, R80, R228 ;  /* 0x00000050a08c723c */ /* 0x010fde00000810e4 */
[----:B------:R-:W-:-:S04]  /*5b880*/  NOP ;  /* 0x0000000000007918 */ /* 0x000fc80000000000 */
[----:B------:R-:W-:Y:S01]  /*5b890*/  IMAD.MOV.U32 R86, RZ, RZ, R140 ;  /* 0x000000ffff567224 */ /* 0x000fe200078e008c */
[----:B------:R-:W-:Y:S01]  /*5b8a0*/  MOV R90, R142 ;  /* 0x0000008e005a7202 */ /* 0x000fe20000000f00 */
[----:B------:R-:W-:Y:S02]  /*5b8b0*/  IMAD.MOV.U32 R87, RZ, RZ, R141 ;  /* 0x000000ffff577224 */ /* 0x000fe400078e008d */
[----:B------:R-:W-:Y:S01]  /*5b8c0*/  IMAD.MOV.U32 R91, RZ, RZ, R143 ;  /* 0x000000ffff5b7224 */ /* 0x000fe200078e008f */
[----:B------:R4:W-:Y:S04]  /*5b8d0*/  STL [R1+0x63ec], R19 ;  /* 0x0063ec1301007387 */ /* 0x0009e80000100800 */
[----:B------:R1:W-:Y:S04]  /*5b8e0*/  STL [R1+0x63e8], R18 ;  /* 0x0063e81201007387 */ /* 0x0003e80000100800 */
[----:B------:R1:W-:Y:S04]  /*5b8f0*/  STL [R1+0x63e4], R55 ;  /* 0x0063e43701007387 */ /* 0x0003e80000100800 */
[----:B------:R1:W-:Y:S04]  /*5b900*/  STL [R1+0x63e0], R54 ;  /* 0x0063e03601007387 */ /* 0x0003e80000100800 */
[----:B------:R1:W-:Y:S04]  /*5b910*/  STL [R1+0x63fc], R91 ;  /* 0x0063fc5b01007387 */ /* 0x0003e80000100800 */
[----:B------:R1:W-:Y:S04]  /*5b920*/  STL [R1+0x63f8], R90 ;  /* 0x0063f85a01007387 */ /* 0x0003e80000100800 */
[----:B------:R-:W-:Y:S04]  /*5b930*/  STL [R1+0x63f4], R87 ;  /* 0x0063f45701007387 */ /* 0x000fe80000100800 */
[----:B------:R1:W-:Y:S04]  /*5b940*/  STL [R1+0x63f0], R86 ;  /* 0x0063f05601007387 */ /* 0x0003e80000100800 */
[----:B------:R-:W4:Y:S04]  /*5b950*/  LDL.LU R228, [R1+0x9c0] ;  /* 0x0009c00001e47983 */ /* 0x000f280000300800 */
[----:B------:R-:W4:Y:S04]  /*5b960*/  LDL.LU R229, [R1+0x9c4] ;  /* 0x0009c40001e57983 */ /* 0x000f280000300800 */
[----:B------:R-:W4:Y:S04]  /*5b970*/  LDL.LU R230, [R1+0x9c8] ;  /* 0x0009c80001e67983 */ /* 0x000f280000300800 */
[----:B------:R-:W4:Y:S01]  /*5b980*/  LDL.LU R231, [R1+0x9cc] ;  /* 0x0009cc0001e77983 */ /* 0x000f220000300800 */
[----:B--2---:R-:W-:Y:S03]  /*5b990*/  HMMA.1688.F32.TF32 R140, R160, R76, R232 ;  /* 0x0000004ca08c723c */ /* 0x004fe600000810e8 */
[----:B------:R-:W2:Y:S04]  /*5b9a0*/  LDL.LU R232, [R1+0x9b0] ;  /* 0x0009b00001e87983 */ /* 0x000ea80000300800 */
[----:B------:R-:W2:Y:S04]  /*5b9b0*/  LDL.LU R233, [R1+0x9b4] ;  /* 0x0009b40001e97983 */ /* 0x000ea80000300800 */
[----:B------:R-:W2:Y:S04]  /*5b9c0*/  LDL.LU R234, [R1+0x9b8] ;  /* 0x0009b80001ea7983 */ /* 0x000ea80000300800 */
[----:B------:R-:W2:Y:S04]  /*5b9d0*/  LDL.LU R235, [R1+0x9bc] ;  /* 0x0009bc0001eb7983 */ /* 0x000ea80000300800 */
[----:B------:R-:W-:Y:S01]  /*5b9e0*/  IMAD.MOV.U32 R42, RZ, RZ, R140 ;  /* 0x000000ffff2a7224 */ /* 0x000fe200078e008c */
[----:B------:R-:W-:Y:S01]  /*5b9f0*/  MOV R43, R141 ;  /* 0x0000008d002b7202 */ /* 0x000fe20000000f00 */
[----:B------:R-:W-:-:S02]  /*5ba00*/  IMAD.MOV.U32 R30, RZ, RZ, R142 ;  /* 0x000000ffff1e7224 */ /* 0x000fc400078e008e */
[----:B------:R-:W-:Y:S02]  /*5ba10*/  IMAD.MOV.U32 R31, RZ, RZ, R143 ;  /* 0x000000ffff1f7224 */ /* 0x000fe400078e008f */
[----:B---3--:R-:W-:-:S15]  /*5ba20*/  HMMA.1688.F32.TF32 R140, R160, R72, R240 ;  /* 0x00000048a08c723c */ /* 0x008fde00000810f0 */
[----:B------:R-:W-:-:S04]  /*5ba30*/  NOP ;  /* 0x0000000000007918 */ /* 0x000fc80000000000 */
[----:B------:R-:W-:Y:S01]  /*5ba40*/  MOV R14, R140 ;  /* 0x0000008c000e7202 */ /* 0x000fe20000000f00 */
[----:B------:R-:W-:Y:S01]  /*5ba50*/  IMAD.MOV.U32 R15, RZ, RZ, R141 ;  /* 0x000000ffff0f7224 */ /* 0x000fe200078e008d */
[----:B------:R-:W-:Y:S01]  /*5ba60*/  MOV R35, R143 ;  /* 0x0000008f00237202 */ /* 0x000fe20000000f00 */
[----:B------:R-:W-:Y:S02]  /*5ba70*/  IMAD.MOV.U32 R34, RZ, RZ, R142 ;  /* 0x000000ffff227224 */ /* 0x000fe400078e008e */
[----:B------:R-:W-:-:S15]  /*5ba80*/  HMMA.1688.F32.TF32 R140, R160, R68, R248 ;  /* 0x00000044a08c723c */ /* 0x000fde00000810f8 */
[----:B------:R-:W-:-:S04]  /*5ba90*/  NOP ;  /* 0x0000000000007918 */ /* 0x000fc80000000000 */
[----:B-1----:R-:W-:Y:S01]  /*5baa0*/  IMAD.MOV.U32 R27, RZ, RZ, R140 ;  /* 0x000000ffff1b7224 */ /* 0x002fe200078e008c */
[----:B------:R-:W-:Y:S01]  /*5bab0*/  MOV R59, R142 ;  /* 0x0000008e003b7202 */ /* 0x000fe20000000f00 */
[----:B------:R-:W-:Y:S02]  /*5bac0*/  IMAD.MOV.U32 R26, RZ, RZ, R141 ;  /* 0x000000ffff1a7224 */ /* 0x000fe400078e008d */
[----:B------:R-:W-:Y:S02]  /*5bad0*/  IMAD.MOV.U32 R58, RZ, RZ, R143 ;  /* 0x000000ffff3a7224 */ /* 0x000fe400078e008f */
[----:B------:R-:W-:-:S15]  /*5bae0*/  HMMA.1688.F32.TF32 R140, R160, R64, R152 ;  /* 0x00000040a08c723c */ /* 0x000fde0000081098 */
[----:B------:R-:W-:-:S04]  /*5baf0*/  NOP ;  /* 0x0000000000007918 */ /* 0x000fc80000000000 */
        /* <DEDUP_REMOVED lines=33> */
[----:B------:R-:W-:Y:S01]  /*5bd10*/  HMMA.1688.F32.TF32 R140, R160, R16, R176 ;  /* 0x00000010a08c723c */ /* 0x000fe200000810b0 */
[----:B------:R-:W3:Y:S04]  /*5bd20*/  LDL.LU R176, [R1+0x940] ;  /* 0x0009400001b07983 */ /* 0x000ee80000300800 */
[----:B------:R-:W3:Y:S04]  /*5bd30*/  LDL.LU R177, [R1+0x944] ;  /* 0x0009440001b17983 */ /* 0x000ee80000300800 */
[----:B------:R-:W3:Y:S04]  /*5bd40*/  LDL.LU R178, [R1+0x948] ;  /* 0x0009480001b27983 */ /* 0x000ee80000300800 */
[----:B------:R-:W3:Y:S06]  /*5bd50*/  LDL.LU R179, [R1+0x94c] ;  /* 0x00094c0001b37983 */ /* 0x000eec0000300800 */
[----:B------:R-:W-:Y:S01]  /*5bd60*/  IMAD.MOV.U32 R75, RZ, RZ, R140 ;  /* 0x000000ffff4b7224 */ /* 0x000fe200078e008c */
[----:B------:R-:W-:Y:S01]  /*5bd70*/  MOV R71, R142 ;  /* 0x0000008e00477202 */ /* 0x000fe20000000f00 */
[----:B------:R-:W-:-:S02]  /*5bd80*/  IMAD.MOV.U32 R74, RZ, RZ, R141 ;  /* 0x000000ffff4a7224 */ /* 0x000fc400078e008d */
[----:B------:R-:W-:Y:S02]  /*5bd90*/  IMAD.MOV.U32 R70, RZ, RZ, R143 ;  /* 0x000000ffff467224 */ /* 0x000fe400078e008f */
[----:B----4-:R-:W-:-:S15]  /*5bda0*/  HMMA.1688.F32.TF32 R140, R160, R52, R228 ;  /* 0x00000034a08c723c */ /* 0x010fde00000810e4 */
[----:B------:R-:W-:-:S04]  /*5bdb0*/  NOP ;  /* 0x0000000000007918 */ /* 0x000fc80000000000 */
[----:B------:R-:W-:Y:S01]  /*5bdc0*/  MOV R83, R140 ;  /* 0x0000008c00537202 */ /* 0x000fe20000000f00 */
[----:B------:R-:W-:Y:S01]  /*5bdd0*/  IMAD.MOV.U32 R82, RZ, RZ, R141 ;  /* 0x000000ffff527224 */ /* 0x000fe200078e008d */
[----:B------:R-:W-:Y:S01]  /*5bde0*/  MOV R78, R143 ;  /* 0x0000008f004e7202 */ /* 0x000fe20000000f00 */
[----:B------:R-:W-:Y:S02]  /*5bdf0*/  IMAD.MOV.U32 R79, RZ, RZ, R142 ;  /* 0x000000ffff4f7224 */ /* 0x000fe400078e008e */
[----:B--2---:R-:W-:-:S15]  /*5be00*/  HMMA.1688.F32.TF32 R140, R160, R24, R232 ;  /* 0x00000018a08c723c */ /* 0x004fde00000810e8 */
[----:B------:R-:W-:-:S04]  /*5be10*/  NOP ;  /* 0x0000000000007918 */ /* 0x000fc80000000000 */
[----:B------:R-:W-:Y:S01]  /*5be20*/  IMAD.MOV.U32 R102, RZ, RZ, R140 ;  /* 0x000000ffff667224 */ /* 0x000fe200078e008c */
[----:B------:R-:W-:Y:S01]  /*5be30*/  MOV R98, R142 ;  /* 0x0000008e00627202 */ /* 0x000fe20000000f00 */
[----:B------:R-:W-:Y:S02]  /*5be40*/  IMAD.MOV.U32 R103, RZ, RZ, R141 ;  /* 0x000000ffff677224 */ /* 0x000fe400078e008d */
[----:B------:R-:W-:Y:S02]  /*5be50*/  IMAD.MOV.U32 R99, RZ, RZ, R143 ;  /* 0x000000ffff637224 */ /* 0x000fe400078e008f */
[----:B---3--:R-:W-:-:S15]  /*5be60*/  HMMA.1688.F32.TF32 R140, R160, R56, R240 ;  /* 0x00000038a08c723c */ /* 0x008fde00000810f0 */
[----:B------:R-:W-:-:S04]  /*5be70*/  NOP ;  /* 0x0000000000007918 */ /* 0x000fc80000000000 */
[----:B------:R-:W-:Y:S01]  /*5be80*/  IMAD.MOV.U32 R19, RZ, RZ, R140 ;  /* 0x000000ffff137224 */ /* 0x000fe200078e008c */
[----:B------:R-:W-:Y:S01]  /*5be90*/  MOV R18, R141 ;  /* 0x0000008d00127202 */ /* 0x000fe20000000f00 */
[----:B------:R-:W-:Y:S02]  /*5bea0*/  IMAD.MOV.U32 R55, RZ, RZ, R142 ;  /* 0x000000ffff377224 */ /* 0x000fe400078e008e */
[----:B------:R-:W-:Y:S02]  /*5beb0*/  IMAD.MOV.U32 R54, RZ, RZ, R143 ;  /* 0x000000ffff367224 */ /* 0x000fe400078e008f */
[C---:B------:R-:W-:Y:S08]  /*5bec0*/  HMMA.1688.F32.TF32 R140, R160.reuse, R28, R248 ;  /* 0x0000001ca08c723c */ /* 0x040ff000000810f8 */
[C---:B------:R-:W-:Y:S08]  /*5bed0*/  HMMA.1688.F32.TF32 R248, R160.reuse, R40, R132 ;  /* 0x00000028a0f8723c */ /* 0x040ff00000081084 */
[----:B------:R-:W-:Y:S03]  /*5bee0*/  HMMA.1688.F32.TF32 R132, R160, R32, R136 ;  /* 0x00000020a084723c */ /* 0x000fe60000081088 */
[----:B------:R-:W-:Y:S01]  /*5bef0*/  MOV R91, R140 ;  /* 0x0000008c005b7202 */ /* 0x000fe20000000f00 */
[----:B------:R-:W-:Y:S01]  /*5bf00*/  IMAD.MOV.U32 R90, RZ, RZ, R141 ;  /* 0x000000ffff5a7224 */ /* 0x000fe200078e008d */
[----:B------:R-:W-:Y:S01]  /*5bf10*/  MOV R86, R143 ;  /* 0x0000008f00567202 */ /* 0x000fe20000000f00 */
[----:B------:R-:W-:-:S02]  /*5bf20*/  IMAD.MOV.U32 R87, RZ, RZ, R142 ;  /* 0x000000ffff577224 */ /* 0x000fc400078e008e */
[C---:B------:R-:W-:Y:S08]  /*5bf30*/  HMMA.1688.F32.TF32 R136, R160.reuse, R12, R152 ;  /* 0x0000000ca088723c */ /* 0x040ff00000081098 */
[C---:B------:R-:W-:Y:S01]  /*5bf40*/  HMMA.1688.F32.TF32 R140, R160.reuse, R36, R168 ;  /* 0x00000024a08c723c */ /* 0x040fe200000810a8 */
[----:B------:R-:W-:Y:S04]  /*5bf50*/  STL.64 [R1+0x6228], R250 ;  /* 0x006228fa01007387 */ /* 0x000fe80000100a00 */
[----:B------:R1:W-:Y:S04]  /*5bf60*/  STL.64 [R1+0x6220], R248 ;  /* 0x006220f801007387 */ /* 0x0003e80000100a00 */
[----:B------:R-:W-:Y:S04]  /*5bf70*/  STL.64 [R1+0x6238], R134 ;  /* 0x0062388601007387 */ /* 0x000fe80000100a00 */
[----:B------:R2:W-:Y:S04]  /*5bf80*/  STL.64 [R1+0x6230], R132 ;  /* 0x0062308401007387 */ /* 0x0005e80000100a00 */
[----:B------:R-:W-:Y:S04]  /*5bf90*/  STL.64 [R1+0x6248], R138 ;  /* 0x0062488a01007387 */ /* 0x000fe80000100a00 */
[----:B------:R-:W-:Y:S01]  /*5bfa0*/  STL.64 [R1+0x6240], R136 ;  /* 0x0062408801007387 */ /* 0x000fe20000100a00 */
[----:B------:R-:W-:Y:S03]  /*5bfb0*/  HMMA.1688.F32.TF32 R144, R160, R48, R176 ;  /* 0x00000030a090723c */ /* 0x000fe600000810b0 */
[----:B------:R3:W-:Y:S04]  /*5bfc0*/  STL [R1+0x6218], R140 ;  /* 0x0062188c01007387 */ /* 0x0007e80000100800 */
[----:B------:R4:W-:Y:S04]  /*5bfd0*/  STL [R1+0x6214], R141 ;  /* 0x0062148d01007387 */ /* 0x0009e80000100800 */
[----:B------:R1:W-:Y:S04]  /*5bfe0*/  STL [R1+0x6210], R142 ;  /* 0x0062108e01007387 */ /* 0x0003e80000100800 */
[----:B------:R1:W-:Y:S04]  /*5bff0*/  STL [R1+0x620c], R143 ;  /* 0x00620c8f01007387 */ /* 0x0003e80000100800 */
        /* <DEDUP_REMOVED lines=36> */
[----:B--2---:R-:W2:Y:S04]  /*5c240*/  LDL.LU R132, [R1+0x8e0] ;  /* 0x0008e00001847983 */ /* 0x004ea80000300800 */
        /* <DEDUP_REMOVED lines=11> */
[----:B---3--:R-:W3:Y:S04]  /*5c300*/  LDL.LU R140, [R1+0x900] ;  /* 0x00090000018c7983 */ /* 0x008ee80000300800 */
[----:B----4-:R-:W3:Y:S04]  /*5c310*/  LDL.LU R141, [R1+0x904] ;  /* 0x00090400018d7983 */ /* 0x010ee80000300800 */
[----:B------:R-:W3:Y:S04]  /*5c320*/  LDL.LU R142, [R1+0x908] ;  /* 0x00090800018e7983 */ /* 0x000ee80000300800 */
[----:B------:R-:W3:Y:S04]  /*5c330*/  LDL.LU R143, [R1+0x90c] ;  /* 0x00090c00018f7983 */ /* 0x000ee80000300800 */
[----:B------:R-:W4:Y:S04]  /*5c340*/  LDL.LU R156, [R1+0x910] ;  /* 0x00091000019c7983 */ /* 0x000f280000300800 */
[----:B------:R-:W4:Y:S04]  /*5c350*/  LDL.LU R157, [R1+0x914] ;  /* 0x00091400019d7983 */ /* 0x000f280000300800 */
[----:B------:R-:W4:Y:S04]  /*5c360*/  LDL.LU R158, [R1+0x918] ;  /* 0x00091800019e7983 */ /* 0x000f280000300800 */
        /* <DEDUP_REMOVED lines=17> */
[----:B------:R-:W-:Y:S04]  /*5c480*/  STL [R1+0x621c], R144 ;  /* 0x00621c9001007387 */ /* 0x000fe80000100800 */
[----:B------:R-:W-:Y:S04]  /*5c490*/  STL [R1+0x6200], R145 ;  /* 0x0062009101007387 */ /* 0x000fe80000100800 */
[----:B------:R-:W-:Y:S04]  /*5c4a0*/  STL [R1+0x61fc], R146 ;  /* 0x0061fc9201007387 */ /* 0x000fe80000100800 */
[----:B------:R-:W-:Y:S01]  /*5c4b0*/  STL [R1+0x61f8], R147 ;  /* 0x0061f89301007387 */ /* 0x000fe20000100800 */
[----:B--2---:R-:W-:Y:S08]  /*5c4c0*/  HMMA.1688.F32.TF32 R132, R164, R112, R132 ;  /* 0x00000070a484723c */ /* 0x004ff00000081084 */
[C---:B------:R-:W-:Y:S08]  /*5c4d0*/  HMMA.1688.F32.TF32 R148, R160.reuse, R44, R148 ;  /* 0x0000002ca094723c */ /* 0x040ff00000081094 */
[C---:B------:R-:W-:Y:S11]  /*5c4e0*/  HMMA.1688.F32.TF32 R152, R160.reuse, R8, R152 ;  /* 0x00000008a098723c */ /* 0x040ff60000081098 */
[----:B------:R-:W-:Y:S04]  /*5c4f0*/  STL [R1+0x61e4], R148 ;  /* 0x0061e49401007387 */ /* 0x000fe80000100800 */
[----:B------:R-:W-:Y:S04]  /*5c500*/  STL [R1+0x61e0], R149 ;  /* 0x0061e09501007387 */ /* 0x000fe80000100800 */
[----:B------:R-:W-:Y:S04]  /*5c510*/  STL [R1+0x61dc], R150 ;  /* 0x0061dc9601007387 */ /* 0x000fe80000100800 */
[----:B------:R-:W-:Y:S01]  /*5c520*/  STL [R1+0x61d8], R151 ;  /* 0x0061d89701007387 */ /* 0x000fe20000100800 */
[C---:B----4-:R-:W-:Y:S08]  /*5c530*/  HMMA.1688.F32.TF32 R156, R160.reuse, R4, R156 ;  /* 0x00000004a09c723c */ /* 0x050ff0000008109c */
[----:B---3--:R-:W-:Y:S08]  /*5c540*/  HMMA.1688.F32.TF32 R160, R160, R60, R140 ;  /* 0x0000003ca0a0723c */ /* 0x008ff0000008108c */
[C---:B------:R-:W-:Y:S01]  /*5c550*/  HMMA.1688.F32.TF32 R140, R164.reuse, R116, R136 ;  /* 0x00000074a48c723c */ /* 0x040fe20000081088 */
        /* <DEDUP_REMOVED lines=8> */
[----:B------:R-:W-:Y:S04]  /*5c5e0*/  STL.64 [R1+0x200], R140 ;  /* 0x0002008c01007387 */ /* 0x000fe80000100a00 */
[----:B------:R1:W-:Y:S04]  /*5c5f0*/  STL.64 [R1+0x208], R142 ;  /* 0x0002088e01007387 */ /* 0x0003e80000100a00 */
[----:B------:R-:W-:Y:S04]  /*5c600*/  STL.64 [R1+0x220], R132 ;  /* 0x0002208401007387 */ /* 0x000fe80000100a00 */
[----:B------:R2:W-:Y:S01]  /*5c610*/  STL.64 [R1+0x228], R134 ;  /* 0x0002288601007387 */ /* 0x0005e20000100a00 */
[C---:B-1----:R-:W-:Y:S08]  /*5c620*/  HMMA.1688.F32.TF32 R140, R164.reuse, R104, R172 ;  /* 0x00000068a48c723c */ /* 0x042ff000000810ac */
[C---:B--2---:R-:W-:Y:S01]  /*5c630*/  HMMA.1688.F32.TF32 R132, R164.reuse, R100, R184 ;  /* 0x00000064a484723c */ /* 0x044fe200000810b8 */
[----:B------:R-:W-:Y:S04]  /*5c640*/  STL.64 [R1+0x230], R136 ;  /* 0x0002308801007387 */ /* 0x000fe80000100a00 */
[----:B------:R1:W-:Y:S06]  /*5c650*/  STL.64 [R1+0x238], R138 ;  /* 0x0002388a01007387 */ /* 0x0003ec0000100a00 */
[----:B------:R-:W-:Y:S04]  /*5c660*/  STL.64 [R1+0x270], R140 ;  /* 0x0002708c01007387 */ /* 0x000fe80000100a00 */
[----:B------:R2:W-:Y:S01]  /*5c670*/  STL.64 [R1+0x278], R142 ;  /* 0x0002788e01007387 */ /* 0x0005e20000100a00 */
[C---:B-1----:R-:W-:Y:S03]  /*5c680*/  HMMA.1688.F32.TF32 R136, R164.reuse, R96, R180 ;  /* 0x00000060a488723c */ /* 0x042fe600000810b4 */
[----:B------:R-:W-:Y:S04]  /*5c690*/  STL.64 [R1+0x280], R132 ;  /* 0x0002808401007387 */ /* 0x000fe80000100a00 */
[----:B------:R1:W-:Y:S01]  /*5c6a0*/  STL.64 [R1+0x288], R134 ;  /* 0x0002888601007387 */ /* 0x0003e20000100a00 */
[C---:B--2---:R-:W-:Y:S08]  /*5c6b0*/  HMMA.1688.F32.TF32 R140, R164.reuse, R92, R216 ;  /* 0x0000005ca48c723c */ /* 0x044ff000000810d8 */
[C---:B-1----:R-:W-:Y:S03]  /*5c6c0*/  HMMA.1688.F32.TF32 R132, R164.reuse, R88, R220 ;  /* 0x00000058a484723c */ /* 0x042fe600000810dc */
[----:B------:R-:W-:Y:S04]  /*5c6d0*/  STL.64 [R1+0x2c0], R136 ;  /* 0x0002c08801007387 */ /* 0x000fe80000100a00 */
[----:B------:R1:W-:Y:S04]  /*5c6e0*/  STL.64 [R1+0x2c8], R138 ;  /* 0x0002c88a01007387 */ /* 0x0003e80000100a00 */
        /* <DEDUP_REMOVED lines=16> */
[----:B------:R1:W-:Y:S04]  /*5c7f0*/  STL.64 [R1+0x350], R136 ;  /* 0x0003508801007387 */ /* 0x0003e80000100a00 */
[----:B------:R2:W-:Y:S04]  /*5c800*/  STL.64 [R1+0x358], R138 ;  /* 0x0003588a01007387 */ /* 0x0005e80000100a00 */
[----:B-1----:R-:W3:Y:S04]  /*5c810*/  LDL.LU R136, [R1+0x7b0] ;  /* 0x0007b00001887983 */ /* 0x002ee80000300800 */
[----:B------:R1:W-:Y:S04]  /*5c820*/  STL.64 [R1+0x370], R140 ;  /* 0x0003708c01007387 */ /* 0x0003e80000100a00 */
[----:B------:R4:W-:Y:S04]  /*5c830*/  STL.64 [R1+0x378], R142 ;  /* 0x0003788e01007387 */ /* 0x0009e80000100a00 */
[----:B------:R-:W-:Y:S04]  /*5c840*/  STL.64 [R1+0x380], R132 ;  /* 0x0003808401007387 */ /* 0x000fe80000100a00 */
[----:B------:R1:W-:Y:S04]  /*5c850*/  STL.64 [R1+0x388], R134 ;  /* 0x0003888601007387 */ /* 0x0003e80000100a00 */
[----:B------:R-:W3:Y:S04]  /*5c860*/  LDL.LU R137, [R1+0x7b4] ;  /* 0x0007b40001897983 */ /* 0x000ee80000300800 */
[----:B--2---:R-:W3:Y:S04]  /*5c870*/  LDL.LU R138, [R1+0x7b8] ;  /* 0x0007b800018a7983 */ /* 0x004ee80000300800 */
[----:B------:R-:W3:Y:S04]  /*5c880*/  LDL.LU R139, [R1+0x7bc] ;  /* 0x0007bc00018b7983 */ /* 0x000ee80000300800 */
[----:B-1----:R-:W2:Y:S04]  /*5c890*/  LDL.LU R140, [R1+0x7c0] ;  /* 0x0007c000018c7983 */ /* 0x002ea80000300800 */
[----:B------:R-:W2:Y:S04]  /*5c8a0*/  LDL.LU R141, [R1+0x7c4] ;  /* 0x0007c400018d7983 */ /* 0x000ea80000300800 */
[----:B----4-:R-:W2:Y:S04]  /*5c8b0*/  LDL.LU R142, [R1+0x7c8] ;  /* 0x0007c800018e7983 */ /* 0x010ea80000300800 */
[----:B------:R-:W2:Y:S04]  /*5c8c0*/  LDL.LU R143, [R1+0x7cc] ;  /* 0x0007cc00018f7983 */ /* 0x000ea80000300800 */
        /* <DEDUP_REMOVED lines=52> */
[----:B--2---:R-:W-:Y:S03]  /*5cc10*/  HMMA.1688.F32.TF32 R132, R164, R20, R180 ;  /* 0x00000014a484723c */ /* 0x004fe600000810b4 */
[----:B------:R-:W2:-:S15]  /*5cc20*/  LDL.LU R180, [R1+0x110] ;  /* 0x0001100001b47983 */ /* 0x000e9e0000300800 */
[----:B------:R-:W-:Y:S01]  /*5cc30*/  NOP ;  /* 0x0000000000007918 */ /* 0x000fe20000000000 */
[----:B------:R1:W-:Y:S04]  /*5cc40*/  STL.64 [R1+0x3a0], R132 ;  /* 0x0003a08401007387 */ /* 0x0003e80000100a00 */
[----:B------:R1:W-:Y:S04]  /*5cc50*/  STL.64 [R1+0x3a8], R134 ;  /* 0x0003a88601007387 */ /* 0x0003e80000100a00 */
[----:B------:R-:W2:Y:S04]  /*5cc60*/  LDL.LU R181, [R1+0x114] ;  /* 0x0001140001b57983 */ /* 0x000ea80000300800 */
[----:B------:R-:W2:Y:S04]  /*5cc70*/  LDL.LU R182, [R1+0x118] ;  /* 0x0001180001b67983 */ /* 0x000ea80000300800 */
[----:B------:R-:W2:Y:S04]  /*5cc80*/  LDL.LU R183, [R1+0x11c] ;  /* 0x00011c0001b77983 */ /* 0x000ea80000300800 */
[----:B------:R-:W2:Y:S04]  /*5cc90*/  LDL.LU R248, [R1+0xf0] ;  /* 0x0000f00001f87983 */ /* 0x000ea80000300800 */
[----:B------:R-:W2:Y:S04]  /*5cca0*/  LDL.LU R249, [R1+0xf4] ;  /* 0x0000f40001f97983 */ /* 0x000ea80000300800 */
[----:B------:R-:W2:Y:S04]  /*5ccb0*/  LDL.LU R250, [R1+0xf8] ;  /* 0x0000f80001fa7983 */ /* 0x000ea80000300800 */
[----:B------:R-:W2:Y:S04]  /*5ccc0*/  LDL.LU R251, [R1+0xfc] ;  /* 0x0000fc0001fb7983 */ /* 0x000ea80000300800 */
[----:B-1----:R-:W2:Y:S04]  /*5ccd0*/  LDL.LU R132, [R1+0x100] ;  /* 0x0001000001847983 */ /* 0x002ea80000300800 */
[----:B------:R-:W2:Y:S04]  /*5cce0*/  LDL.LU R133, [R1+0x104] ;  /* 0x0001040001857983 */ /* 0x000ea80000300800 */
[----:B------:R-:W2:Y:S04]  /*5ccf0*/  LDL.LU R134, [R1+0x108] ;  /* 0x0001080001867983 */ /* 0x000ea80000300800 */
[----:B------:R-:W2:Y:S01]  /*5cd00*/  LDL.LU R135, [R1+0x10c] ;  /* 0x00010c0001877983 */ /* 0x000ea20000300800 */
[C---:B---3--:R-:W-:Y:S03]  /*5cd10*/  HMMA.1688.F32.TF32 R216, R164.reuse, R16, R216 ;  /* 0x00000010a4d8723c */ /* 0x048fe600000810d8 */
[----:B------:R-:W3:Y:S04]  /*5cd20*/  LDL.LU R172, [R1+0xe0] ;  /* 0x0000e00001ac7983 */ /* 0x000ee80000300800 */
[----:B------:R-:W3:Y:S04]  /*5cd30*/  LDL.LU R173, [R1+0xe4] ;  /* 0x0000e40001ad7983 */ /* 0x000ee80000300800 */
[----:B------:R-:W3:Y:S01]  /*5cd40*/  LDL.LU R174, [R1+0xe8] ;  /* 0x0000e80001ae7983 */ /* 0x000ee20000300800 */
[C---:B----4-:R-:W-:Y:S03]  /*5cd50*/  HMMA.1688.F32.TF32 R220, R164.reuse, R52, R220 ;  /* 0x00000034a4dc723c */ /* 0x050fe600000810dc */
[----:B------:R-:W3:Y:S05]  /*5cd60*/  LDL.LU R175, [R1+0xec] ;  /* 0x0000ec0001af7983 */ /* 0x000eea0000300800 */
[C---:B------:R-:W-:Y:S08]  /*5cd70*/  HMMA.1688.F32.TF32 R224, R164.reuse, R24, R224 ;  /* 0x00000018a4e0723c */ /* 0x040ff000000810e0 */
[C---:B------:R-:W-:Y:S01]  /*5cd80*/  HMMA.1688.F32.TF32 R228, R164.reuse, R56, R228 ;  /* 0x00000038a4e4723c */ /* 0x040fe200000810e4 */
[----:B------:R1:W-:Y:S07]  /*5cd90*/  STL.64 [R1+0x3b0], R216 ;  /* 0x0003b0d801007387 */ /* 0x0003ee0000100a00 */
[C---:B------:R-:W-:Y:S01]  /*5cda0*/  HMMA.1688.F32.TF32 R232, R164.reuse, R28, R232 ;  /* 0x0000001ca4e8723c */ /* 0x040fe200000810e8 */
[----:B------:R-:W-:Y:S04]  /*5cdb0*/  STL.64 [R1+0x3b8], R218 ;  /* 0x0003b8da01007387 */ /* 0x000fe80000100a00 */
[----:B-1----:R-:W4:Y:S03]  /*5cdc0*/  LDL.LU.64 R216, [R1+0x64f8] ;  /* 0x0064f80001d87983 */ /* 0x002f260000300a00 */
[C---:B------:R-:W-:Y:S01]  /*5cdd0*/  HMMA.1688.F32.TF32 R240, R164.reuse, R40, R240 ;  /* 0x00000028a4f0723c */ /* 0x040fe200000810f0 */
[----:B------:R1:W-:Y:S07]  /*5cde0*/  STL.64 [R1+0x3d0], R220 ;  /* 0x0003d0dc01007387 */ /* 0x0003ee0000100a00 */
[C---:B------:R-:W-:Y:S01]  /*5cdf0*/  HMMA.1688.F32.TF32 R168, R164.reuse, R32, R168 ;  /* 0x00000020a4a8723c */ /* 0x040fe200000810a8 */
[----:B------:R-:W-:Y:S04]  /*5ce00*/  STL.64 [R1+0x3d8], R222 ;  /* 0x0003d8de01007387 */ /* 0x000fe80000100a00 */
[----:B-1----:R-:W4:Y:S03]  /*5ce10*/  LDL.LU.64 R220, [R1+0x64f0] ;  /* 0x0064f00001dc7983 */ /* 0x002f260000300a00 */
[C---:B------:R-:W-:Y:S01]  /*5ce20*/  HMMA.1688.F32.TF32 R176, R164.reuse, R12, R176 ;  /* 0x0000000ca4b0723c */ /* 0x040fe200000810b0 */
[----:B------:R1:W-:Y:S04]  /*5ce30*/  STL.64 [R1+0x3e0], R224 ;  /* 0x0003e0e001007387 */ /* 0x0003e80000100a00 */
[----:B------:R-:W-:Y:S03]  /*5ce40*/  STL.64 [R1+0x3e8], R226 ;  /* 0x0003e8e201007387 */ /* 0x000fe60000100a00 */
[C---:B------:R-:W-:Y:S01]  /*5ce50*/  HMMA.1688.F32.TF32 R152, R164.reuse, R36, R152 ;  /* 0x00000024a498723c */ /* 0x040fe20000081098 */
[----:B-1----:R-:W4:Y:S04]  /*5ce60*/  LDL.LU.64 R224, [R1+0x64e8] ;  /* 0x0064e80001e07983 */ /* 0x002f280000300a00 */
[----:B------:R1:W-:Y:S04]  /*5ce70*/  STL.64 [R1+0x400], R228 ;  /* 0x000400e401007387 */ /* 0x0003e80000100a00 */
[----:B------:R-:W-:Y:S04]  /*5ce80*/  STL.64 [R1+0x408], R230 ;  /* 0x000408e601007387 */ /* 0x000fe80000100a00 */
[----:B-1----:R-:W4:Y:S04]  /*5ce90*/  LDL.LU.64 R228, [R1+0x64e0] ;  /* 0x0064e00001e47983 */ /* 0x002f280000300a00 */
[----:B------:R1:W-:Y:S04]  /*5cea0*/  STL.64 [R1+0x420], R232 ;  /* 0x000420e801007387 */ /* 0x0003e80000100a00 */
[----:B------:R-:W-:Y:S04]  /*5ceb0*/  STL.64 [R1+0x428], R234 ;  /* 0x000428ea01007387 */ /* 0x000fe80000100a00 */
[----:B-1----:R-:W4:Y:S04]  /*5cec0*/  LDL.LU.64 R232, [R1+0x64d8] ;  /* 0x0064d80001e87983 */ /* 0x002f280000300a00 */
[----:B------:R-:W-:Y:S04]  /*5ced0*/  STL.64 [R1+0x450], R240 ;  /* 0x000450f001007387 */ /* 0x000fe80000100a00 */
[----:B------:R1:W-:Y:S04]  /*5cee0*/  STL.64 [R1+0x458], R242 ;  /* 0x000458f201007387 */ /* 0x0003e80000100a00 */
[----:B-1----:R-:W4:Y:S04]  /*5cef0*/  LDL.LU.64 R242, [R1+0x64d0] ;  /* 0x0064d00001f27983 */ /* 0x002f280000300a00 */
[----:B------:R-:W4:Y:S04]  /*5cf00*/  LDL.LU.64 R240, [R1+0x64c8] ;  /* 0x0064c80001f07983 */ /* 0x000f280000300a00 */
        /* <DEDUP_REMOVED lines=9> */
[----:B------:R1:W-:Y:S02]  /*5cfa0*/  STL.64 [R1+0x4d8], R154 ;  /* 0x0004d89a01007387 */ /* 0x0003e40000100a00 */
[C---:B-1----:R-:W-:Y:S08]  /*5cfb0*/  HMMA.1688.F32.TF32 R152, R164.reuse, R48, R148 ;  /* 0x00000030a498723c */ /* 0x042ff00000081094 */
[C---:B------:R-:W-:Y:S08]  /*5cfc0*/  HMMA.1688.F32.TF32 R148, R164.reuse, R44, R144 ;  /* 0x0000002ca494723c */ /* 0x040ff00000081090 */
[C---:B------:R-:W-:Y:S08]  /*5cfd0*/  HMMA.1688.F32.TF32 R144, R164.reuse, R8, R140 ;  /* 0x00000008a490723c */ /* 0x040ff0000008108c */
[C---:B------:R-:W-:Y:S08]  /*5cfe0*/  HMMA.1688.F32.TF32 R140, R164.reuse, R4, R136 ;  /* 0x00000004a48c723c */ /* 0x040ff00000081088 */
[----:B------:R-:W-:Y:S01]  /*5cff0*/  HMMA.1688.F32.TF32 R136, R164, R60, R184 ;  /* 0x0000003ca488723c */ /* 0x000fe200000810b8 */
[----:B------:R-:W-:Y:S04]  /*5d000*/  STL.64 [R1+0x550], R152 ;  /* 0x0005509801007387 */ /* 0x000fe80000100a00 */
[----:B------:R-:W-:Y:S04]  /*5d010*/  STL.64 [R1+0x558], R154 ;  /* 0x0005589a01007387 */ /* 0x000fe80000100a00 */
[----:B------:R-:W-:Y:S04]  /*5d020*/  STL.64 [R1+0x570], R148 ;  /* 0x0005709401007387 */ /* 0x000fe80000100a00 */
[----:B------:R-:W-:Y:S04]  /*5d030*/  STL.64 [R1+0x578], R150 ;  /* 0x0005789601007387 */ /* 0x000fe80000100a00 */
[----:B------:R-:W-:Y:S04]  /*5d040*/  STL.64 [R1+0x580], R144 ;  /* 0x0005809001007387 */ /* 0x000fe80000100a00 */
[----:B------:R-:W-:Y:S04]  /*5d050*/  STL.64 [R1+0x588], R146 ;  /* 0x0005889201007387 */ /* 0x000fe80000100a00 */
[----:B------:R-:W4:Y:S04]  /*5d060*/  LDL.LU R184, [R1+0xd0] ;  /* 0x0000d00001b87983 */ /* 0x000f280000300800 */
[----:B------:R-:W-:Y:S04]  /*5d070*/  STL.64 [R1+0x600], R140 ;  /* 0x0006008c01007387 */ /* 0x000fe80000100a00 */
[----:B------:R-:W-:Y:S04]  /*5d080*/  STL.64 [R1+0x608], R142 ;  /* 0x0006088e01007387 */ /* 0x000fe80000100a00 */
[----:B------:R-:W-:Y:S04]  /*5d090*/  STL.64 [R1+0x5f0], R136 ;  /* 0x0005f08801007387 */ /* 0x000fe80000100a00 */
[----:B------:R2:W-:Y:S04]  /*5d0a0*/  STL.64 [R1+0x5f8], R138 ;  /* 0x0005f88a01007387 */ /* 0x0005e80000100a00 */
[----:B------:R-:W4:Y:S04]  /*5d0b0*/  LDL.LU R185, [R1+0xd4] ;  /* 0x0000d40001b97983 */ /* 0x000f280000300800 */
[----:B------:R-:W4:Y:S04]  /*5d0c0*/  LDL.LU R186, [R1+0xd8] ;  /* 0x0000d80001ba7983 */ /* 0x000f280000300800 */
[----:B------:R-:W4:Y:S01]  /*5d0d0*/  LDL.LU R187, [R1+0xdc] ;  /* 0x0000dc0001bb7983 */ /* 0x000f220000300800 */
[C---:B--2---:R-:W-:Y:S03]  /*5d0e0*/  HMMA.1688.F32.TF32 R136, R236.reuse, R116, R180 ;  /* 0x00000074ec88723c */ /* 0x044fe600000810b4 */
[----:B------:R-:W2:Y:S04]  /*5d0f0*/  LDL.LU R180, [R1+0xc0] ;  /* 0x0000c00001b47983 */ /* 0x000ea80000300800 */
[----:B------:R-:W2:Y:S04]  /*5d100*/  LDL.LU R181, [R1+0xc4] ;  /* 0x0000c40001b57983 */ /* 0x000ea80000300800 */
[----:B------:R-:W2:Y:S04]  /*5d110*/  LDL.LU R182, [R1+0xc8] ;  /* 0x0000c80001b67983 */ /* 0x000ea80000300800 */
[----:B------:R-:W2:Y:S01]  /*5d120*/  LDL.LU R183, [R1+0xcc] ;  /* 0x0000cc0001b77983 */ /* 0x000ea20000300800 */
[----:B------:R-:W-:Y:S03]  /*5d130*/  HMMA.1688.F32.TF32 R132, R236, R112, R132 ;  /* 0x00000070ec84723c */ /* 0x000fe60000081084 */
[----:B------:R-:W-:Y:S01]  /*5d140*/  IMAD.MOV.U32 R150, RZ, RZ, R136 ;  /* 0x000000ffff967224 */ /* 0x000fe200078e0088 */
[----:B------:R-:W-:Y:S01]  /*5d150*/  MOV R46, R138 ;  /* 0x0000008a002e7202 */ /* 0x000fe20000000f00 */
[----:B------:R-:W-:-:S02]  /*5d160*/  IMAD.MOV.U32 R151, RZ, RZ, R137 ;  /* 0x000000ffff977224 */ /* 0x000fc400078e0089 */
[----:B------:R-:W-:Y:S02]  /*5d170*/  IMAD.MOV.U32 R47, RZ, RZ, R139 ;  /* 0x000000ffff2f7224 */ /* 0x000fe400078e008b */
[----:B------:R-:W-:Y:S10]  /*5d180*/  HMMA.1688.F32.TF32 R136, R236, R108, R248 ;  /* 0x0000006cec88723c */ /* 0x000ff400000810f8 */
[----:B------:R-:W-:Y:S01]  /*5d190*/  STL [R1+0x104], R133 ;  /* 0x0001048501007387 */ /* 0x000fe20000100800 */
[----:B------:R-:W-:-:S03]  /*5d1a0*/  IMAD.MOV.U32 R252, RZ, RZ, R132 ;  /* 0x000000fffffc7224 */ /* 0x000fc600078e0084 */
[----:B------:R3:W-:Y:S02]  /*5d1b0*/  STL.64 [R1+0x108], R134 ;  /* 0x0001088601007387 */ /* 0x0007e40000100a00 */
[----:B---3--:R-:W-:Y:S03]  /*5d1c0*/  HMMA.1688.F32.TF32 R132, R236, R104, R172 ;  /* 0x00000068ec84723c */ /* 0x008fe600000810ac */
[----:B------:R-:W-:Y:S04]  /*5d1d0*/  STL.64 [R1+0xf0], R136 ;  /* 0x0000f08801007387 */ /* 0x000fe80000100a00 */
[----:B------:R4:W-:-:S12]  /*5d1e0*/  STL.64 [R1+0xf8], R138 ;  /* 0x0000f88a01007387 */ /* 0x0009d80000100a00 */
[----:B------:R-:W-:Y:S01]  /*5d1f0*/  MOV R163, R132 ;  /* 0x0000008400a37202 */ /* 0x000fe20000000f00 */
[----:B------:R-:W-:Y:S01]  /*5d200*/  IMAD.MOV.U32 R62, RZ, RZ, R133 ;  /* 0x000000ffff3e7224 */ /* 0x000fe200078e0085 */
[----:B------:R-:W3:Y:S01]  /*5d210*/  LDL.LU R132, [R1+0xb0] ;  /* 0x0000b00001847983 */ /* 0x000ee20000300800 */
[----:B------:R-:W-:Y:S01]  /*5d220*/  IMAD.MOV.U32 R63, RZ, RZ, R134 ;  /* 0x000000ffff3f7224 */ /* 0x000fe200078e0086 */
[----:B------:R-:W-:Y:S02]  /*5d230*/  MOV R129, R135 ;  /* 0x0000008700817202 */ /* 0x000fe40000000f00 */
        /* <DEDUP_REMOVED lines=11> */
[----:B------:R-:W-:Y:S04]  /*5d2f0*/  STL.64 [R1+0x6258], R162 ;  /* 0x006258a201007387 */ /* 0x000fe80000100a00 */
[----:B------:R1:W-:Y:S01]  /*5d300*/  STL.64 [R1+0x6250], R160 ;  /* 0x006250a001007387 */ /* 0x0003e20000100a00 */
[----:B----4-:R-:W-:Y:S03]  /*5d310*/  HMMA.1688.F32.TF32 R136, R236, R100, R184 ;  /* 0x00000064ec88723c */ /* 0x010fe600000810b8 */
[----:B------:R-:W4:Y:S04]  /*5d320*/  LDL.LU R184, [R1+0x80] ;  /* 0x0000800001b87983 */ /* 0x000f280000300800 */
[----:B------:R-:W4:Y:S04]  /*5d330*/  LDL.LU R185, [R1+0x84] ;  /* 0x0000840001b97983 */ /* 0x000f280000300800 */
[----:B------:R-:W4:Y:S04]  /*5d340*/  LDL.LU R186, [R1+0x88] ;  /* 0x0000880001ba7983 */ /* 0x000f280000300800 */
[----:B------:R-:W4:Y:S04]  /*5d350*/  LDL.LU R187, [R1+0x8c] ;  /* 0x00008c0001bb7983 */ /* 0x000f280000300800 */
[----:B------:R-:W-:Y:S01]  /*5d360*/  IMAD.MOV.U32 R146, RZ, RZ, R136 ;  /* 0x000000ffff927224 */ /* 0x000fe200078e0088 */
[----:B------:R-:W-:Y:S01]  /*5d370*/  MOV R50, R138 ;  /* 0x0000008a00327202 */ /* 0x000fe20000000f00 */
[----:B------:R-:W-:-:S02]  /*5d380*/  IMAD.MOV.U32 R147, RZ, RZ, R137 ;  /* 0x000000ffff937224 */ /* 0x000fc400078e0089 */
[----:B------:R-:W-:Y:S02]  /*5d390*/  IMAD.MOV.U32 R51, RZ, RZ, R139 ;  /* 0x000000ffff337224 */ /* 0x000fe400078e008b */
[C---:B--2---:R-:W-:Y:S01]  /*5d3a0*/  HMMA.1688.F32.TF32 R136, R236.reuse, R96, R180 ;  /* 0x00000060ec88723c */ /* 0x044fe200000810b4 */
[----:B------:R-:W2:Y:S04]  /*5d3b0*/  LDL.LU R180, [R1+0x790] ;  /* 0x0007900001b47983 */ /* 0x000ea80000300800 */
[----:B------:R-:W2:Y:S04]  /*5d3c0*/  LDL.LU R181, [R1+0x794] ;  /* 0x0007940001b57983 */ /* 0x000ea80000300800 */
[----:B------:R-:W2:Y:S04]  /*5d3d0*/  LDL.LU R182, [R1+0x798] ;  /* 0x0007980001b67983 */ /* 0x000ea80000300800 */
[----:B------:R-:W2:Y:S01]  /*5d3e0*/  LDL.LU R183, [R1+0x79c] ;  /* 0x00079c0001b77983 */ /* 0x000ea20000300800 */
        /* <DEDUP_REMOVED lines=14> */
[----:B------:R-:W-:-:S15]  /*5d4d0*/  MOV R159, R137 ;  /* 0x00000089009f7202 */ /* 0x000fde0000000f00 */
[----:B------:R-:W-:Y:S02]  /*5d4e0*/  NOP ;  /* 0x0000000000007918 */ /* 0x000fe40000000000 */
[----:B------:R-:W-:Y:S01]  /*5d4f0*/  IMAD.MOV.U32 R143, RZ, RZ, R132 ;  /* 0x000000ffff8f7224 */ /* 0x000fe200078e0084 */
[----:B------:R-:W-:Y:S01]  /*5d500*/  MOV R38, R133 ;  /* 0x0000008500267202 */ /* 0x000fe20000000f00 */
[----:B------:R-:W-:Y:S02]  /*5d510*/  IMAD.MOV.U32 R39, RZ, RZ, R134 ;  /* 0x000000ffff277224 */ /* 0x000fe400078e0086 */
[----:B------:R-:W-:Y:S01]  /*5d520*/  IMAD.MOV.U32 R145, RZ, RZ, R135 ;  /* 0x000000ffff917224 */ /* 0x000fe200078e0087 */
[----:B------:R-:W-:Y:S04]  /*5d530*/  STL.64 [R1+0x6268], R158 ;  /* 0x0062689e01007387 */ /* 0x000fe80000100a00 */
[----:B------:R-:W-:Y:S04]  /*5d540*/  STL.64 [R1+0x6260], R156 ;  /* 0x0062609c01007387 */ /* 0x000fe80000100a00 */
[----:B------:R-:W-:Y:S04]  /*5d550*/  STL.64 [R1+0x6288], R150 ;  /* 0x0062889601007387 */ /* 0x000fe80000100a00 */
[----:B------:R-:W-:Y:S04]  /*5d560*/  STL.64 [R1+0x6280], R148 ;  /* 0x0062809401007387 */ /* 0x000fe80000100a00 */
[----:B------:R-:W-:Y:S04]  /*5d570*/  STL.64 [R1+0x6278], R154 ;  /* 0x0062789a01007387 */ /* 0x000fe80000100a00 */
[----:B------:R-:W-:Y:S01]  /*5d580*/  STL.64 [R1+0x6270], R152 ;  /* 0x0062709801007387 */ /* 0x000fe20000100a00 */
        /* <DEDUP_REMOVED lines=8> */
[----:B------:R-:W-:Y:S02]  /*5d610*/  IMAD.MOV.U32 R215, RZ, RZ, R193 ;  /* 0x000000ffffd77224 */ /* 0x000fe400078e00c1 */
[----:B------:R-:W-:Y:S01]  /*5d620*/  IMAD.MOV.U32 R207, RZ, RZ, R189 ;  /* 0x000000ffffcf7224 */ /* 0x000fe200078e00bd */
[----:B------:R-:W-:Y:S01]  /*5d630*/  MOV R203, R176 ;  /* 0x000000b000cb7202 */ /* 0x000fe20000000f00 */
[----:B------:R-:W-:Y:S01]  /*5d640*/  IMAD.MOV.U32 R202, RZ, RZ, R188 ;  /* 0x000000ffffca7224 */ /* 0x000fe200078e00bc */
[----:B----4-:R-:W-:-:S15]  /*5d650*/  HMMA.1688.F32.TF32 R132, R236, R80, R184 ;  /* 0x00000050ec84723c */ /* 0x010fde00000810b8 */
[----:B------:R-:W-:-:S04]  /*5d660*/  NOP ;  /* 0x0000000000007918 */ /* 0x000fc80000000000 */
[----:B------:R-:W-:Y:S01]  /*5d670*/  MOV R142, R135 ;  /* 0x00000087008e7202 */ /* 0x000fe20000000f00 */
[----:B------:R-:W-:Y:S02]  /*5d680*/  IMAD.MOV.U32 R140, RZ, RZ, R133 ;  /* 0x000000ffff8c7224 */ /* 0x000fe400078e0085 */
[----:B------:R-:W-:Y:S01]  /*5d690*/  IMAD.MOV.U32 R141, RZ, RZ, R134 ;  /* 0x000000ffff8d7224 */ /* 0x000fe200078e0086 */
[----:B------:R-:W-:Y:S01]  /*5d6a0*/  MOV R144, R132 ;  /* 0x0000008400907202 */ /* 0x000fe20000000f00 */
[----:B------:R-:W-:Y:S04]  /*5d6b0*/  STL.64 [R1+0x62a8], R142 ;  /* 0x0062a88e01007387 */ /* 0x000fe80000100a00 */
[----:B------:R3:W-:Y:S04]  /*5d6c0*/  STL.64 [R1+0x62a0], R140 ;  /* 0x0062a08c01007387 */ /* 0x0007e80000100a00 */
[----:B------:R-:W-:Y:S04]  /*5d6d0*/  STL.64 [R1+0x6298], R146 ;  /* 0x0062989201007387 */ /* 0x000fe80000100a00 */
[----:B------:R4:W-:Y:S04]  /*5d6e0*/  STL.64 [R1+0x6290], R144 ;  /* 0x0062909001007387 */ /* 0x0009e80000100a00 */
        /* <DEDUP_REMOVED lines=26> */
[----:B------:R-:W-:Y:S01]  /*5d890*/  MOV R210, R171 ;  /* 0x000000ab00d27202 */ /* 0x000fe20000000f00 */
[----:B------:R-:W-:-:S02]  /*5d8a0*/  IMAD.MOV.U32 R211, RZ, RZ, R178 ;  /* 0x000000ffffd37224 */ /* 0x000fc400078e00b2 */
[----:B------:R-:W-:Y:S02]  /*5d8b0*/  IMAD.MOV.U32 R226, RZ, RZ, R179 ;  /* 0x000000ffffe27224 */ /* 0x000fe400078e00b3 */
[----:B---3--:R-:W-:Y:S02]  /*5d8c0*/  IMAD.MOV.U32 R199, RZ, RZ, R170 ;  /* 0x000000ffffc77224 */ /* 0x008fe400078e00aa */
[----:B----4-:R-:W-:Y:S01]  /*5d8d0*/  IMAD.MOV.U32 R198, RZ, RZ, R169 ;  /* 0x000000ffffc67224 */ /* 0x010fe200078e00a9 */
[----:B------:R-:W-:Y:S01]  /*5d8e0*/  MOV R195, R168 ;  /* 0x000000a800c37202 */ /* 0x000fe20000000f00 */
[----:B------:R-:W-:Y:S02]  /*5d8f0*/  IMAD.MOV.U32 R194, RZ, RZ, R177 ;  /* 0x000000ffffc27224 */ /* 0x000fe400078e00b1 */
[----:B------:R-:W-:Y:S02]  /*5d900*/  IMAD.MOV.U32 R187, RZ, RZ, R176 ;  /* 0x000000ffffbb7224 */ /* 0x000fe400078e00b0 */
[----:B------:R-:W3:Y:S04]  /*5d910*/  LDL.LU R176, [R1+0x6474] ;  /* 0x0064740001b07983 */ /* 0x000ee80000300800 */
[----:B------:R-:W3:Y:S04]  /*5d920*/  LDL.LU R177, [R1+0x6470] ;  /* 0x0064700001b17983 */ /* 0x000ee80000300800 */
[----:B------:R-:W4:Y:S04]  /*5d930*/  LDL.LU R168, [R1+0x646c] ;  /* 0x00646c0001a87983 */ /* 0x000f280000300800 */
[----:B------:R-:W4:Y:S04]  /*5d940*/  LDL.LU R169, [R1+0x6468] ;  /* 0x0064680001a97983 */ /* 0x000f280000300800 */
[----:B------:R-:W4:Y:S04]  /*5d950*/  LDL.LU R170, [R1+0x6464] ;  /* 0x0064640001aa7983 */ /* 0x000f280000300800 */
[----:B------:R-:W4:Y:S04]  /*5d960*/  LDL.LU R171, [R1+0x6460] ;  /* 0x0064600001ab7983 */ /* 0x000f280000300800 */
[----:B------:R-:W3:Y:S04]  /*5d970*/  LDL.LU R178, [R1+0x645c] ;  /* 0x00645c0001b27983 */ /* 0x000ee80000300800 */
[----:B------:R-:W3:Y:S01]  /*5d980*/  LDL.LU R179, [R1+0x6458] ;  /* 0x0064580001b37983 */ /* 0x000ee20000300800 */
[C---:B--2---:R-:W-:Y:S03]  /*5d990*/  HMMA.1688.F32.TF32 R172, R236.reuse, R68, R172 ;  /* 0x00000044ecac723c */ /* 0x044fe600000810ac */
[----:B------:R-:W2:Y:S05]  /*5d9a0*/  LDL.LU R227, [R1+0x6cc] ;  /* 0x0006cc0001e37983 */ /* 0x000eaa0000300800 */
[C---:B------:R-:W-:Y:S01]  /*5d9b0*/  HMMA.1688.F32.TF32 R180, R236.reuse, R20, R180 ;  /* 0x00000014ecb4723c */ /* 0x040fe200000810b4 */
[----:B------:R-:W-:Y:S07]  /*5d9c0*/  STL.64 [R1+0x6178], R166 ;  /* 0x006178a601007387 */ /* 0x000fee0000100a00 */
[C---:B------:R-:W-:Y:S08]  /*5d9d0*/  HMMA.1688.F32.TF32 R188, R236.reuse, R52, R188 ;  /* 0x00000034ecbc723c */ /* 0x040ff000000810bc */
[C---:B------:R-:W-:Y:S01]  /*5d9e0*/  HMMA.1688.F32.TF32 R184, R236.reuse, R16, R184 ;  /* 0x00000010ecb8723c */ /* 0x040fe200000810b8 */
[----:B------:R-:W-:Y:S07]  /*5d9f0*/  STL.64 [R1+0x6170], R164 ;  /* 0x006170a401007387 */ /* 0x000fee0000100a00 */
[----:B------:R-:W-:Y:S01]  /*5da00*/  HMMA.1688.F32.TF32 R192, R236, R24, R192 ;  /* 0x00000018ecc0723c */ /* 0x000fe200000810c0 */
[----:B-1----:R-:W-:Y:S01]  /*5da10*/  MOV R160, R232 ;  /* 0x000000e800a07202 */ /* 0x002fe20000000f00 */
[----:B------:R-:W-:-:S06]  /*5da20*/  IMAD.MOV.U32 R161, RZ, RZ, R233 ;  /* 0x000000ffffa17224 */ /* 0x000fcc00078e00e9 */
[C---:B----4-:R-:W-:Y:S08]  /*5da30*/  HMMA.1688.F32.TF32 R168, R236.reuse, R72, R168 ;  /* 0x00000048eca8723c */ /* 0x050ff000000810a8 */
[----:B---3--:R-:W-:Y:S11]  /*5da40*/  HMMA.1688.F32.TF32 R176, R236, R64, R176 ;  /* 0x00000040ecb0723c */ /* 0x008ff600000810b0 */
[----:B------:R-:W-:Y:S04]  /*5da50*/  STL.64 [R1+0x6188], R170 ;  /* 0x006188aa01007387 */ /* 0x000fe80000100a00 */
[----:B------:R1:W-:Y:S04]  /*5da60*/  STL.64 [R1+0x6180], R168 ;  /* 0x006180a801007387 */ /* 0x0003e80000100a00 */
        /* <DEDUP_REMOVED lines=12> */
[----:B------:R-:W4:Y:S04]  /*5db30*/  LDL.LU R232, [R1+0x6454] ;  /* 0x0064540001e87983 */ /* 0x000f280000300800 */
[----:B------:R-:W2:Y:S04]  /*5db40*/  LDL.LU R233, [R1+0x6450] ;  /* 0x0064500001e97983 */ /* 0x000ea80000300800 */
[----:B------:R-:W3:Y:S04]  /*5db50*/  LDL.LU R162, [R1+0x4e8] ;  /* 0x0004e80001a27983 */ /* 0x000ee80000300800 */
[----:B------:R-:W3:Y:S04]  /*5db60*/  LDL.LU R163, [R1+0x4ec] ;  /* 0x0004ec0001a37983 */ /* 0x000ee80000300800 */
[----:B------:R-:W3:Y:S04]  /*5db70*/  LDL.LU R248, [R1+0x510] ;  /* 0x0005100001f87983 */ /* 0x000ee80000300800 */
[----:B------:R-:W3:Y:S01]  /*5db80*/  LDL.LU R249, [R1+0x514] ;  /* 0x0005140001f97983 */ /* 0x000ee20000300800 */
[----:B----4-:R-:W-:-:S03]  /*5db90*/  IMAD.MOV.U32 R250, RZ, RZ, R232 ;  /* 0x000000fffffa7224 */ /* 0x010fc600078e00e8 */
[----:B------:R-:W4:Y:S01]  /*5dba0*/  LDL.LU R232, [R1+0x644c] ;  /* 0x00644c0001e87983 */ /* 0x000f220000300800 */
[----:B--2---:R-:W-:-:S03]  /*5dbb0*/  MOV R251, R233 ;  /* 0x000000e900fb7202 */ /* 0x004fc60000000f00 */
[----:B------:R-:W2:Y:S04]  /*5dbc0*/  LDL.LU R233, [R1+0x6448] ;  /* 0x0064480001e97983 */ /* 0x000ea80000300800 */
[----:B------:R-:W3:Y:S04]  /*5dbd0*/  LDL.LU R140, [R1+0x520] ;  /* 0x00052000018c7983 */ /* 0x000ee80000300800 */
[----:B------:R-:W3:Y:S04]  /*5dbe0*/  LDL.LU R141, [R1+0x524] ;  /* 0x00052400018d7983 */ /* 0x000ee80000300800 */
[----:B------:R-:W3:Y:S04]  /*5dbf0*/  LDL.LU R142, [R1+0x528] ;  /* 0x00052800018e7983 */ /* 0x000ee80000300800 */
[----:B------:R-:W3:Y:S01]  /*5dc00*/  LDL.LU R143, [R1+0x52c] ;  /* 0x00052c00018f7983 */ /* 0x000ee20000300800 */
[----:B----4-:R-:W-:-:S03]  /*5dc10*/  IMAD.MOV.U32 R144, RZ, RZ, R232 ;  /* 0x000000ffff907224 */ /* 0x010fc600078e00e8 */
[----:B------:R-:W4:Y:S01]  /*5dc20*/  LDL.LU R232, [R1+0x6444] ;  /* 0x0064440001e87983 */ /* 0x000f220000300800 */
[----:B--2---:R-:W-:-:S03]  /*5dc30*/  IMAD.MOV.U32 R145, RZ, RZ, R233 ;  /* 0x000000ffff917224 */ /* 0x004fc600078e00e9 */
[----:B------:R-:W2:Y:S04]  /*5dc40*/  LDL.LU R233, [R1+0x6440] ;  /* 0x0064400001e97983 */ /* 0x000ea80000300800 */
[----:B------:R-:W3:Y:S04]  /*5dc50*/  LDL.LU R146, [R1+0x538] ;  /* 0x0005380001927983 */ /* 0x000ee80000300800 */
[----:B------:R-:W3:Y:S04]  /*5dc60*/  LDL.LU R147, [R1+0x53c] ;  /* 0x00053c0001937983 */ /* 0x000ee80000300800 */
[----:B-1----:R-:W3:Y:S04]  /*5dc70*/  LDL.LU R168, [R1+0x560] ;  /* 0x0005600001a87983 */ /* 0x002ee80000300800 */
[----:B------:R-:W3:Y:S01]  /*5dc80*/  LDL.LU R169, [R1+0x564] ;  /* 0x0005640001a97983 */ /* 0x000ee20000300800 */
[----:B----4-:R-:W-:-:S03]  /*5dc90*/  MOV R170, R232 ;  /* 0x000000e800aa7202 */ /* 0x010fc60000000f00 */
[----:B------:R-:W4:Y:S01]  /*5dca0*/  LDL.LU R232, [R1+0x643c] ;  /* 0x00643c0001e87983 */ /* 0x000f220000300800 */
[----:B--2---:R-:W-:-:S03]  /*5dcb0*/  IMAD.MOV.U32 R171, RZ, RZ, R233 ;  /* 0x000000ffffab7224 */ /* 0x004fc600078e00e9 */
[----:B------:R-:W2:Y:S04]  /*5dcc0*/  LDL.LU R233, [R1+0x6438] ;  /* 0x0064380001e97983 */ /* 0x000ea80000300800 */
[----:B------:R-:W3:Y:S04]  /*5dcd0*/  LDL.LU R132, [R1+0x5c0] ;  /* 0x0005c00001847983 */ /* 0x000ee80000300800 */
[----:B------:R-:W3:Y:S04]  /*5dce0*/  LDL.LU R133, [R1+0x5c4] ;  /* 0x0005c40001857983 */ /* 0x000ee80000300800 */
[----:B------:R-:W3:Y:S04]  /*5dcf0*/  LDL.LU R134, [R1+0x5c8] ;  /* 0x0005c80001867983 */ /* 0x000ee80000300800 */
[----:B------:R-:W3:Y:S04]  /*5dd00*/  LDL.LU R135, [R1+0x5cc] ;  /* 0x0005cc0001877983 */ /* 0x000ee80000300800 */
[----:B------:R-:W3:Y:S01]  /*5dd10*/  LDL.LU R148, [R1+0x5d0] ;  /* 0x0005d00001947983 */ /* 0x000ee20000300800 */
[----:B----4-:R-:W-:Y:S01]  /*5dd20*/  MOV R150, R232 ;  /* 0x000000e800967202 */ /* 0x010fe20000000f00 */
[----:B--2---:R-:W-:-:S02]  /*5dd30*/  IMAD.MOV.U32 R149, RZ, RZ, R233 ;  /* 0x000000ffff957224 */ /* 0x004fc400078e00e9 */
[----:B------:R-:W2:Y:S04]  /*5dd40*/  LDL.LU R233, [R1+0x6434] ;  /* 0x0064340001e97983 */ /* 0x000ea80000300800 */
[----:B------:R-:W2:Y:S04]  /*5dd50*/  LDL.LU R232, [R1+0x6430] ;  /* 0x0064300001e87983 */ /* 0x000ea80000300800 */
[----:B------:R-:W4:Y:S04]  /*5dd60*/  LDL.LU R151, [R1+0x5dc] ;  /* 0x0005dc0001977983 */ /* 0x000f280000300800 */
[----:B---3--:R-:W3:Y:S04]  /*5dd70*/  LDL.LU R188, [R1+0x690] ;  /* 0x0006900001bc7983 */ /* 0x008ee80000300800 */
[----:B------:R-:W3:Y:S04]  /*5dd80*/  LDL.LU R189, [R1+0x694] ;  /* 0x0006940001bd7983 */ /* 0x000ee80000300800 */
[----:B------:R-:W3:Y:S04]  /*5dd90*/  LDL.LU R190, [R1+0x698] ;  /* 0x0006980001be7983 */ /* 0x000ee80000300800 */
[----:B------:R-:W3:Y:S04]  /*5dda0*/  LDL.LU R191, [R1+0x69c] ;  /* 0x00069c0001bf7983 */ /* 0x000ee80000300800 */
        /* <DEDUP_REMOVED lines=29> */
[----:B------:R-:W-:-:S03]  /*5df80*/  IMAD.MOV.U32 R6, RZ, RZ, R138 ;  /* 0x000000ffff067224 */ /* 0x000fc600078e008a */
[----:B------:R-:W4:Y:S01]  /*5df90*/  LDL.LU R155, [R1+0x50c] ;  /* 0x00050c00019b7983 */ /* 0x000f220000300800 */
[----:B------:R-:W-:-:S03]  /*5dfa0*/  IMAD.MOV.U32 R7, RZ, RZ, R139 ;  /* 0x000000ffff077224 */ /* 0x000fc600078e008b */
[----:B------:R-:W4:Y:S04]  /*5dfb0*/  LDL.LU R136, [R1+0x4c0] ;  /* 0x0004c00001887983 */ /* 0x000f280000300800 */
[----:B------:R-:W4:Y:S04]  /*5dfc0*/  LDL.LU R137, [R1+0x4c4] ;  /* 0x0004c40001897983 */ /* 0x000f280000300800 */
[----:B------:R-:W4:Y:S04]  /*5dfd0*/  LDL.LU R138, [R1+0x4c8] ;  /* 0x0004c800018a7983 */ /* 0x000f280000300800 */
[----:B------:R-:W4:Y:S01]  /*5dfe0*/  LDL.LU R139, [R1+0x4cc] ;  /* 0x0004cc00018b7983 */ /* 0x000f220000300800 */
[C---:B------:R-:W-:Y:S08]  /*5dff0*/  HMMA.1688.F32.TF32 R196, R236.reuse, R56, R196 ;  /* 0x00000038ecc4723c */ /* 0x040ff000000810c4 */
[C---:B------:R-:W-:Y:S08]  /*5e000*/  HMMA.1688.F32.TF32 R200, R236.reuse, R28, R200 ;  /* 0x0000001cecc8723c */ /* 0x040ff000000810c8 */
[C---:B------:R-:W-:Y:S08]  /*5e010*/  HMMA.1688.F32.TF32 R204, R236.reuse, R40, R204 ;  /* 0x00000028eccc723c */ /* 0x040ff000000810cc */
[C---:B------:R-:W-:Y:S08]  /*5e020*/  HMMA.1688.F32.TF32 R208, R236.reuse, R32, R208 ;  /* 0x00000020ecd0723c */ /* 0x040ff000000810d0 */
[C---:B------:R-:W-:Y:S08]  /*5e030*/  HMMA.1688.F32.TF32 R212, R236.reuse, R12, R212 ;  /* 0x0000000cecd4723c */ /* 0x040ff000000810d4 */
[C---:B------:R-:W-:Y:S08]  /*5e040*/  HMMA.1688.F32.TF32 R216, R236.reuse, R36, R216 ;  /* 0x00000024ecd8723c */ /* 0x040ff000000810d8 */
[C---:B------:R-:W-:Y:S08]  /*5e050*/  HMMA.1688.F32.TF32 R220, R236.reuse, R48, R220 ;  /* 0x00000030ecdc723c */ /* 0x040ff000000810dc */
[C---:B------:R-:W-:Y:S08]  /*5e060*/  HMMA.1688.F32.TF32 R224, R236.reuse, R44, R224 ;  /* 0x0000002cece0723c */ /* 0x040ff000000810e0 */
[----:B------:R-:W-:Y:S08]  /*5e070*/  HMMA.1688.F32.TF32 R228, R236, R8, R228 ;  /* 0x00000008ece4723c */ /* 0x000ff000000810e4 */
[----:B--2---:R-:W-:Y:S08]  /*5e080*/  HMMA.1688.F32.TF32 R184, R244, R116, R184 ;  /* 0x00000074f4b8723c */ /* 0x004ff000000810b8 */
[C---:B------:R-:W-:Y:S08]  /*5e090*/  HMMA.1688.F32.TF32 R232, R236.reuse, R4, R232 ;  /* 0x00000004ece8723c */ /* 0x040ff000000810e8 */
[----:B---3--:R-:W-:Y:S03]  /*5e0a0*/  HMMA.1688.F32.TF32 R236, R236, R60, R188 ;  /* 0x0000003cecec723c */ /* 0x008fe600000810bc */
[----:B------:R-:W-:Y:S04]  /*5e0b0*/  STL.64 [R1+0x5e0], R184 ;  /* 0x0005e0b801007387 */ /* 0x000fe80000100a00 */
[----:B------:R1:W-:Y:S01]  /*5e0c0*/  STL.64 [R1+0x5e8], R186 ;  /* 0x0005e8ba01007387 */ /* 0x0003e20000100a00 */
[C---:B----4-:R-:W-:Y:S08]  /*5e0d0*/  HMMA.1688.F32.TF32 R188, R244.reuse, R112, R148 ;  /* 0x00000070f4bc723c */ /* 0x050ff00000081094 */
[C---:B-1----:R-:W-:Y:S11]  /*5e0e0*/  HMMA.1688.F32.TF32 R184, R244.reuse, R108, R132 ;  /* 0x0000006cf4b8723c */ /* 0x042ff60000081084 */
[----:B------:R-:W-:Y:S04]  /*5e0f0*/  STL.64 [R1+0x5d0], R188 ;  /* 0x0005d0bc01007387 */ /* 0x000fe80000100a00 */
[----:B------:R-:W-:Y:S04]  /*5e100*/  STL.64 [R1+0x5d8], R190 ;  /* 0x0005d8be01007387 */ /* 0x000fe80000100a00 */
        /* <DEDUP_REMOVED lines=22> */
[----:B------:R-:W2:Y:S04]  /*5e270*/  LDL.LU R248, [R1+0x490] ;  /* 0x0004900001f87983 */ /* 0x000ea80000300800 */
[----:B------:R-:W-:Y:S04]  /*5e280*/  STL.64 [R1+0x520], R144 ;  /* 0x0005209001007387 */ /* 0x000fe80000100a00 */
[----:B------:R-:W-:Y:S04]  /*5e290*/  STL.64 [R1+0x528], R146 ;  /* 0x0005289201007387 */ /* 0x000fe80000100a00 */
[----:B------:R-:W-:Y:S04]  /*5e2a0*/  STL.64 [R1+0x510], R140 ;  /* 0x0005108c01007387 */ /* 0x000fe80000100a00 */
[----:B------:R1:W-:Y:S04]  /*5e2b0*/  STL.64 [R1+0x518], R142 ;  /* 0x0005188e01007387 */ /* 0x0003e80000100a00 */
[----:B------:R-:W2:Y:S04]  /*5e2c0*/  LDL.LU R249, [R1+0x494] ;  /* 0x0004940001f97983 */ /* 0x000ea80000300800 */
[----:B------:R-:W2:Y:S04]  /*5e2d0*/  LDL.LU R250, [R1+0x498] ;  /* 0x0004980001fa7983 */ /* 0x000ea80000300800 */
[----:B------:R-:W2:Y:S01]  /*5e2e0*/  LDL.LU R251, [R1+0x49c] ;  /* 0x00049c0001fb7983 */ /* 0x000ea20000300800 */
[C---:B------:R-:W-:Y:S08]  /*5e2f0*/  HMMA.1688.F32.TF32 R152, R244.reuse, R72, R152 ;  /* 0x00000048f498723c */ /* 0x040ff00000081098 */
[C---:B-1----:R-:W-:Y:S08]  /*5e300*/  HMMA.1688.F32.TF32 R140, R244.reuse, R64, R160 ;  /* 0x00000040f48c723c */ /* 0x042ff000000810a0 */
[C---:B------:R-:W-:Y:S08]  /*5e310*/  HMMA.1688.F32.TF32 R144, R244.reuse, R68, R156 ;  /* 0x00000044f490723c */ /* 0x040ff0000008109c */
[----:B------:R-:W-:Y:S01]  /*5e320*/  HMMA.1688.F32.TF32 R136, R244, R20, R136 ;  /* 0x00000014f488723c */ /* 0x000fe20000081088 */
[----:B------:R-:W-:Y:S04]  /*5e330*/  STL.64 [R1+0x500], R152 ;  /* 0x0005009801007387 */ /* 0x000fe80000100a00 */
[----:B------:R-:W-:Y:S04]  /*5e340*/  STL.64 [R1+0x508], R154 ;  /* 0x0005089a01007387 */ /* 0x000fe80000100a00 */
[----:B------:R-:W-:Y:S04]  /*5e350*/  STL.64 [R1+0x4e0], R140 ;  /* 0x0004e08c01007387 */ /* 0x000fe80000100a00 */
[----:B------:R-:W-:Y:S04]  /*5e360*/  STL.64 [R1+0x4f0], R144 ;  /* 0x0004f09001007387 */ /* 0x000fe80000100a00 */
[----:B------:R-:W-:Y:S02]  /*5e370*/  STL.64 [R1+0x4f8], R146 ;  /* 0x0004f89201007387 */ /* 0x000fe40000100a00 */
[----:B------:R-:W-:Y:S01]  /*5e380*/  MOV R77, R136 ;  /* 0x00000088004d7202 */ /* 0x000fe20000000f00 */
[----:B------:R-:W-:Y:S01]  /*5e390*/  IMAD.MOV.U32 R76, RZ, RZ, R137 ;  /* 0x000000ffff4c7224 */ /* 0x000fe200078e0089 */
[----:B------:R2:W-:Y:S01]  /*5e3a0*/  STL [R1+0x4e8], R142 ;  /* 0x0004e88e01007387 */ /* 0x0005e20000100800 */
[----:B------:R-:W-:Y:S01]  /*5e3b0*/  IMAD.MOV.U32 R73, RZ, RZ, R138 ;  /* 0x000000ffff497224 */ /* 0x000fe200078e008a */
[----:B------:R-:W-:-:S02]  /*5e3c0*/  MOV R134, R241 ;  /* 0x000000f100867202 */ /* 0x000fc40000000f00 */
[----:B------:R-:W3:Y:S01]  /*5e3d0*/  LDL.LU R136, [R1+0x470] ;  /* 0x0004700001887983 */ /* 0x000ee20000300800 */
[----:B------:R-:W-:Y:S01]  /*5e3e0*/  IMAD.MOV.U32 R132, RZ, RZ, R243 ;  /* 0x000000ffff847224 */ /* 0x000fe200078e00f3 */
[----:B------:R-:W-:Y:S01]  /*5e3f0*/  MOV R72, R139 ;  /* 0x0000008b00487202 */ /* 0x000fe20000000f00 */
[----:B------:R-:W-:Y:S01]  /*5e400*/  IMAD.MOV.U32 R133, RZ, RZ, R242 ;  /* 0x000000ffff857224 */ /* 0x000fe200078e00f2 */
[----:B------:R-:W3:Y:S01]  /*5e410*/  LDL.LU R137, [R1+0x474] ;  /* 0x0004740001897983 */ /* 0x000ee20000300800 */
[----:B------:R-:W-:-:S03]  /*5e420*/  IMAD.MOV.U32 R135, RZ, RZ, R240 ;  /* 0x000000ffff877224 */ /* 0x000fc600078e00f0 */
[----:B------:R-:W3:Y:S04]  /*5e430*/  LDL.LU R138, [R1+0x478] ;  /* 0x00047800018a7983 */ /* 0x000ee80000300800 */
[----:B------:R-:W3:Y:S01]  /*5e440*/  LDL.LU R139, [R1+0x47c] ;  /* 0x00047c00018b7983 */ /* 0x000ee20000300800 */
[----:B------:R-:W-:Y:S03]  /*5e450*/  HMMA.1688.F32.TF32 R132, R244, R16, R132 ;  /* 0x00000010f484723c */ /* 0x000fe60000081084 */
[----:B------:R-:W-:Y:S04]  /*5e460*/  STL [R1+0x60b8], R72 ;  /* 0x0060b84801007387 */ /* 0x000fe80000100800 */
[----:B------:R-:W-:Y:S04]  /*5e470*/  STL [R1+0x60b4], R73 ;  /* 0x0060b44901007387 */ /* 0x000fe80000100800 */
[----:B------:R1:W-:Y:S04]  /*5e480*/  STL [R1+0x60b0], R76 ;  /* 0x0060b04c01007387 */ /* 0x0003e80000100800 */
[----:B------:R4:W-:Y:S04]  /*5e490*/  STL [R1+0x60ac], R77 ;  /* 0x0060ac4d01007387 */ /* 0x0009e80000100800 */
        /* <DEDUP_REMOVED lines=8> */
[----:B------:R-:W-:-:S03]  /*5e520*/  IMAD.MOV.U32 R3, RZ, RZ, R143 ;  /* 0x000000ffff037224 */ /* 0x000fc600078e008f */
[----:B------:R-:W-:Y:S04]  /*5e530*/  STL [R1+0x60c8], R80 ;  /* 0x0060c85001007387 */ /* 0x000fe80000100800 */
[----:B------:R-:W-:Y:S04]  /*5e540*/  STL [R1+0x60c4], R81 ;  /* 0x0060c45101007387 */ /* 0x000fe80000100800 */
[----:B------:R1:W-:Y:S04]  /*5e550*/  STL [R1+0x60c0], R84 ;  /* 0x0060c05401007387 */ /* 0x0003e80000100800 */
[----:B------:R1:W-:Y:S01]  /*5e560*/  STL [R1+0x60bc], R85 ;  /* 0x0060bc5501007387 */ /* 0x0003e20000100800 */
[----:B------:R-:W-:-:S03]  /*5e570*/  LOP3.LUT R151, R2, 0x20, RZ, 0x3c, !PT ;  /* 0x0000002002977812 */ /* 0x000fc600078e3cff */
[----:B------:R-:W-:Y:S04]  /*5e580*/  LDS R240, [R2+UR11+0x41800] ;  /* 0x0418000b02f07984 */ /* 0x000fe80008000800 */
[----:B------:R-:W-:Y:S04]  /*5e590*/  LDS R242, [R2+UR11+0x41c00] ;  /* 0x041c000b02f27984 */ /* 0x000fe80008000800 */
[----:B------:R-:W-:Y:S04]  /*5e5a0*/  LDS R241, [R151+UR11+0x41800] ;  /* 0x0418000b97f17984 */ /* 0x000fe80008000800 */
[----:B------:R-:W1:Y:S01]  /*5e5b0*/  LDS R243, [R151+UR11+0x41c00] ;  /* 0x041c000b97f37984 */ /* 0x000e620008000800 */
        /* <DEDUP_REMOVED lines=8> */
[----:B------:R-:W-:Y:S01]  /*5e640*/  IMAD.MOV.U32 R93, RZ, RZ, R140 ;  /* 0x000000ffff5d7224 */ /* 0x000fe200078e008c */
[----:B------:R-:W-:Y:S04]  /*5e650*/  STL [R1+0x60d8], R88 ;  /* 0x0060d85801007387 */ /* 0x000fe80000100800 */
[----:B------:R-:W-:Y:S04]  /*5e660*/  STL [R1+0x60d4], R89 ;  /* 0x0060d45901007387 */ /* 0x000fe80000100800 */
[----:B------:R1:W-:Y:S04]  /*5e670*/  STL [R1+0x60d0], R92 ;  /* 0x0060d05c01007387 */ /* 0x0003e80000100800 */
[----:B------:R1:W-:Y:S01]  /*5e680*/  STL [R1+0x60cc], R93 ;  /* 0x0060cc5d01007387 */ /* 0x0003e20000100800 */
[----:B---3--:R-:W-:-:S15]  /*5e690*/  HMMA.1688.F32.TF32 R136, R244, R24, R136 ;  /* 0x00000018f488723c */ /* 0x008fde0000081088 */
[----:B------:R-:W-:-:S04]  /*5e6a0*/  NOP ;  /* 0x0000000000007918 */ /* 0x000fc80000000000 */
[----:B------:R-:W-:Y:S01]  /*5e6b0*/  MOV R101, R136 ;  /* 0x0000008800657202 */ /* 0x000fe20000000f00 */
[----:B------:R-:W-:Y:S01]  /*5e6c0*/  IMAD.MOV.U32 R100, RZ, RZ, R137 ;  /* 0x000000ffff647224 */ /* 0x000fe200078e0089 */
[----:B------:R-:W3:Y:S01]  /*5e6d0*/  LDL.LU R136, [R1+0x430] ;  /* 0x0004300001887983 */ /* 0x000ee20000300800 */
[----:B------:R-:W-:Y:S01]  /*5e6e0*/  IMAD.MOV.U32 R97, RZ, RZ, R138 ;  /* 0x000000ffff617224 */ /* 0x000fe200078e008a */
[----:B------:R-:W-:Y:S02]  /*5e6f0*/  MOV R96, R139 ;  /* 0x0000008b00607202 */ /* 0x000fe40000000f00 */
[----:B------:R-:W3:Y:S04]  /*5e700*/  LDL.LU R137, [R1+0x434] ;  /* 0x0004340001897983 */ /* 0x000ee80000300800 */
[----:B------:R-:W3:Y:S04]  /*5e710*/  LDL.LU R138, [R1+0x438] ;  /* 0x00043800018a7983 */ /* 0x000ee80000300800 */
[----:B------:R-:W3:Y:S01]  /*5e720*/  LDL.LU R139, [R1+0x43c] ;  /* 0x00043c00018b7983 */ /* 0x000ee20000300800 */
[----:B----4-:R-:W-:Y:S03]  /*5e730*/  HMMA.1688.F32.TF32 R132, R244, R56, R132 ;  /* 0x00000038f484723c */ /* 0x010fe60000081084 */
[----:B------:R-:W-:Y:S04]  /*5e740*/  STL [R1+0x60e8], R96 ;  /* 0x0060e86001007387 */ /* 0x000fe80000100800 */
[----:B------:R-:W-:Y:S04]  /*5e750*/  STL [R1+0x60e4], R97 ;  /* 0x0060e46101007387 */ /* 0x000fe80000100800 */
[----:B------:R-:W-:Y:S04]  /*5e760*/  STL [R1+0x60e0], R100 ;  /* 0x0060e06401007387 */ /* 0x000fe80000100800 */
[----:B------:R-:W-:Y:S04]  /*5e770*/  STL [R1+0x60dc], R101 ;  /* 0x0060dc6501007387 */ /* 0x000fe80000100800 */
[----:B------:R-:W-:Y:S01]  /*5e780*/  IMAD.MOV.U32 R69, RZ, RZ, R132 ;  /* 0x000000ffff457224 */ /* 0x000fe200078e0084 */
[----:B------:R-:W-:Y:S01]  /*5e790*/  MOV R65, R134 ;  /* 0x0000008600417202 */ /* 0x000fe20000000f00 */
[----:B------:R-:W-:Y:S01]  /*5e7a0*/  IMAD.MOV.U32 R68, RZ, RZ, R133 ;  /* 0x000000ffff447224 */ /* 0x000fe200078e0085 */
[----:B------:R-:W4:Y:S01]  /*5e7b0*/  LDL.LU R132, [R1+0x410] ;  /* 0x0004100001847983 */ /* 0x000f220000300800 */
[----:B------:R-:W-:-:S03]  /*5e7c0*/  IMAD.MOV.U32 R64, RZ, RZ, R135 ;  /* 0x000000ffff407224 */ /* 0x000fc600078e0087 */
[----:B------:R-:W4:Y:S04]  /*5e7d0*/  LDL.LU R133, [R1+0x414] ;  /* 0x0004140001857983 */ /* 0x000f280000300800 */
[----:B------:R-:W4:Y:S04]  /*5e7e0*/  LDL.LU R134, [R1+0x418] ;  /* 0x0004180001867983 */ /* 0x000f280000300800 */
[----:B------:R-:W4:Y:S04]  /*5e7f0*/  LDL.LU R135, [R1+0x41c] ;  /* 0x00041c0001877983 */ /* 0x000f280000300800 */
[----:B------:R-:W-:Y:S04]  /*5e800*/  STL [R1+0x60f8], R64 ;  /* 0x0060f84001007387 */ /* 0x000fe80000100800 */
[----:B------:R-:W-:Y:S04]  /*5e810*/  STL [R1+0x60f4], R65 ;  /* 0x0060f44101007387 */ /* 0x000fe80000100800 */
[----:B------:R-:W-:Y:S04]  /*5e820*/  STL [R1+0x60f0], R68 ;  /* 0x0060f04401007387 */ /* 0x000fe80000100800 */
[----:B------:R-:W-:Y:S01]  /*5e830*/  STL [R1+0x60ec], R69 ;  /* 0x0060ec4501007387 */ /* 0x000fe20000100800 */
        /* <DEDUP_REMOVED lines=11> */
[----:B------:R-:W-:Y:S04]  /*5e8f0*/  STL [R1+0x6100], R108 ;  /* 0x0061006c01007387 */ /* 0x000fe80000100800 */
[----:B------:R-:W-:Y:S04]  /*5e900*/  STL [R1+0x60fc], R109 ;  /* 0x0060fc6d01007387 */ /* 0x000fe80000100800 */
        /* <DEDUP_REMOVED lines=10> */
[----:B------:R-:W-:Y:S04]  /*5e9b0*/  STL [R1+0x6118], R112 ;  /* 0x0061187001007387 */ /* 0x000fe80000100800 */
[----:B------:R-:W-:Y:S04]  /*5e9c0*/  STL [R1+0x6114], R113 ;  /* 0x0061147101007387 */ /* 0x000fe80000100800 */
[----:B------:R-:W-:Y:S04]  /*5e9d0*/  STL [R1+0x6110], R116 ;  /* 0x0061107401007387 */ /* 0x000fe80000100800 */
[----:B------:R-:W-:Y:S01]  /*5e9e0*/  STL [R1+0x610c], R117 ;  /* 0x00610c7501007387 */ /* 0x000fe20000100800 */
[----:B----4-:R-:W-:Y:S03]  /*5e9f0*/  HMMA.1688.F32.TF32 R132, R244, R32, R132 ;  /* 0x00000020f484723c */ /* 0x010fe60000081084 */
[----:B------:R-:W3:Y:S04]  /*5ea00*/  LDL.LU R160, [R1+0x390] ;  /* 0x0003900001a07983 */ /* 0x000ee80000300800 */
[----:B------:R-:W3:Y:S04]  /*5ea10*/  LDL.LU R161, [R1+0x394] ;  /* 0x0003940001a17983 */ /* 0x000ee80000300800 */
[----:B------:R-:W3:Y:S04]  /*5ea20*/  LDL.LU R162, [R1+0x398] ;  /* 0x0003980001a27983 */ /* 0x000ee80000300800 */
[----:B------:R-:W3:Y:S04]  /*5ea30*/  LDL.LU R163, [R1+0x39c] ;  /* 0x00039c0001a37983 */ /* 0x000ee80000300800 */
[----:B------:R-:W4:Y:S04]  /*5ea40*/  LDL.LU R136, [R1+0x360] ;  /* 0x0003600001887983 */ /* 0x000f280000300800 */
[----:B------:R-:W4:Y:S01]  /*5ea50*/  LDL.LU R137, [R1+0x364] ;  /* 0x0003640001897983 */ /* 0x000f220000300800 */
[----:B------:R-:W-:-:S03]  /*5ea60*/  IMAD.MOV.U32 R125, RZ, RZ, R132 ;  /* 0x000000ffff7d7224 */ /* 0x000fc600078e0084 */
[----:B------:R-:W4:Y:S01]  /*5ea70*/  LDL.LU R138, [R1+0x368] ;  /* 0x00036800018a7983 */ /* 0x000f220000300800 */
[----:B------:R-:W-:-:S03]  /*5ea80*/  IMAD.MOV.U32 R124, RZ, RZ, R133 ;  /* 0x000000ffff7c7224 */ /* 0x000fc600078e0085 */
[----:B------:R-:W4:Y:S01]  /*5ea90*/  LDL.LU R139, [R1+0x36c] ;  /* 0x00036c00018b7983 */ /* 0x000f220000300800 */
[----:B------:R-:W-:Y:S01]  /*5eaa0*/  MOV R121, R134 ;  /* 0x0000008600797202 */ /* 0x000fe20000000f00 */
[----:B------:R-:W-:Y:S02]  /*5eab0*/  IMAD.MOV.U32 R120, RZ, RZ, R135 ;  /* 0x000000ffff787224 */ /* 0x000fe400078e0087 */
[----:B------:R-:W4:Y:S04]  /*5eac0*/  LDL.LU R132, [R1+0x330] ;  /* 0x0003300001847983 */ /* 0x000f280000300800 */
[----:B------:R-:W4:Y:S04]  /*5ead0*/  LDL.LU R133, [R1+0x334] ;  /* 0x0003340001857983 */ /* 0x000f280000300800 */
[----:B------:R-:W4:Y:S04]  /*5eae0*/  LDL.LU R134, [R1+0x338] ;  /* 0x0003380001867983 */ /* 0x000f280000300800 */
[----:B------:R-:W4:Y:S04]  /*5eaf0*/  LDL.LU R135, [R1+0x33c] ;  /* 0x00033c0001877983 */ /* 0x000f280000300800 */
[----:B------:R1:W-:Y:S04]  /*5eb00*/  STL [R1+0x6128], R120 ;  /* 0x0061287801007387 */ /* 0x0003e80000100800 */
[----:B------:R-:W-:Y:S04]  /*5eb10*/  STL [R1+0x6124], R121 ;  /* 0x0061247901007387 */ /* 0x000fe80000100800 */
[----:B------:R1:W-:Y:S04]  /*5eb20*/  STL [R1+0x6120], R124 ;  /* 0x0061207c01007387 */ /* 0x0003e80000100800 */
[----:B------:R1:W-:Y:S01]  /*5eb30*/  STL [R1+0x611c], R125 ;  /* 0x00611c7d01007387 */ /* 0x0003e20000100800 */
        /* <DEDUP_REMOVED lines=9> */
[----:B------:R-:W-:Y:S03]  /*5ebd0*/  HMMA.1688.F32.TF32 R140, R244, R36, R156 ;  /* 0x00000024f48c723c */ /* 0x000fe6000008109c */
[----:B------:R1:W-:-:S15]  /*5ebe0*/  STL [R1+0x6138], R52 ;  /* 0x0061383401007387 */ /* 0x0003de0000100800 */
[----:B------:R-:W-:Y:S01]  /*5ebf0*/  NOP ;  /* 0x0000000000007918 */ /* 0x000fe20000000000 */
[----:B-1----:R-:W-:Y:S01]  /*5ec00*/  MOV R76, R140 ;  /* 0x0000008c004c7202 */ /* 0x002fe20000000f00 */
[----:B------:R-:W-:Y:S01]  /*5ec10*/  IMAD.MOV.U32 R77, RZ, RZ, R141 ;  /* 0x000000ffff4d7224 */ /* 0x000fe200078e008d */
[----:B------:R-:W-:Y:S01]  /*5ec20*/  MOV R128, R143 ;  /* 0x0000008f00807202 */ /* 0x000fe20000000f00 */
[----:B------:R-:W-:Y:S01]  /*5ec30*/  IMAD.MOV.U32 R0, RZ, RZ, R142 ;  /* 0x000000ffff007224 */ /* 0x000fe200078e008e */
[----:B------:R1:W-:Y:S04]  /*5ec40*/  STL [R1+0x6134], R53 ;  /* 0x0061343501007387 */ /* 0x0003e80000100800 */
[----:B------:R1:W-:Y:S04]  /*5ec50*/  STL [R1+0x6130], R56 ;  /* 0x0061303801007387 */ /* 0x0003e80000100800 */
[----:B------:R1:W-:Y:S01]  /*5ec60*/  STL [R1+0x612c], R57 ;  /* 0x00612c3901007387 */ /* 0x0003e20000100800 */
[C---:B---3--:R-:W-:Y:S08]  /*5ec70*/  HMMA.1688.F32.TF32 R140, R244.reuse, R48, R160 ;  /* 0x00000030f48c723c */ /* 0x048ff000000810a0 */
[----:B----4-:R-:W-:Y:S11]  /*5ec80*/  HMMA.1688.F32.TF32 R136, R244, R44, R136 ;  /* 0x0000002cf488723c */ /* 0x010ff60000081088 */
        /* <DEDUP_REMOVED lines=8> */
[----:B------:R-:W3:Y:S04]  /*5ed10*/  LDL.LU R143, [R1+0x2bc] ;  /* 0x0002bc00018f7983 */ /* 0x000ee80000300800 */
        /* <DEDUP_REMOVED lines=9> */
[----:B------:R-:W-:-:S03]  /*5edb0*/  MOV R85, R137 ;  /* 0x0000008900557202 */ /* 0x000fc60000000f00 */
[----:B------:R-:W4:Y:S01]  /*5edc0*/  LDL.LU R160, [R1+0x1f0] ;  /* 0x0001f00001a07983 */ /* 0x000f220000300800 */
[----:B------:R-:W-:-:S03]  /*5edd0*/  IMAD.MOV.U32 R136, RZ, RZ, R110 ;  /* 0x000000ffff887224 */ /* 0x000fc600078e006e */
[----:B------:R-:W4:Y:S01]  /*5ede0*/  LDL.LU R161, [R1+0x1f4] ;  /* 0x0001f40001a17983 */ /* 0x000f220000300800 */
[----:B------:R-:W-:Y:S01]  /*5edf0*/  IMAD.MOV.U32 R45, RZ, RZ, R138 ;  /* 0x000000ffff2d7224 */ /* 0x000fe200078e008a */
[----:B------:R-:W-:Y:S02]  /*5ee00*/  MOV R137, R111 ;  /* 0x0000006f00897202 */ /* 0x000fe40000000f00 */
[----:B------:R-:W4:Y:S01]  /*5ee10*/  LDL.LU R162, [R1+0x1f8] ;  /* 0x0001f80001a27983 */ /* 0x000f220000300800 */
[----:B------:R-:W-:-:S03]  /*5ee20*/  IMAD.MOV.U32 R44, RZ, RZ, R139 ;  /* 0x000000ffff2c7224 */ /* 0x000fc600078e008b */
[----:B------:R-:W4:Y:S01]  /*5ee30*/  LDL.LU R163, [R1+0x1fc] ;  /* 0x0001fc0001a37983 */ /* 0x000f220000300800 */
[----:B------:R-:W-:-:S03]  /*5ee40*/  IMAD.MOV.U32 R138, RZ, RZ, R114 ;  /* 0x000000ffff8a7224 */ /* 0x000fc600078e0072 */
[----:B------:R-:W4:Y:S01]  /*5ee50*/  LDL.LU R110, [R1+0x642c] ;  /* 0x00642c00016e7983 */ /* 0x000f220000300800 */
[----:B------:R-:W-:-:S03]  /*5ee60*/  IMAD.MOV.U32 R139, RZ, RZ, R115 ;  /* 0x000000ffff8b7224 */ /* 0x000fc600078e0073 */
[----:B------:R-:W4:Y:S01]  /*5ee70*/  LDL.LU R111, [R1+0x6428] ;  /* 0x00642800016f7983 */ /* 0x000f220000300800 */
[----:B------:R-:W-:Y:S01]  /*5ee80*/  MOV R41, R132 ;  /* 0x0000008400297202 */ /* 0x000fe20000000f00 */
[----:B------:R-:W-:Y:S02]  /*5ee90*/  IMAD.MOV.U32 R40, RZ, RZ, R133 ;  /* 0x000000ffff287224 */ /* 0x000fe400078e0085 */
[----:B------:R-:W4:Y:S01]  /*5eea0*/  LDL.LU R114, [R1+0x6424] ;  /* 0x0064240001727983 */ /* 0x000f220000300800 */
[----:B------:R-:W-:Y:S01]  /*5eeb0*/  IMAD.MOV.U32 R37, RZ, RZ, R134 ;  /* 0x000000ffff257224 */ /* 0x000fe200078e0086 */
[----:B------:R-:W-:Y:S02]  /*5eec0*/  MOV R36, R135 ;  /* 0x0000008700247202 */ /* 0x000fe40000000f00 */
[----:B------:R-:W4:Y:S01]  /*5eed0*/  LDL.LU R115, [R1+0x6420] ;  /* 0x0064200001737983 */ /* 0x000f220000300800 */
[----:B--2---:R-:W-:Y:S01]  /*5eee0*/  HMMA.1688.F32.TF32 R132, R244, R4, R248 ;  /* 0x00000004f484723c */ /* 0x004fe200000810f8 */
[----:B------:R-:W-:-:S15]  /*5eef0*/  IMAD.MOV.U32 R248, RZ, RZ, R131 ;  /* 0x000000fffff87224 */ /* 0x000fde00078e0083 */
[----:B------:R-:W-:-:S03]  /*5ef00*/  NOP ;  /* 0x0000000000007918 */ /* 0x000fc60000000000 */
[----:B------:R-:W-:Y:S01]  /*5ef10*/  IMAD.MOV.U32 R92, RZ, RZ, R132 ;  /* 0x000000ffff5c7224 */ /* 0x000fe200078e0084 */
[----:B------:R-:W-:Y:S01]  /*5ef20*/  MOV R132, R118 ;  /* 0x0000007600847202 */ /* 0x000fe20000000f00 */
[----:B------:R-:W-:Y:S01]  /*5ef30*/  IMAD.MOV.U32 R93, RZ, RZ, R133 ;  /* 0x000000ffff5d7224 */ /* 0x000fe200078e0085 */
[----:B------:R-:W-:Y:S01]  /*5ef40*/  MOV R80, R134 ;  /* 0x0000008600507202 */ /* 0x000fe20000000f00 */
[----:B------:R-:W2:Y:S01]  /*5ef50*/  LDL.LU R118, [R1+0x641c] ;  /* 0x00641c0001767983 */ /* 0x000ea20000300800 */
[----:B------:R-:W-:Y:S02]  /*5ef60*/  IMAD.MOV.U32 R133, RZ, RZ, R119 ;  /* 0x000000ffff857224 */ /* 0x000fe400078e0077 */
[----:B------:R-:W-:Y:S01]  /*5ef70*/  IMAD.MOV.U32 R81, RZ, RZ, R135 ;  /* 0x000000ffff517224 */ /* 0x000fe200078e0087 */
[----:B------:R-:W2:Y:S01]  /*5ef80*/  LDL.LU R119, [R1+0x6418] ;  /* 0x0064180001777983 */ /* 0x000ea20000300800 */
[----:B------:R-:W-:Y:S01]  /*5ef90*/  IMAD.MOV.U32 R134, RZ, RZ, R122 ;  /* 0x000000ffff867224 */ /* 0x000fe200078e007a */
[----:B------:R-:W-:-:S02]  /*5efa0*/  MOV R135, R130 ;  /* 0x0000008200877202 */ /* 0x000fc40000000f00 */
[----:B------:R-:W2:Y:S04]  /*5efb0*/  LDL.LU R122, [R1+0x6414] ;  /* 0x00641400017a7983 */ /* 0x000ea80000300800 */
[----:B------:R-:W2:Y:S04]  /*5efc0*/  LDL.LU R130, [R1+0x6410] ;  /* 0x0064100001827983 */ /* 0x000ea80000300800 */
[----:B------:R-:W2:Y:S01]  /*5efd0*/  LDL.LU R131, [R1+0x640c] ;  /* 0x00640c0001837983 */ /* 0x000ea20000300800 */
[----:B------:R-:W-:Y:S01]  /*5efe0*/  IMAD.MOV.U32 R249, RZ, RZ, R123 ;  /* 0x000000fffff97224 */ /* 0x000fe200078e007b */
[----:B------:R-:W-:Y:S01]  /*5eff0*/  MOV R250, R126 ;  /* 0x0000007e00fa7202 */ /* 0x000fe20000000f00 */
[----:B------:R-:W-:Y:S01]  /*5f000*/  IMAD.MOV.U32 R251, RZ, RZ, R127 ;  /* 0x000000fffffb7224 */ /* 0x000fe200078e007f */
[----:B------:R-:W2:Y:S04]  /*5f010*/  LDL.LU R123, [R1+0x6408] ;  /* 0x00640800017b7983 */ /* 0x000ea80000300800 */
[----:B------:R-:W2:Y:S04]  /*5f020*/  LDL.LU R126, [R1+0x6404] ;  /* 0x00640400017e7983 */ /* 0x000ea80000300800 */
[----:B------:R-:W2:Y:S01]  /*5f030*/  LDL.LU R127, [R1+0x6400] ;  /* 0x00640000017f7983 */ /* 0x000ea20000300800 */
[----:B------:R-:W-:Y:S01]  /*5f040*/  MOV R164, R91 ;  /* 0x0000005b00a47202 */ /* 0x000fe20000000f00 */
[----:B------:R-:W-:-:S02]  /*5f050*/  IMAD.MOV.U32 R165, RZ, RZ, R90 ;  /* 0x000000ffffa57224 */ /* 0x000fc400078e005a */
[----:B------:R-:W2:Y:S01]  /*5f060*/  LDL.LU R91, [R1+0x63fc] ;  /* 0x0063fc00015b7983 */ /* 0x000ea20000300800 */
[----:B------:R-:W-:Y:S01]  /*5f070*/  IMAD.MOV.U32 R166, RZ, RZ, R87 ;  /* 0x000000ffffa67224 */ /* 0x000fe200078e0057 */
[----:B------:R-:W-:Y:S02]  /*5f080*/  MOV R167, R86 ;  /* 0x0000005600a77202 */ /* 0x000fe40000000f00 */
[----:B------:R-:W2:Y:S01]  /*5f090*/  LDL.LU R90, [R1+0x63f8] ;  /* 0x0063f800015a7983 */ /* 0x000ea20000300800 */
[----:B------:R-:W-:-:S03]  /*5f0a0*/  IMAD.MOV.U32 R168, RZ, RZ, R19 ;  /* 0x000000ffffa87224 */ /* 0x000fc600078e0013 */
[----:B------:R-:W2:Y:S01]  /*5f0b0*/  LDL.LU R87, [R1+0x63f4] ;  /* 0x0063f40001577983 */ /* 0x000ea20000300800 */
[----:B------:R-:W-:Y:S01]  /*5f0c0*/  IMAD.MOV.U32 R169, RZ, RZ, R18 ;  /* 0x000000ffffa97224 */ /* 0x000fe200078e0012 */
[----:B------:R-:W-:Y:S02]  /*5f0d0*/  MOV R170, R55 ;  /* 0x0000003700aa7202 */ /* 0x000fe40000000f00 */
[----:B------:R-:W2:Y:S01]  /*5f0e0*/  LDL.LU R86, [R1+0x63f0] ;  /* 0x0063f00001567983 */ /* 0x000ea20000300800 */
[----:B------:R-:W-:-:S03]  /*5f0f0*/  IMAD.MOV.U32 R171, RZ, RZ, R54 ;  /* 0x000000ffffab7224 */ /* 0x000fc600078e0036 */
[----:B------:R-:W2:Y:S04]  /*5f100*/  LDL.LU R19, [R1+0x63ec] ;  /* 0x0063ec0001137983 */ /* 0x000ea80000300800 */
[----:B------:R-:W2:Y:S04]  /*5f110*/  LDL.LU R18, [R1+0x63e8] ;  /* 0x0063e80001127983 */ /* 0x000ea80000300800 */
[----:B------:R-:W2:Y:S04]  /*5f120*/  LDL.LU R55, [R1+0x63e4] ;  /* 0x0063e40001377983 */ /* 0x000ea80000300800 */
[----:B------:R-:W2:Y:S01]  /*5f130*/  LDL.LU R54, [R1+0x63e0] ;  /* 0x0063e00001367983 */ /* 0x000ea20000300800 */
[----:B---3--:R-:W-:Y:S01]  /*5f140*/  HMMA.1688.F32.TF32 R140, R244, R60, R140 ;  /* 0x0000003cf48c723c */ /* 0x008fe2000008108c */
[----:B------:R-:W-:-:S02]  /*5f150*/  IMAD.MOV.U32 R148, RZ, RZ, R42 ;  /* 0x000000ffff947224 */ /* 0x000fc400078e002a */
[----:B------:R-:W-:Y:S01]  /*5f160*/  LDS R245, [R151+UR11+0x41880] ;  /* 0x0418800b97f57984 */ /* 0x000fe20008000800 */
[----:B------:R-:W-:Y:S01]  /*5f170*/  IMAD.MOV.U32 R149, RZ, RZ, R43 ;  /* 0x000000ffff957224 */ /* 0x000fe200078e002b */
[----:B------:R-:W-:Y:S02]  /*5f180*/  MOV R150, R30 ;  /* 0x0000001e00967202 */ /* 0x000fe40000000f00 */
[----:B------:R3:W-:Y:S01]  /*5f190*/  LDS R247, [R151+UR11+0x41c80] ;  /* 0x041c800b97f77984 */ /* 0x0007e20008000800 */
[----:B------:R-:W-:Y:S01]  /*5f1a0*/  MOV R172, R102 ;  /* 0x0000006600ac7202 */ /* 0x000fe20000000f00 */
[----:B------:R-:W-:Y:S01]  /*5f1b0*/  IMAD.MOV.U32 R173, RZ, RZ, R103 ;  /* 0x000000ffffad7224 */ /* 0x000fe200078e0067 */
[----:B------:R-:W-:Y:S01]  /*5f1c0*/  MOV R175, R99 ;  /* 0x0000006300af7202 */ /* 0x000fe20000000f00 */
[----:B------:R-:W-:Y:S01]  /*5f1d0*/  IMAD.MOV.U32 R174, RZ, RZ, R98 ;  /* 0x000000ffffae7224 */ /* 0x000fe200078e0062 */
[----:B------:R-:W-:Y:S04]  /*5f1e0*/  LDS R244, [R2+UR11+0x41880] ;  /* 0x0418800b02f47984 */ /* 0x000fe80008000800 */
[----:B------:R-:W1:Y:S03]  /*5f1f0*/  LDS R246, [R2+UR11+0x41c80] ;  /* 0x041c800b02f67984 */ /* 0x000e660008000800 */
[----:B------:R-:W-:Y:S01]  /*5f200*/  IMAD.MOV.U32 R88, RZ, RZ, R140 ;  /* 0x000000ffff587224 */ /* 0x000fe200078e008c */
[----:B------:R-:W-:Y:S01]  /*5f210*/  MOV R89, R141 ;  /* 0x0000008d00597202 */ /* 0x000fe20000000f00 */
[----:B------:R-:W-:-:S02]  /*5f220*/  IMAD.MOV.U32 R61, RZ, RZ, R142 ;  /* 0x000000ffff3d7224 */ /* 0x000fc400078e008e */
[----:B------:R-:W-:Y:S01]  /*5f230*/  IMAD.MOV.U32 R60, RZ, RZ, R143 ;  /* 0x000000ffff3c7224 */ /* 0x000fe200078e008f */
[----:B----4-:R-:W-:-:S15]  /*5f240*/  HMMA.1688.F32.TF32 R132, R240, R114, R132 ;  /* 0x00000072f084723c */ /* 0x010fde0000081084 */
        /* <DEDUP_REMOVED lines=8> */
[----:B------:R-:W4:Y:S01]  /*5f2d0*/  LDL.LU R83, [R1+0x63dc] ;  /* 0x0063dc0001537983 */ /* 0x000f220000300800 */
[----:B------:R-:W-:-:S02]  /*5f2e0*/  IMAD.MOV.U32 R250, RZ, RZ, R79 ;  /* 0x000000fffffa7224 */ /* 0x000fc400078e004f */
[----:B------:R-:W-:Y:S01]  /*5f2f0*/  IMAD.MOV.U32 R251, RZ, RZ, R78 ;  /* 0x000000fffffb7224 */ /* 0x000fe200078e004e */
[----:B------:R-:W4:Y:S04]  /*5f300*/  LDL.LU R82, [R1+0x63d8] ;  /* 0x0063d80001527983 */ /* 0x000f280000300800 */
[----:B------:R-:W4:Y:S04]  /*5f310*/  LDL.LU R79, [R1+0x63d4] ;  /* 0x0063d400014f7983 */ /* 0x000f280000300800 */
[----:B------:R-:W4:Y:S04]  /*5f320*/  LDL.LU R78, [R1+0x63d0] ;  /* 0x0063d000014e7983 */ /* 0x000f280000300800 */
[----:B------:R-:W-:Y:S01]  /*5f330*/  IMAD.MOV.U32 R52, RZ, RZ, R132 ;  /* 0x000000ffff347224 */ /* 0x000fe200078e0084 */
[----:B-1----:R-:W-:Y:S01]  /*5f340*/  MOV R53, R133 ;  /* 0x0000008500357202 */ /* 0x002fe20000000f00 */
        /* <DEDUP_REMOVED lines=10> */
[C---:B--2---:R-:W-:Y:S08]  /*5f3f0*/  HMMA.1688.F32.TF32 R136, R240.reuse, R118, R136 ;  /* 0x00000076f088723c */ /* 0x044ff00000081088 */
[----:B------:R-:W-:Y:S11]  /*5f400*/  HMMA.1688.F32.TF32 R140, R240, R130, R152 ;  /* 0x00000082f08c723c */ /* 0x000ff60000081098 */
[----:B------:R-:W-:Y:S01]  /*5f410*/  MOV R112, R136 ;  /* 0x0000008800707202 */ /* 0x000fe20000000f00 */
[----:B------:R-:W-:-:S02]  /*5f420*/  IMAD.MOV.U32 R113, RZ, RZ, R137 ;  /* 0x000000ffff717224 */ /* 0x000fc400078e0089 */
[----:B------:R-:W-:Y:S01]  /*5f430*/  IMAD.MOV.U32 R136, RZ, RZ, R67 ;  /* 0x000000ffff887224 */ /* 0x000fe200078e0043 */
[----:B------:R-:W-:Y:S01]  /*5f440*/  MOV R117, R139 ;  /* 0x0000008b00757202 */ /* 0x000fe20000000f00 */
[----:B------:R-:W-:Y:S01]  /*5f450*/  IMAD.MOV.U32 R116, RZ, RZ, R138 ;  /* 0x000000ffff747224 */ /* 0x000fe200078e008a */
[----:B------:R-:W2:Y:S01]  /*5f460*/  LDL.LU R67, [R1+0x63bc] ;  /* 0x0063bc0001437983 */ /* 0x000ea20000300800 */
[----:B------:R-:W-:Y:S01]  /*5f470*/  IMAD.MOV.U32 R137, RZ, RZ, R66 ;  /* 0x000000ffff897224 */ /* 0x000fe200078e0042 */
[----:B------:R-:W-:Y:S01]  /*5f480*/  MOV R138, R23 ;  /* 0x00000017008a7202 */ /* 0x000fe20000000f00 */
[----:B------:R-:W-:Y:S01]  /*5f490*/  IMAD.MOV.U32 R139, RZ, RZ, R22 ;  /* 0x000000ffff8b7224 */ /* 0x000fe200078e0016 */
[----:B------:R-:W2:Y:S01]  /*5f4a0*/  LDL.LU R66, [R1+0x63b8] ;  /* 0x0063b80001427983 */ /* 0x000ea20000300800 */
[----:B------:R-:W-:Y:S01]  /*5f4b0*/  MOV R96, R140 ;  /* 0x0000008c00607202 */ /* 0x000fe20000000f00 */
[----:B------:R-:W-:Y:S01]  /*5f4c0*/  IMAD.MOV.U32 R97, RZ, RZ, R141 ;  /* 0x000000ffff617224 */ /* 0x000fe200078e008d */
[----:B------:R-:W-:Y:S01]  /*5f4d0*/  MOV R101, R143 ;  /* 0x0000008f00657202 */ /* 0x000fe20000000f00 */
[----:B------:R-:W-:Y:S01]  /*5f4e0*/  IMAD.MOV.U32 R100, RZ, RZ, R142 ;  /* 0x000000ffff647224 */ /* 0x000fe200078e008e */
[----:B------:R-:W2:Y:S01]  /*5f4f0*/  LDL.LU R23, [R1+0x63b4] ;  /* 0x0063b40001177983 */ /* 0x000ea20000300800 */
[----:B------:R-:W-:Y:S01]  /*5f500*/  HMMA.1688.F32.TF32 R140, R240, R126, R156 ;  /* 0x0000007ef08c723c */ /* 0x000fe2000008109c */
[----:B------:R-:W-:Y:S01]  /*5f510*/  IMAD.MOV.U32 R156, RZ, RZ, R27 ;  /* 0x000000ffff9c7224 */ /* 0x000fe200078e001b */
[----:B------:R-:W-:Y:S01]  /*5f520*/  MOV R157, R26 ;  /* 0x0000001a009d7202 */ /* 0x000fe20000000f00 */
[----:B------:R-:W2:Y:S01]  /*5f530*/  LDL.LU R22, [R1+0x63b0] ;  /* 0x0063b00001167983 */ /* 0x000ea20000300800 */
[----:B------:R-:W-:-:S03]  /*5f540*/  IMAD.MOV.U32 R158, RZ, RZ, R59 ;  /* 0x000000ffff9e7224 */ /* 0x000fc600078e003b */
[----:B------:R-:W2:Y:S01]  /*5f550*/  LDL.LU R27, [R1+0x63ac] ;  /* 0x0063ac00011b7983 */ /* 0x000ea20000300800 */
[----:B------:R-:W-:-:S03]  /*5f560*/  IMAD.MOV.U32 R159, RZ, RZ, R58 ;  /* 0x000000ffff9f7224 */ /* 0x000fc600078e003a */
[----:B------:R-:W2:Y:S04]  /*5f570*/  LDL.LU R26, [R1+0x63a8] ;  /* 0x0063a800011a7983 */ /* 0x000ea80000300800 */
[----:B------:R-:W2:Y:S04]  /*5f580*/  LDL.LU R59, [R1+0x63a4] ;  /* 0x0063a400013b7983 */ /* 0x000ea80000300800 */
[----:B------:R-:W2:Y:S01]  /*5f590*/  LDL.LU R58, [R1+0x63a0] ;  /* 0x0063a000013a7983 */ /* 0x000ea20000300800 */
[----:B------:R-:W-:Y:S01]  /*5f5a0*/  IMAD.MOV.U32 R64, RZ, RZ, R140 ;  /* 0x000000ffff407224 */ /* 0x000fe200078e008c */
[----:B------:R-:W-:Y:S01]  /*5f5b0*/  MOV R68, R142 ;  /* 0x0000008e00447202 */ /* 0x000fe20000000f00 */
[----:B------:R-:W-:-:S02]  /*5f5c0*/  IMAD.MOV.U32 R65, RZ, RZ, R141 ;  /* 0x000000ffff417224 */ /* 0x000fc400078e008d */
[----:B------:R-:W-:Y:S02]  /*5f5d0*/  IMAD.MOV.U32 R69, RZ, RZ, R143 ;  /* 0x000000ffff457224 */ /* 0x000fe400078e008f */
[----:B------:R-:W-:Y:S01]  /*5f5e0*/  HMMA.1688.F32.TF32 R140, R240, R122, R160 ;  /* 0x0000007af08c723c */ /* 0x000fe200000810a0 */
[----:B------:R-:W-:Y:S01]  /*5f5f0*/  MOV R152, R14 ;  /* 0x0000000e00987202 */ /* 0x000fe20000000f00 */
[----:B------:R-:W-:Y:S01]  /*5f600*/  IMAD.MOV.U32 R153, RZ, RZ, R15 ;  /* 0x000000ffff997224 */ /* 0x000fe200078e000f */
[----:B------:R-:W2:Y:S01]  /*5f610*/  LDL.LU R14, [R1+0x639c] ;  /* 0x00639c00010e7983 */ /* 0x000ea20000300800 */
[----:B------:R-:W-:Y:S01]  /*5f620*/  IMAD.MOV.U32 R154, RZ, RZ, R34 ;  /* 0x000000ffff9a7224 */ /* 0x000fe200078e0022 */
[----:B------:R-:W-:Y:S02]  /*5f630*/  MOV R155, R35 ;  /* 0x00000023009b7202 */ /* 0x000fe40000000f00 */
[----:B------:R-:W2:Y:S04]  /*5f640*/  LDL.LU R15, [R1+0x6398] ;  /* 0x00639800010f7983 */ /* 0x000ea80000300800 */
[----:B------:R-:W2:Y:S01]  /*5f650*/  LDL.LU R34, [R1+0x6394] ;  /* 0x0063940001227983 */ /* 0x000ea20000300800 */
[----:B---3--:R-:W-:-:S03]  /*5f660*/  IMAD.MOV.U32 R151, RZ, RZ, R31 ;  /* 0x000000ffff977224 */ /* 0x008fc600078e001f */
        /* <DEDUP_REMOVED lines=10> */
[----:B------:R-:W-:Y:S01]  /*5f710*/  MOV R105, R141 ;  /* 0x0000008d00697202 */ /* 0x000fe20000000f00 */
        /* <DEDUP_REMOVED lines=11> */
[----:B------:R-:W-:Y:S02]  /*5f7d0*/  IMAD.MOV.U32 R160, RZ, RZ, R94 ;  /* 0x000000ffffa07224 */ /* 0x000fe400078e005e */
[----:B------:R-:W-:Y:S02]  /*5f7e0*/  IMAD.MOV.U32 R162, RZ, RZ, R107 ;  /* 0x000000ffffa27224 */ /* 0x000fe400078e006b */
[----:B------:R-:W-:Y:S01]  /*5f7f0*/  IMAD.MOV.U32 R163, RZ, RZ, R95 ;  /* 0x000000ffffa37224 */ /* 0x000fe200078e005f */
[----:B----4-:R-:W-:Y:S01]  /*5f800*/  MOV R179, R83 ;  /* 0x0000005300b37202 */ /* 0x010fe20000000f00 */
[----:B------:R-:W-:Y:S02]  /*5f810*/  IMAD.MOV.U32 R178, RZ, RZ, R82 ;  /* 0x000000ffffb27224 */ /* 0x000fe400078e0052 */
[----:B------:R-:W-:Y:S01]  /*5f820*/  IMAD.MOV.U32 R177, RZ, RZ, R79 ;  /* 0x000000ffffb17224 */ /* 0x000fe200078e004f */
[----:B------:R-:W-:Y:S01]  /*5f830*/  MOV R176, R78 ;  /* 0x0000004e00b07202 */ /* 0x000fe20000000f00 */
[----:B------:R-:W-:-:S02]  /*5f840*/  IMAD.MOV.U32 R183, RZ, RZ, R75 ;  /* 0x000000ffffb77224 */ /* 0x000fc400078e004b */
[----:B------:R-:W-:Y:S01]  /*5f850*/  IMAD.MOV.U32 R182, RZ, RZ, R74 ;  /* 0x000000ffffb67224 */ /* 0x000fe200078e004a */
[----:B------:R-:W-:Y:S01]  /*5f860*/  MOV R181, R71 ;  /* 0x0000004700b57202 */ /* 0x000fe20000000f00 */
[----:B------:R-:W-:Y:S02]  /*5f870*/  IMAD.MOV.U32 R180, RZ, RZ, R70 ;  /* 0x000000ffffb47224 */ /* 0x000fe400078e0046 */
[----:B--2---:R-:W-:Y:S01]  /*5f880*/  IMAD.MOV.U32 R187, RZ, RZ, R67 ;  /* 0x000000ffffbb7224 */ /* 0x004fe200078e0043 */
[----:B------:R-:W-:Y:S01]  /*5f890*/  MOV R186, R66 ;  /* 0x0000004200ba7202 */ /* 0x000fe20000000f00 */
[----:B------:R-:W-:Y:S02]  /*5f8a0*/  IMAD.MOV.U32 R185, RZ, RZ, R23 ;  /* 0x000000ffffb97224 */ /* 0x000fe400078e0017 */
[----:B------:R-:W-:Y:S02]  /*5f8b0*/  IMAD.MOV.U32 R191, RZ, RZ, R27 ;  /* 0x000000ffffbf7224 */ /* 0x000fe400078e001b */
[----:B------:R-:W-:Y:S01]  /*5f8c0*/  IMAD.MOV.U32 R190, RZ, RZ, R26 ;  /* 0x000000ffffbe7224 */ /* 0x000fe200078e001a */
[----:B------:R-:W-:Y:S01]  /*5f8d0*/  MOV R189, R59 ;  /* 0x0000003b00bd7202 */ /* 0x000fe20000000f00 */
[----:B------:R-:W-:-:S02]  /*5f8e0*/  IMAD.MOV.U32 R188, RZ, RZ, R58 ;  /* 0x000000ffffbc7224 */ /* 0x000fc400078e003a */
[----:B------:R-:W2:Y:S04]  /*5f8f0*/  LDL.LU R58, [R1+0x637c] ;  /* 0x00637c00013a7983 */ /* 0x000ea80000300800 */
[----:B------:R-:W2:Y:S04]  /*5f900*/  LDL.LU R59, [R1+0x6378] ;  /* 0x00637800013b7983 */ /* 0x000ea80000300800 */
[----:B------:R-:W4:Y:S04]  /*5f910*/  LDL.LU R26, [R1+0x6374] ;  /* 0x00637400011a7983 */ /* 0x000f280000300800 */
[----:B------:R-:W4:Y:S01]  /*5f920*/  LDL.LU R27, [R1+0x6370] ;  /* 0x00637000011b7983 */ /* 0x000f220000300800 */
[----:B------:R-:W-:-:S03]  /*5f930*/  IMAD.MOV.U32 R184, RZ, RZ, R22 ;  /* 0x000000ffffb87224 */ /* 0x000fc600078e0016 */
[----:B------:R-:W2:Y:S04]  /*5f940*/  LDL.LU R54, [R1+0x636c] ;  /* 0x00636c0001367983 */ /* 0x000ea80000300800 */
[----:B------:R-:W2:Y:S04]  /*5f950*/  LDL.LU R55, [R1+0x6368] ;  /* 0x0063680001377983 */ /* 0x000ea80000300800 */
        /* <DEDUP_REMOVED lines=27> */
[C---:B---3--:R-:W-:Y:S08]  /*5fb10*/  HMMA.1688.F32.TF32 R132, R240.reuse, R18, R132 ;  /* 0x00000012f084723c */ /* 0x048ff00000081084 */
[C---:B----4-:R-:W-:Y:S08]  /*5fb20*/  HMMA.1688.F32.TF32 R136, R240.reuse, R22, R136 ;  /* 0x00000016f088723c */ /* 0x050ff00000081088 */
        /* <DEDUP_REMOVED lines=10> */
[----:B------:R-:W-:Y:S01]  /*5fbd0*/  HMMA.1688.F32.TF32 R184, R240, R98, R184 ;  /* 0x00000062f0b8723c */ /* 0x000fe200000810b8 */
[----:B------:R-:W-:Y:S01]  /*5fbe0*/  MOV R5, R194 ;  /* 0x000000c200057202 */ /* 0x000fe20000000f00 */
[----:B------:R-:W-:-:S02]  /*5fbf0*/  IMAD.MOV.U32 R4, RZ, RZ, R195 ;  /* 0x000000ffff047224 */ /* 0x000fc400078e00c3 */
[----:B------:R-:W-:Y:S01]  /*5fc00*/  IMAD.MOV.U32 R9, RZ, RZ, R192 ;  /* 0x000000ffff097224 */ /* 0x000fe200078e00c0 */
[----:B------:R-:W2:Y:S01]  /*5fc10*/  LDL.LU.64 R194, [R1+0x62f8] ;  /* 0x0062f80001c27983 */ /* 0x000ea20000300a00 */
[----:B------:R-:W-:-:S03]  /*5fc20*/  IMAD.MOV.U32 R8, RZ, RZ, R193 ;  /* 0x000000ffff087224 */ /* 0x000fc600078e00c1 */
[----:B------:R-:W2:Y:S02]  /*5fc30*/  LDL.LU.64 R192, [R1+0x62f0] ;  /* 0x0062f00001c07983 */ /* 0x000ea40000300a00 */
[----:B------:R-:W-:Y:S01]  /*5fc40*/  IMAD.MOV.U32 R13, RZ, RZ, R190 ;  /* 0x000000ffff0d7224 */ /* 0x000fe200078e00be */
[----:B------:R-:W-:Y:S01]  /*5fc50*/  MOV R16, R189 ;  /* 0x000000bd00107202 */ /* 0x000fe20000000f00 */
[----:B------:R-:W-:Y:S02]  /*5fc60*/  IMAD.MOV.U32 R12, RZ, RZ, R191 ;  /* 0x000000ffff0c7224 */ /* 0x000fe400078e00bf */
[----:B------:R-:W-:Y:S01]  /*5fc70*/  IMAD.MOV.U32 R17, RZ, RZ, R188 ;  /* 0x000000ffff117224 */ /* 0x000fe200078e00bc */
[----:B------:R-:W3:Y:S01]  /*5fc80*/  LDL.LU.64 R190, [R1+0x62e8] ;  /* 0x0062e80001be7983 */ /* 0x000ee20000300a00 */
[----:B------:R-:W-:Y:S02]  /*5fc90*/  MOV R29, R182 ;  /* 0x000000b6001d7202 */ /* 0x000fe40000000f00 */
[----:B------:R-:W-:Y:S01]  /*5fca0*/  IMAD.MOV.U32 R21, RZ, RZ, R186 ;  /* 0x000000ffff157224 */ /* 0x000fe200078e00ba */
[----:B------:R-:W3:Y:S01]  /*5fcb0*/  LDL.LU.64 R188, [R1+0x62e0] ;  /* 0x0062e00001bc7983 */ /* 0x000ee20000300a00 */
[----:B------:R-:W-:Y:S01]  /*5fcc0*/  MOV R20, R187 ;  /* 0x000000bb00147202 */ /* 0x000fe20000000f00 */
[----:B------:R-:W-:Y:S01]  /*5fcd0*/  IMAD.MOV.U32 R24, RZ, RZ, R185 ;  /* 0x000000ffff187224 */ /* 0x000fe200078e00b9 */
[----:B------:R-:W-:Y:S01]  /*5fce0*/  MOV R25, R184 ;  /* 0x000000b800197202 */ /* 0x000fe20000000f00 */
[----:B------:R-:W4:Y:S01]  /*5fcf0*/  LDL.LU.64 R186, [R1+0x62d8] ;  /* 0x0062d80001ba7983 */ /* 0x000f220000300a00 */
[----:B------:R-:W-:-:S02]  /*5fd00*/  IMAD.MOV.U32 R28, RZ, RZ, R183 ;  /* 0x000000ffff1c7224 */ /* 0x000fc400078e00b7 */
[----:B------:R-:W-:Y:S01]  /*5fd10*/  IMAD.MOV.U32 R33, RZ, RZ, R180 ;  /* 0x000000ffff217224 */ /* 0x000fe200078e00b4 */
[----:B------:R-:W4:Y:S01]  /*5fd20*/  LDL.LU.64 R184, [R1+0x62d0] ;  /* 0x0062d00001b87983 */ /* 0x000f220000300a00 */
[----:B------:R-:W-:-:S03]  /*5fd30*/  IMAD.MOV.U32 R32, RZ, RZ, R181 ;  /* 0x000000ffff207224 */ /* 0x000fc600078e00b5 */
[----:B------:R-:W2:Y:S04]  /*5fd40*/  LDL.LU.64 R182, [R1+0x62c8] ;  /* 0x0062c80001b67983 */ /* 0x000ea80000300a00 */
        /* <DEDUP_REMOVED lines=41> */
[----:B------:R-:W-:-:S15]  /*5ffe0*/  HMMA.1688.F32.TF32 R172, R240, R26, R172 ;  /* 0x0000001af0ac723c */ /* 0x000fde00000810ac */
[----:B------:R-:W-:-:S04]  /*5fff0*/  NOP ;  /* 0x0000000000007918 */ /* 0x000fc80000000000 */
[----:B------:R-:W-:Y:S04]  /*60000*/  STL.64 [R1+0x190], R172 ;  /* 0x000190ac01007387 */ /* 0x000fe80000100a00 */
[----:B------:R1:W-:Y:S02]  /*60010*/  STL.64 [R1+0x198], R174 ;  /* 0x000198ae01007387 */ /* 0x0003e40000100a00 */
[C---:B-1----:R-:W-:Y:S08]  /*60020*/  HMMA.1688.F32.TF32 R172, R240.reuse, R58, R168 ;  /* 0x0000003af0ac723c */ /* 0x042ff000000810a8 */
[C---:B------:R-:W-:Y:S11]  /*60030*/  HMMA.1688.F32.TF32 R168, R240.reuse, R30, R164 ;  /* 0x0000001ef0a8723c */ /* 0x040ff600000810a4 */
[----:B------:R-:W-:Y:S04]  /*60040*/  STL.64 [R1+0x180], R172 ;  /* 0x000180ac01007387 */ /* 0x000fe80000100a00 */
[----:B------:R-:W-:Y:S04]  /*60050*/  STL.64 [R1+0x188], R174 ;  /* 0x000188ae01007387 */ /* 0x000fe80000100a00 */
[----:B------:R-:W-:Y:S04]  /*60060*/  STL.64 [R1+0x170], R168 ;  /* 0x000170a801007387 */ /* 0x000fe80000100a00 */
[----:B------:R-:W-:Y:S01]  /*60070*/  STL.64 [R1+0x178], R170 ;  /* 0x000178aa01007387 */ /* 0x000fe20000100a00 */
[----:B--2---:R-:W-:Y:S01]  /*60080*/  HMMA.1688.F32.TF32 R164, R240, R42, R248 ;  /* 0x0000002af0a4723c */ /* 0x004fe200000810f8 */
[----:B------:R-:W-:-:S02]  /*60090*/  IMAD.MOV.U32 R248, RZ, RZ, R144 ;  /* 0x000000fffff87224 */ /* 0x000fc400078e0090 */
[----:B------:R-:W2:-:S15]  /*600a0*/  LDL.LU R144, [R1+0x621c] ;  /* 0x00621c0001907983 */ /* 0x000e9e0000300800 */
[----:B------:R-:W-:Y:S01]  /*600b0*/  NOP ;  /* 0x0000000000007918 */ /* 0x000fe20000000000 */
[----:B------:R-:W-:Y:S04]  /*600c0*/  STL.64 [R1+0x160], R164 ;  /* 0x000160a401007387 */ /* 0x000fe80000100a00 */
[----:B------:R1:W-:Y:S02]  /*600d0*/  STL.64 [R1+0x168], R166 ;  /* 0x000168a601007387 */ /* 0x0003e40000100a00 */
[C---:B-1----:R-:W-:Y:S08]  /*600e0*/  HMMA.1688.F32.TF32 R164, R240.reuse, R34, R132 ;  /* 0x00000022f0a4723c */ /* 0x042ff00000081084 */
[----:B------:R-:W-:Y:S01]  /*600f0*/  HMMA.1688.F32.TF32 R132, R240, R14, R136 ;  /* 0x0000000ef084723c */ /* 0x000fe20000081088 */
[----:B------:R-:W-:Y:S01]  /*60100*/  MOV R249, R140 ;  /* 0x0000008c00f97202 */ /* 0x000fe20000000f00 */
[----:B------:R-:W-:Y:S01]  /*60110*/  IMAD.MOV.U32 R250, RZ, RZ, R141 ;  /* 0x000000fffffa7224 */ /* 0x000fe200078e008d */
[----:B------:R-:W2:Y:S01]  /*60120*/  LDL.LU R140, [R1+0x6218] ;  /* 0x00621800018c7983 */ /* 0x000ea20000300800 */
[----:B------:R-:W-:-:S03]  /*60130*/  IMAD.MOV.U32 R251, RZ, RZ, R142 ;  /* 0x000000fffffb7224 */ /* 0x000fc600078e008e */
[----:B------:R-:W2:Y:S01]  /*60140*/  LDL.LU R141, [R1+0x6214] ;  /* 0x00621400018d7983 */ /* 0x000ea20000300800 */
[----:B------:R-:W-:-:S03]  /*60150*/  MOV R136, R143 ;  /* 0x0000008f00887202 */ /* 0x000fc60000000f00 */
[----:B------:R-:W2:Y:S04]  /*60160*/  LDL.LU R142, [R1+0x6210] ;  /* 0x00621000018e7983 */ /* 0x000ea80000300800 */
[----:B------:R-:W-:Y:S01]  /*60170*/  STL.64 [R1+0x150], R164 ;  /* 0x000150a401007387 */ /* 0x000fe20000100a00 */
[----:B------:R-:W-:-:S03]  /*60180*/  IMAD.MOV.U32 R137, RZ, RZ, R38 ;  /* 0x000000ffff897224 */ /* 0x000fc600078e0026 */
[----:B------:R-:W-:Y:S01]  /*60190*/  STL.64 [R1+0x158], R166 ;  /* 0x000158a601007387 */ /* 0x000fe20000100a00 */
[----:B------:R-:W-:-:S03]  /*601a0*/  IMAD.MOV.U32 R138, RZ, RZ, R39 ;  /* 0x000000ffff8a7224 */ /* 0x000fc600078e0027 */
[----:B------:R-:W2:Y:S04]  /*601b0*/  LDL.LU R143, [R1+0x620c] ;  /* 0x00620c00018f7983 */ /* 0x000ea80000300800 */
[----:B------:R1:W-:Y:S01]  /*601c0*/  STL.64 [R1+0x140], R132 ;  /* 0x0001408401007387 */ /* 0x0003e20000100a00 */
[----:B------:R-:W-:-:S03]  /*601d0*/  MOV R139, R145 ;  /* 0x00000091008b7202 */ /* 0x000fc60000000f00 */
[----:B------:R3:W-:Y:S04]  /*601e0*/  STL.64 [R1+0x148], R134 ;  /* 0x0001488601007387 */ /* 0x0007e80000100a00 */
[----:B------:R-:W2:Y:S04]  /*601f0*/  LDL.LU R38, [R1+0x6208] ;  /* 0x0062080001267983 */ /* 0x000ea80000300800 */
[----:B------:R-:W2:Y:S01]  /*60200*/  LDL.LU R39, [R1+0x6204] ;  /* 0x0062040001277983 */ /* 0x000ea20000300800 */
[----:B-1----:R-:W-:Y:S02]  /*60210*/  IMAD.MOV.U32 R132, RZ, RZ, R146 ;  /* 0x000000ffff847224 */ /* 0x002fe400078e0092 */
[----:B------:R-:W-:Y:S01]  /*60220*/  IMAD.MOV.U32 R133, RZ, RZ, R147 ;  /* 0x000000ffff857224 */ /* 0x000fe200078e0093 */
[----:B------:R-:W4:Y:S01]  /*60230*/  LDL.LU R145, [R1+0x6200] ;  /* 0x0062000001917983 */ /* 0x000f220000300800 */
[----:B---3--:R-:W-:Y:S01]  /*60240*/  MOV R134, R50 ;  /* 0x0000003200867202 */ /* 0x008fe20000000f00 */
[----:B------:R-:W-:-:S02]  /*60250*/  IMAD.MOV.U32 R135, RZ, RZ, R51 ;  /* 0x000000ffff877224 */ /* 0x000fc400078e0033 */
[----:B------:R-:W4:Y:S04]  /*60260*/  LDL.LU R146, [R1+0x61fc] ;  /* 0x0061fc0001927983 */ /* 0x000f280000300800 */
[----:B------:R-:W4:Y:S04]  /*60270*/  LDL.LU R147, [R1+0x61f8] ;  /* 0x0061f80001937983 */ /* 0x000f280000300800 */
[----:B------:R-:W4:Y:S04]  /*60280*/  LDL.LU R50, [R1+0x61f4] ;  /* 0x0061f40001327983 */ /* 0x000f280000300800 */
[----:B------:R-:W4:Y:S01]  /*60290*/  LDL.LU R51, [R1+0x61f0] ;  /* 0x0061f00001337983 */ /* 0x000f220000300800 */
[----:B--2---:R-:W-:Y:S01]  /*602a0*/  HMMA.1688.F32.TF32 R164, R240, R38, R140 ;  /* 0x00000026f0a4723c */ /* 0x004fe2000008108c */
[----:B------:R-:W-:-:S02]  /*602b0*/  IMAD.MOV.U32 R140, RZ, RZ, R152 ;  /* 0x000000ffff8c7224 */ /* 0x000fc400078e0098 */
[----:B------:R-:W2:Y:S01]  /*602c0*/  LDL.LU R152, [R1+0x61ec] ;  /* 0x0061ec0001987983 */ /* 0x000ea20000300800 */
[----:B------:R-:W-:Y:S01]  /*602d0*/  MOV R141, R153 ;  /* 0x00000099008d7202 */ /* 0x000fe20000000f00 */
[----:B------:R-:W-:-:S03]  /*602e0*/  IMAD.MOV.U32 R142, RZ, RZ, R148 ;  /* 0x000000ffff8e7224 */ /* 0x000fc600078e0094 */
[----:B----4-:R-:W-:Y:S11]  /*602f0*/  HMMA.1688.F32.TF32 R144, R240, R50, R144 ;  /* 0x00000032f090723c */ /* 0x010ff60000081090 */
[----:B------:R1:W-:Y:S01]  /*60300*/  STL.64 [R1+0x130], R164 ;  /* 0x000130a401007387 */ /* 0x0003e20000100a00 */
[----:B------:R-:W-:-:S03]  /*60310*/  IMAD.MOV.U32 R143, RZ, RZ, R149 ;  /* 0x000000ffff8f7224 */ /* 0x000fc600078e0095 */
[----:B------:R3:W-:Y:S04]  /*60320*/  STL.64 [R1+0x138], R166 ;  /* 0x000138a601007387 */ /* 0x0007e80000100a00 */
[----:B------:R-:W2:Y:S04]  /*60330*/  LDL.LU R153, [R1+0x61e8] ;  /* 0x0061e80001997983 */ /* 0x000ea80000300800 */
[----:B------:R-:W4:Y:S01]  /*60340*/  LDL.LU R148, [R1+0x61e4] ;  /* 0x0061e40001947983 */ /* 0x000f220000300800 */
[----:B-1----:R-:W-:-:S03]  /*60350*/  MOV R164, R150 ;  /* 0x0000009600a47202 */ /* 0x002fc60000000f00 */
[----:B------:R-:W4:Y:S01]  /*60360*/  LDL.LU R149, [R1+0x61e0] ;  /* 0x0061e00001957983 */ /* 0x000f220000300800 */
[----:B------:R-:W-:-:S03]  /*60370*/  IMAD.MOV.U32 R165, RZ, RZ, R151 ;  /* 0x000000ffffa57224 */ /* 0x000fc600078e0097 */
[----:B------:R-:W4:Y:S01]  /*60380*/  LDL.LU R150, [R1+0x61dc] ;  /* 0x0061dc0001967983 */ /* 0x000f220000300800 */
[----:B---3--:R-:W-:-:S03]  /*60390*/  IMAD.MOV.U32 R166, RZ, RZ, R46 ;  /* 0x000000ffffa67224 */ /* 0x008fc600078e002e */
[----:B------:R1:W-:Y:S01]  /*603a0*/  STL.64 [R1+0x120], R144 ;  /* 0x0001209001007387 */ /* 0x0003e20000100a00 */
[----:B------:R-:W-:-:S03]  /*603b0*/  MOV R167, R47 ;  /* 0x0000002f00a77202 */ /* 0x000fc60000000f00 */
[----:B------:R3:W-:Y:S04]  /*603c0*/  STL.64 [R1+0x128], R146 ;  /* 0x0001289201007387 */ /* 0x0007e80000100a00 */
[----:B------:R-:W4:Y:S04]  /*603d0*/  LDL.LU R151, [R1+0x61d8] ;  /* 0x0061d80001977983 */ /* 0x000f280000300800 */
[----:B------:R-:W4:Y:S04]  /*603e0*/  LDL.LU R46, [R1+0x61d4] ;  /* 0x0061d400012e7983 */ /* 0x000f280000300800 */
[----:B------:R-:W4:Y:S04]  /*603f0*/  LDL.LU R47, [R1+0x61d0] ;  /* 0x0061d000012f7983 */ /* 0x000f280000300800 */
[----:B------:R-:W2:Y:S04]  /*60400*/  LDL.LU R168, [R1+0x1e0] ;  /* 0x0001e00001a87983 */ /* 0x000ea80000300800 */
[----:B------:R-:W2:Y:S04]  /*60410*/  LDL.LU R169, [R1+0x1e4] ;  /* 0x0001e40001a97983 */ /* 0x000ea80000300800 */
[----:B------:R-:W2:Y:S04]  /*60420*/  LDL.LU R170, [R1+0x1e8] ;  /* 0x0001e80001aa7983 */ /* 0x000ea80000300800 */
[----:B------:R-:W2:Y:S01]  /*60430*/  LDL.LU R171, [R1+0x1ec] ;  /* 0x0001ec0001ab7983 */ /* 0x000ea20000300800 */
[----:B-1----:R-:W-:-:S03]  /*60440*/  IMAD.MOV.U32 R144, RZ, RZ, R154 ;  /* 0x000000ffff907224 */ /* 0x002fc600078e009a */
[----:B------:R-:W2:Y:S01]  /*60450*/  LDL.LU R172, [R1+0x210] ;  /* 0x0002100001ac7983 */ /* 0x000ea20000300800 */
[----:B------:R-:W-:-:S03]  /*60460*/  IMAD.MOV.U32 R145, RZ, RZ, R155 ;  /* 0x000000ffff917224 */ /* 0x000fc600078e009b */
[----:B------:R-:W2:Y:S01]  /*60470*/  LDL.LU R173, [R1+0x214] ;  /* 0x0002140001ad7983 */ /* 0x000ea20000300800 */
[----:B---3--:R-:W-:-:S03]  /*60480*/  MOV R146, R10 ;  /* 0x0000000a00927202 */ /* 0x008fc60000000f00 */
[----:B------:R-:W3:Y:S01]  /*60490*/  LDL.LU R174, [R1+0x218] ;  /* 0x0002180001ae7983 */ /* 0x000ee20000300800 */
[----:B------:R-:W-:-:S03]  /*604a0*/  IMAD.MOV.U32 R147, RZ, RZ, R11 ;  /* 0x000000ffff937224 */ /* 0x000fc600078e000b */
[----:B------:R-:W3:Y:S04]  /*604b0*/  LDL.LU R175, [R1+0x21c] ;  /* 0x00021c0001af7983 */ /* 0x000ee80000300800 */
[----:B------:R-:W2:Y:S04]  /*604c0*/  LDL.LU R154, [R1+0x61cc] ;  /* 0x0061cc00019a7983 */ /* 0x000ea80000300800 */
[----:B------:R-:W2:Y:S04]  /*604d0*/  LDL.LU R155, [R1+0x61c8] ;  /* 0x0061c800019b7983 */ /* 0x000ea80000300800 */
[----:B------:R-:W2:Y:S04]  /*604e0*/  LDL.LU R10, [R1+0x61c4] ;  /* 0x0061c400010a7983 */ /* 0x000ea80000300800 */
[----:B------:R-:W2:Y:S01]  /*604f0*/  LDL.LU R11, [R1+0x61c0] ;  /* 0x0061c000010b7983 */ /* 0x000ea20000300800 */
[----:B----4-:R-:W-:-:S15]  /*60500*/  HMMA.1688.F32.TF32 R148, R240, R46, R148 ;  /* 0x0000002ef094723c */ /* 0x010fde0000081094 */
[----:B------:R-:W-:-:S04]  /*60510*/  NOP ;  /* 0x0000000000007918 */ /* 0x000fc80000000000 */
[----:B------:R1:W-:Y:S04]  /*60520*/  STL.64 [R1+0x70], R148 ;  /* 0x0000709401007387 */ /* 0x0003e80000100a00 */
[----:B------:R4:W-:Y:S01]  /*60530*/  STL.64 [R1+0x78], R150 ;  /* 0x0000789601007387 */ /* 0x0009e20000100a00 */
[----:B-1----:R-:W-:Y:S01]  /*60540*/  IMAD.MOV.U32 R148, RZ, RZ, R158 ;  /* 0x000000ffff947224 */ /* 0x002fe200078e009e */
[----:B------:R-:W-:Y:S02]  /*60550*/  MOV R149, R159 ;  /* 0x0000009f00957202 */ /* 0x000fe40000000f00 */
[----:B------:R-:W3:Y:S01]  /*60560*/  LDL.LU R158, [R1+0x61bc] ;  /* 0x0061bc00019e7983 */ /* 0x000ee20000300800 */
[----:B--2---:R-:W-:Y:S03]  /*60570*/  HMMA.1688.F32.TF32 R152, R240, R10, R152 ;  /* 0x0000000af098723c */ /* 0x004fe60000081098 */
[----:B------:R-:W3:Y:S01]  /*60580*/  LDL.LU R159, [R1+0x61b8] ;  /* 0x0061b800019f7983 */ /* 0x000ee20000300800 */
[----:B----4-:R-:W-:-:S02]  /*60590*/  IMAD.MOV.U32 R150, RZ, RZ, R6 ;  /* 0x000000ffff967224 */ /* 0x010fc400078e0006 */
[----:B------:R-:W-:Y:S01]  /*605a0*/  IMAD.MOV.U32 R151, RZ, RZ, R7 ;  /* 0x000000ffff977224 */ /* 0x000fe200078e0007 */
[----:B------:R-:W3:Y:S04]  /*605b0*/  LDL.LU R6, [R1+0x61b4] ;  /* 0x0061b40001067983 */ /* 0x000ee80000300800 */
[----:B------:R-:W3:Y:S08]  /*605c0*/  LDL.LU R7, [R1+0x61b0] ;  /* 0x0061b00001077983 */ /* 0x000ef00000300800 */
[----:B------:R1:W-:Y:S04]  /*605d0*/  STL.64 [R1+0x60], R152 ;  /* 0x0000609801007387 */ /* 0x0003e80000100a00 */
[----:B------:R2:W-:Y:S01]  /*605e0*/  STL.64 [R1+0x68], R154 ;  /* 0x0000689a01007387 */ /* 0x0005e20000100a00 */
[----:B-1----:R-:W-:Y:S01]  /*605f0*/  MOV R152, R163 ;  /* 0x000000a300987202 */ /* 0x002fe20000000f00 */
[----:B------:R-:W-:-:S02]  /*60600*/  IMAD.MOV.U32 R153, RZ, RZ, R62 ;  /* 0x000000ffff997224 */ /* 0x000fc400078e003e */
[----:B------:R-:W4:Y:S01]  /*60610*/  LDL.LU R163, [R1+0x61ac] ;  /* 0x0061ac0001a37983 */ /* 0x000f220000300800 */
[----:B--2---:R-:W-:-:S03]  /*60620*/  IMAD.MOV.U32 R154, RZ, RZ, R63 ;  /* 0x000000ffff9a7224 */ /* 0x004fc600078e003f */
[----:B------:R-:W4:Y:S04]  /*60630*/  LDL.LU R62, [R1+0x61a8] ;  /* 0x0061a800013e7983 */ /* 0x000f280000300800 */
[----:B------:R-:W4:Y:S01]  /*60640*/  LDL.LU R63, [R1+0x61a4] ;  /* 0x0061a400013f7983 */ /* 0x000f220000300800 */
[----:B---3--:R-:W-:-:S15]  /*60650*/  HMMA.1688.F32.TF32 R156, R240, R6, R156 ;  /* 0x00000006f09c723c */ /* 0x008fde000008109c */
[----:B------:R-:W-:-:S04]  /*60660*/  NOP ;  /* 0x0000000000007918 */ /* 0x000fc80000000000 */
[----:B------:R1:W-:Y:S01]  /*60670*/  STL.64 [R1+0x50], R156 ;  /* 0x0000509c01007387 */ /* 0x0003e20000100a00 */
[----:B----4-:R-:W-:Y:S03]  /*60680*/  HMMA.1688.F32.TF32 R160, R240, R62, R160 ;  /* 0x0000003ef0a0723c */ /* 0x010fe600000810a0 */
[----:B------:R2:W-:Y:S04]  /*60690*/  STL.64 [R1+0x58], R158 ;  /* 0x0000589e01007387 */ /* 0x0005e80000100a00 */
[----:B-1----:R-:W3:Y:S04]  /*606a0*/  LDL.LU R156, [R1+0xf0] ;  /* 0x0000f000019c7983 */ /* 0x002ee80000300800 */
[----:B------:R-:W3:Y:S04]  /*606b0*/  LDL.LU R157, [R1+0xf4] ;  /* 0x0000f400019d7983 */ /* 0x000ee80000300800 */
[----:B--2---:R-:W3:Y:S04]  /*606c0*/  LDL.LU R158, [R1+0xf8] ;  /* 0x0000f800019e7983 */ /* 0x004ee80000300800 */
[----:B------:R-:W3:Y:S04]  /*606d0*/  LDL.LU R159, [R1+0xfc] ;  /* 0x0000fc00019f7983 */ /* 0x000ee80000300800 */
[----:B------:R-:W2:Y:S04]  /*606e0*/  LDL.LU R240, [R1+0x260] ;  /* 0x0002600001f07983 */ /* 0x000ea80000300800 */
[----:B------:R1:W-:Y:S04]  /*606f0*/  STL.64 [R1+0x40], R160 ;  /* 0x000040a001007387 */ /* 0x0003e80000100a00 */
[----:B------:R4:W-:Y:S04]  /*60700*/  STL.64 [R1+0x48], R162 ;  /* 0x000048a201007387 */ /* 0x0009e80000100a00 */
[----:B------:R-:W2:Y:S04]  /*60710*/  LDL.LU R241, [R1+0x264] ;  /* 0x0002640001f17983 */ /* 0x000ea80000300800 */
[----:B------:R-:W2:Y:S04]  /*60720*/  LDL.LU R242, [R1+0x268] ;  /* 0x0002680001f27983 */ /* 0x000ea80000300800 */
[----:B------:R-:W2:Y:S01]  /*60730*/  LDL.LU R243, [R1+0x26c] ;  /* 0x00026c0001f37983 */ /* 0x000ea20000300800 */
[----:B-1----:R-:W-:-:S03]  /*60740*/  IMAD.MOV.U32 R160, RZ, RZ, R252 ;  /* 0x000000ffffa07224 */ /* 0x002fc600078e00fc */
[----:B------:R-:W3:Y:S04]  /*60750*/  LDL.LU R252, [R1+0x61a0] ;  /* 0x0061a00001fc7983 */ /* 0x000ee80000300800 */
[----:B------:R-:W3:Y:S04]  /*60760*/  LDL.LU R161, [R1+0x104] ;  /* 0x0001040001a17983 */ /* 0x000ee80000300800 */
[----:B----4-:R-:W3:Y:S04]  /*60770*/  LDL.LU R162, [R1+0x108] ;  /* 0x0001080001a27983 */ /* 0x010ee80000300800 */
[----:B------:R-:W3:Y:S01]  /*60780*/  LDL.LU R163, [R1+0x10c] ;  /* 0x00010c0001a37983 */ /* 0x000ee20000300800 */
[C---:B------:R-:W-:Y:S08]  /*60790*/  HMMA.1688.F32.TF32 R172, R244.reuse, R126, R172 ;  /* 0x0000007ef4ac723c */ /* 0x040ff000000810ac */
[C---:B------:R-:W-:Y:S08]  /*607a0*/  HMMA.1688.F32.TF32 R168, R244.reuse, R122, R168 ;  /* 0x0000007af4a8723c */ /* 0x040ff000000810a8 */
[----:B------:R-:W-:Y:S01]  /*607b0*/  HMMA.1688.F32.TF32 R164, R244, R118, R164 ;  /* 0x00000076f4a4723c */ /* 0x000fe200000810a4 */
[----:B------:R-:W-:-:S07]  /*607c0*/  MOV R155, R129 ;  /* 0x00000081009b7202 */ /* 0x000fce0000000f00 */
[----:B--2---:R-:W-:-:S15]  /*607d0*/  HMMA.1688.F32.TF32 R240, R244, R130, R240 ;  /* 0x00000082f4f0723c */ /* 0x004fde00000810f0 */
[----:B------:R-:W-:-:S04]  /*607e0*/  NOP ;  /* 0x0000000000007918 */ /* 0x000fc80000000000 */
[----:B------:R-:W-:Y:S04]  /*607f0*/  STL.64 [R1+0x830], R240 ;  /* 0x000830f001007387 */ /* 0x000fe80000100a00 */
[----:B------:R-:W-:Y:S04]  /*60800*/  STL.64 [R1+0x838], R242 ;  /* 0x000838f201007387 */ /* 0x000fe80000100a00 */
[----:B------:R-:W-:Y:S04]  /*60810*/  STL.64 [R1+0x970], R172 ;  /* 0x000970ac01007387 */ /* 0x000fe80000100a00 */
[----:B------:R1:W-:Y:S01]  /*60820*/  STL.64 [R1+0x978], R174 ;  /* 0x000978ae01007387 */ /* 0x0003e20000100a00 */
[----:B---3--:R-:W-:Y:S01]  /*60830*/  HMMA.1688.F32.TF32 R160, R244, R114, R160 ;  /* 0x00000072f4a0723c */ /* 0x008fe200000810a0 */
[----:B------:R-:W-:-:S02]  /*60840*/  LOP3.LUT R129, R2, 0x40, RZ, 0x3c, !PT ;  /* 0x0000004002817812 */ /* 0x000fc400078e3cff */
[----:B------:R-:W-:Y:S04]  /*60850*/  LDS R241, [R252+UR11+0x41800] ;  /* 0x0418000bfcf17984 */ /* 0x000fe80008000800 */
[----:B------:R-:W-:Y:S04]  /*60860*/  LDS R240, [R129+UR11+0x41800] ;  /* 0x0418000b81f07984 */ /* 0x000fe80008000800 */
[----:B-1----:R-:W2:Y:S04]  /*60870*/  LDL.LU.64 R174, [R1+0x6198] ;  /* 0x0061980001ae7983 */ /* 0x002ea80000300a00 */
[----:B------:R-:W2:Y:S04]  /*60880*/  LDL.LU.64 R172, [R1+0x6190] ;  /* 0x0061900001ac7983 */ /* 0x000ea80000300a00 */
[----:B------:R-:W-:Y:S04]  /*60890*/  STL.64 [R1+0x960], R168 ;  /* 0x000960a801007387 */ /* 0x000fe80000100a00 */
[----:B------:R1:W-:Y:S04]  /*608a0*/  STL.64 [R1+0x968], R170 ;  /* 0x000968aa01007387 */ /* 0x0003e80000100a00 */
[----:B------:R-:W-:Y:S04]  /*608b0*/  LDS R242, [R129+UR11+0x41c00] ;  /* 0x041c000b81f27984 */ /* 0x000fe80008000800 */
[----:B------:R-:W3:Y:S04]  /*608c0*/  LDS R243, [R252+UR11+0x41c00] ;  /* 0x041c000bfcf37984 */ /* 0x000ee80008000800 */
[----:B-1----:R-:W4:Y:S04]  /*608d0*/  LDL.LU.64 R170, [R1+0x6188] ;  /* 0x0061880001aa7983 */ /* 0x002f280000300a00 */
[----:B------:R-:W4:Y:S04]  /*608e0*/  LDL.LU.64 R168, [R1+0x6180] ;  /* 0x0061800001a87983 */ /* 0x000f280000300a00 */
[----:B------:R-:W-:Y:S04]  /*608f0*/  STL.64 [R1+0x950], R164 ;  /* 0x000950a401007387 */ /* 0x000fe80000100a00 */
[----:B------:R1:W-:Y:S04]  /*60900*/  STL.64 [R1+0x958], R166 ;  /* 0x000958a601007387 */ /* 0x0003e80000100a00 */
[----:B-1----:R-:W3:Y:S04]  /*60910*/  LDL.LU.64 R166, [R1+0x6178] ;  /* 0x0061780001a67983 */ /* 0x002ee80000300a00 */
[----:B------:R-:W3:Y:S04]  /*60920*/  LDL.LU.64 R164, [R1+0x6170] ;  /* 0x0061700001a47983 */ /* 0x000ee80000300a00 */
[----:B------:R-:W-:Y:S04]  /*60930*/  STL.64 [R1+0x940], R160 ;  /* 0x000940a001007387 */ /* 0x000fe80000100a00 */
[----:B------:R1:W-:Y:S02]  /*60940*/  STL.64 [R1+0x948], R162 ;  /* 0x000948a201007387 */ /* 0x0003e40000100a00 */
[C---:B-1----:R-:W-:Y:S08]  /*60950*/  HMMA.1688.F32.TF32 R160, R244.reuse, R110, R156 ;  /* 0x0000006ef4a0723c */ /* 0x042ff0000008109c */
[C---:B------:R-:W-:Y:S08]  /*60960*/  HMMA.1688.F32.TF32 R156, R244.reuse, R106, R152 ;  /* 0x0000006af49c723c */ /* 0x040ff00000081098 */
[C---:B------:R-:W-:Y:S03]  /*60970*/  HMMA.1688.F32.TF32 R152, R244.reuse, R102, R132 ;  /* 0x00000066f498723c */ /* 0x040fe60000081084 */
[----:B------:R-:W-:Y:S04]  /*60980*/  STL.64 [R1+0x930], R160 ;  /* 0x000930a001007387 */ /* 0x000fe80000100a00 */
[----:B------:R-:W-:Y:S04]  /*60990*/  STL.64 [R1+0x938], R162 ;  /* 0x000938a201007387 */ /* 0x000fe80000100a00 */
[----:B------:R-:W3:Y:S04]  /*609a0*/  LDL.LU R132, [R1+0x2d0] ;  /* 0x0002d00001847983 */ /* 0x000ee80000300800 */
[----:B------:R-:W-:Y:S04]  /*609b0*/  STL.64 [R1+0x920], R156 ;  /* 0x0009209c01007387 */ /* 0x000fe80000100a00 */
[----:B------:R-:W-:Y:S04]  /*609c0*/  STL.64 [R1+0x928], R158 ;  /* 0x0009289e01007387 */ /* 0x000fe80000100a00 */
[----:B------:R-:W-:Y:S04]  /*609d0*/  STL.64 [R1+0x910], R152 ;  /* 0x0009109801007387 */ /* 0x000fe80000100a00 */
[----:B------:R1:W-:Y:S04]  /*609e0*/  STL.64 [R1+0x918], R154 ;  /* 0x0009189a01007387 */ /* 0x0003e80000100a00 */
[----:B------:R-:W3:Y:S04]  /*609f0*/  LDL.LU R133, [R1+0x2d4] ;  /* 0x0002d40001857983 */ /* 0x000ee80000300800 */
[----:B------:R-:W3:Y:S01]  /*60a00*/  LDL.LU R134, [R1+0x2d8] ;  /* 0x0002d80001867983 */ /* 0x000ee20000300800 */
[C---:B-1----:R-:W-:Y:S03]  /*60a10*/  HMMA.1688.F32.TF32 R152, R244.reuse, R98, R148 ;  /* 0x00000062f498723c */ /* 0x042fe60000081094 */
[----:B------:R-:W3:Y:S05]  /*60a20*/  LDL.LU R135, [R1+0x2dc] ;  /* 0x0002dc0001877983 */ /* 0x000eea0000300800 */
[C---:B------:R-:W-:Y:S08]  /*60a30*/  HMMA.1688.F32.TF32 R148, R244.reuse, R94, R144 ;  /* 0x0000005ef494723c */ /* 0x040ff00000081090 */
[C---:B------:R-:W-:Y:S08]  /*60a40*/  HMMA.1688.F32.TF32 R144, R244.reuse, R90, R140 ;  /* 0x0000005af490723c */ /* 0x040ff0000008108c */
[C---:B------:R-:W-:Y:S08]  /*60a50*/  HMMA.1688.F32.TF32 R140, R244.reuse, R86, R136 ;  /* 0x00000056f48c723c */ /* 0x040ff00000081088 */
[C---:B------:R-:W-:Y:S01]  /*60a60*/  HMMA.1688.F32.TF32 R136, R244.reuse, R82, R248 ;  /* 0x00000052f488723c */ /* 0x040fe200000810f8 */
[----:B------:R-:W-:Y:S04]  /*60a70*/  STL.64 [R1+0x900], R152 ;  /* 0x0009009801007387 */ /* 0x000fe80000100a00 */
[----:B------:R-:W-:Y:S04]  /*60a80*/  STL.64 [R1+0x908], R154 ;  /* 0x0009089a01007387 */ /* 0x000fe80000100a00 */
[----:B------:R-:W-:Y:S04]  /*60a90*/  STL.64 [R1+0x110], R148 ;  /* 0x0001109401007387 */ /* 0x000fe80000100a00 */
[----:B------:R-:W-:Y:S04]  /*60aa0*/  STL.64 [R1+0x118], R150 ;  /* 0x0001189601007387 */ /* 0x000fe80000100a00 */
[----:B------:R-:W-:Y:S04]  /*60ab0*/  STL.64 [R1+0x100], R144 ;  /* 0x0001009001007387 */ /* 0x000fe80000100a00 */
[----:B------:R-:W-:Y:S04]  /*60ac0*/  STL.64 [R1+0x108], R146 ;  /* 0x0001089201007387 */ /* 0x000fe80000100a00 */
[----:B------:R-:W3:Y:S04]  /*60ad0*/  LDL.LU R248, [R1+0x290] ;  /* 0x0002900001f87983 */ /* 0x000ee80000300800 */
[----:B------:R-:W-:Y:S04]  /*60ae0*/  STL.64 [R1+0xf0], R140 ;  /* 0x0000f08c01007387 */ /* 0x000fe80000100a00 */
[----:B------:R2:W-:Y:S04]  /*60af0*/  STL.64 [R1+0xf8], R142 ;  /* 0x0000f88e01007387 */ /* 0x0005e80000100a00 */
[----:B------:R-:W-:Y:S04]  /*60b00*/  STL.64 [R1+0xe0], R136 ;  /* 0x0000e08801007387 */ /* 0x000fe80000100a00 */
[----:B------:R3:W-:Y:S04]  /*60b10*/  STL.64 [R1+0xe8], R138 ;  /* 0x0000e88a01007387 */ /* 0x0007e80000100a00 */
[----:B------:R-:W3:Y:S04]  /*60b20*/  LDL.LU R249, [R1+0x294] ;  /* 0x0002940001f97983 */ /* 0x000ee80000300800 */
[----:B------:R-:W3:Y:S04]  /*60b30*/  LDL.LU R250, [R1+0x298] ;  /* 0x0002980001fa7983 */ /* 0x000ee80000300800 */
[----:B------:R-:W3:Y:S01]  /*60b40*/  LDL.LU R251, [R1+0x29c] ;  /* 0x00029c0001fb7983 */ /* 0x000ee20000300800 */
[C---:B--2---:R-:W-:Y:S08]  /*60b50*/  HMMA.1688.F32.TF32 R140, R244.reuse, R70, R172 ;  /* 0x00000046f48c723c */ /* 0x044ff000000810ac */
[C---:B----4-:R-:W-:Y:S08]  /*60b60*/  HMMA.1688.F32.TF32 R144, R244.reuse, R74, R168 ;  /* 0x0000004af490723c */ /* 0x050ff000000810a8 */
[----:B---3--:R-:W-:-:S15]  /*60b70*/  HMMA.1688.F32.TF32 R136, R244, R78, R164 ;  /* 0x0000004ef488723c */ /* 0x008fde00000810a4 */
[----:B------:R-:W-:-:S04]  /*60b80*/  NOP ;  /* 0x0000000000007918 */ /* 0x000fc80000000000 */
        /* <DEDUP_REMOVED lines=34> */
[C---:B--2---:R-:W-:Y:S03]  /*60db0*/  HMMA.1688.F32.TF32 R144, R244.reuse, R38, R216 ;  /* 0x00000026f490723c */ /* 0x044fe600000810d8 */
[----:B------:R-:W-:Y:S04]  /*60dc0*/  LDS R216, [R129+UR11+0x41880] ;  /* 0x0418800b81d87984 */ /* 0x000fe80008000800 */
[----:B------:R-:W-:Y:S01]  /*60dd0*/  LDS R218, [R129+UR11+0x41c80] ;  /* 0x041c800b81da7984 */ /* 0x000fe20008000800 */
[C---:B-1----:R-:W-:Y:S03]  /*60de0*/  HMMA.1688.F32.TF32 R140, R244.reuse, R50, R220 ;  /* 0x00000032f48c723c */ /* 0x042fe600000810dc */
[----:B------:R-:W-:Y:S04]  /*60df0*/  LDS R217, [R252+UR11+0x41880] ;  /* 0x0418800bfcd97984 */ /* 0x000fe80008000800 */
        /* <DEDUP_REMOVED lines=8> */
[----:B------:R-:W2:Y:S05]  /*60e80*/  LDS R219, [R252+UR11+0x41c80] ;  /* 0x041c800bfcdb7984 */ /* 0x000eaa0008000800 */
[----:B-1----:R-:W-:Y:S03]  /*60e90*/  HMMA.1688.F32.TF32 R140, R244, R6, R232 ;  /* 0x00000006f48c723c */ /* 0x002fe600000810e8 */
[----:B------:R-:W-:Y:S04]  /*60ea0*/  STL.64 [R1+0x860], R136 ;  /* 0x0008608801007387 */ /* 0x000fe80000100a00 */
[----:B------:R1:W-:Y:S01]  /*60eb0*/  STL.64 [R1+0x868], R138 ;  /* 0x0008688a01007387 */ /* 0x0003e20000100a00 */
[----:B------:R-:W-:Y:S03]  /*60ec0*/  HMMA.1688.F32.TF32 R164, R240, R130, R132 ;  /* 0x00000082f0a4723c */ /* 0x000fe60000081084 */
[----:B------:R-:W-:Y:S04]  /*60ed0*/  STL.64 [R1+0x850], R144 ;  /* 0x0008509001007387 */ /* 0x000fe80000100a00 */
[----:B------:R-:W-:Y:S01]  /*60ee0*/  STL.64 [R1+0x858], R146 ;  /* 0x0008589201007387 */ /* 0x000fe20000100a00 */
[----:B-1----:R-:W-:Y:S03]  /*60ef0*/  HMMA.1688.F32.TF32 R136, R244, R62, R236 ;  /* 0x0000003ef488723c */ /* 0x002fe600000810ec */
[----:B------:R-:W-:Y:S04]  /*60f00*/  STL.64 [R1+0x6168], R62 ;  /* 0x0061683e01007387 */ /* 0x000fe80000100a00 */
[----:B------:R-:W-:Y:S04]  /*60f10*/  STL.64 [R1+0x840], R140 ;  /* 0x0008408c01007387 */ /* 0x000fe80000100a00 */
[----:B------:R-:W-:Y:S04]  /*60f20*/  STL.64 [R1+0x848], R142 ;  /* 0x0008488e01007387 */ /* 0x000fe80000100a00 */
[----:B------:R1:W-:Y:S02]  /*60f30*/  STL.64 [R1+0x6160], R60 ;  /* 0x0061603c01007387 */ /* 0x0003e40000100a00 */
[C---:B-1----:R-:W-:Y:S02]  /*60f40*/  HMMA.1688.F32.TF32 R60, R240.reuse, R126, R248 ;  /* 0x0000007ef03c723c */ /* 0x042fe400000810f8 */
[----:B------:R1:W-:Y:S04]  /*60f50*/  STL.64 [R1+0x820], R136 ;  /* 0x0008208801007387 */ /* 0x0003e80000100a00 */
[----:B------:R3:W-:Y:S04]  /*60f60*/  STL.64 [R1+0x828], R138 ;  /* 0x0008288a01007387 */ /* 0x0007e80000100a00 */
[----:B------:R-:W-:Y:S04]  /*60f70*/  STL.64 [R1+0x5fc0], R166 ;  /* 0x005fc0a601007387 */ /* 0x000fe80000100a00 */
[----:B------:R-:W-:Y:S04]  /*60f80*/  STL.64 [R1+0x5fb8], R164 ;  /* 0x005fb8a401007387 */ /* 0x000fe80000100a00 */
[----:B------:R-:W-:Y:S04]  /*60f90*/  STL.64 [R1+0x6158], R130 ;  /* 0x0061588201007387 */ /* 0x000fe80000100a00 */
[----:B------:R-:W-:Y:S04]  /*60fa0*/  STL.64 [R1+0x6150], R128 ;  /* 0x0061508001007387 */ /* 0x000fe80000100a00 */
[----:B-1----:R-:W4:Y:S04]  /*60fb0*/  LDL.LU R136, [R1+0x310] ;  /* 0x0003100001887983 */ /* 0x002f280000300800 */
[----:B------:R-:W-:Y:S04]  /*60fc0*/  STL.64 [R1], R60 ;  /* 0x0000003c01007387 */ /* 0x000fe80000100a00 */
[----:B------:R-:W-:Y:S04]  /*60fd0*/  STL.64 [R1+0x8], R62 ;  /* 0x0000083e01007387 */ /* 0x000fe80000100a00 */
[----:B------:R-:W4:Y:S04]  /*60fe0*/  LDL.LU R137, [R1+0x314] ;  /* 0x0003140001897983 */ /* 0x000f280000300800 */
[----:B---3--:R-:W4:Y:S04]  /*60ff0*/  LDL.LU R138, [R1+0x318] ;  /* 0x00031800018a7983 */ /* 0x008f280000300800 */
[----:B------:R-:W4:Y:S04]  /*61000*/  LDL.LU R139, [R1+0x31c] ;  /* 0x00031c00018b7983 */ /* 0x000f280000300800 */
[----:B------:R-:W3:Y:S04]  /*61010*/  LDL.LU R152, [R1+0x280] ;  /* 0x0002800001987983 */ /* 0x000ee80000300800 */
        /* <DEDUP_REMOVED lines=39> */
[----:B------:R-:W-:Y:S04]  /*61290*/  STL.64 [R1+0x6148], R126 ;  /* 0x0061487e01007387 */ /* 0x000fe80000100a00 */
[----:B------:R-:W-:Y:S01]  /*612a0*/  STL.64 [R1+0x6140], R124 ;  /* 0x0061407c01007387 */ /* 0x000fe20000100a00 */
[C---:B----4-:R-:W-:Y:S08]  /*612b0*/  HMMA.1688.F32.TF32 R204, R240.reuse, R86, R136 ;  /* 0x00000056f0cc723c */ /* 0x050ff00000081088 */
[C---:B---3--:R-:W-:Y:S08]  /*612c0*/  HMMA.1688.F32.TF32 R224, R240.reuse, R102, R152 ;  /* 0x00000066f0e0723c */ /* 0x048ff00000081098 */
[C---:B--2---:R-:W-:Y:S08]  /*612d0*/  HMMA.1688.F32.TF32 R244, R240.reuse, R118, R172 ;  /* 0x00000076f0f4723c */ /* 0x044ff000000810ac */
[C---:B------:R-:W-:Y:S08]  /*612e0*/  HMMA.1688.F32.TF32 R248, R240.reuse, R122, R248 ;  /* 0x0000007af0f8723c */ /* 0x040ff000000810f8 */
[C---:B------:R-:W-:Y:S11]  /*612f0*/  HMMA.1688.F32.TF32 R236, R240.reuse, R114, R168 ;  /* 0x00000072f0ec723c */ /* 0x040ff600000810a8 */
[----:B------:R-:W-:Y:S01]  /*61300*/  STL.64 [R1+0x5fd0], R250 ;  /* 0x005fd0fa01007387 */ /* 0x000fe20000100a00 */
[C---:B------:R-:W-:Y:S03]  /*61310*/  HMMA.1688.F32.TF32 R232, R240.reuse, R110, R160 ;  /* 0x0000006ef0e8723c */ /* 0x040fe600000810a0 */
[----:B------:R1:W-:Y:S05]  /*61320*/  STL.64 [R1+0x5fc8], R248 ;  /* 0x005fc8f801007387 */ /* 0x0003ea0000100a00 */
[C---:B------:R-:W-:Y:S01]  /*61330*/  HMMA.1688.F32.TF32 R228, R240.reuse, R106, R156 ;  /* 0x0000006af0e4723c */ /* 0x040fe2000008109c */
[----:B------:R-:W-:Y:S04]  /*61340*/  STL.64 [R1+0x5fe0], R246 ;  /* 0x005fe0f601007387 */ /* 0x000fe80000100a00 */
[----:B------:R-:W-:Y:S03]  /*61350*/  STL.64 [R1+0x5fd8], R244 ;  /* 0x005fd8f401007387 */ /* 0x000fe60000100a00 */
[C---:B------:R-:W-:Y:S01]  /*61360*/  HMMA.1688.F32.TF32 R220, R240.reuse, R98, R148 ;  /* 0x00000062f0dc723c */ /* 0x040fe20000081094 */
[----:B------:R-:W-:Y:S04]  /*61370*/  STL.64 [R1+0x5ff0], R238 ;  /* 0x005ff0ee01007387 */ /* 0x000fe80000100a00 */
[----:B------:R2:W-:Y:S03]  /*61380*/  STL.64 [R1+0x5fe8], R236 ;  /* 0x005fe8ec01007387 */ /* 0x0005e60000100a00 */
[C---:B------:R-:W-:Y:S01]  /*61390*/  HMMA.1688.F32.TF32 R212, R240.reuse, R94, R144 ;  /* 0x0000005ef0d4723c */ /* 0x040fe20000081090 */
[----:B------:R-:W-:Y:S04]  /*613a0*/  STL.64 [R1+0x6000], R234 ;  /* 0x006000ea01007387 */ /* 0x000fe80000100a00 */
[----:B------:R3:W-:Y:S03]  /*613b0*/  STL.64 [R1+0x5ff8], R232 ;  /* 0x005ff8e801007387 */ /* 0x0007e60000100a00 */
[C---:B------:R-:W-:Y:S01]  /*613c0*/  HMMA.1688.F32.TF32 R208, R240.reuse, R90, R140 ;  /* 0x0000005af0d0723c */ /* 0x040fe2000008108c */
[----:B------:R-:W-:Y:S04]  /*613d0*/  STL.64 [R1+0x6010], R230 ;  /* 0x006010e601007387 */ /* 0x000fe80000100a00 */
[----:B------:R4:W-:Y:S04]  /*613e0*/  STL.64 [R1+0x6008], R228 ;  /* 0x006008e401007387 */ /* 0x0009e80000100a00 */
[----:B------:R-:W-:Y:S04]  /*613f0*/  STL.64 [R1+0x6020], R226 ;  /* 0x006020e201007387 */ /* 0x000fe80000100a00 */
[----:B------:R-:W-:Y:S04]  /*61400*/  STL.64 [R1+0x6018], R224 ;  /* 0x006018e001007387 */ /* 0x000fe80000100a00 */
[----:B------:R-:W-:Y:S04]  /*61410*/  STL.64 [R1+0x6030], R222 ;  /* 0x006030de01007387 */ /* 0x000fe80000100a00 */
[----:B------:R1:W-:Y:S04]  /*61420*/  STL.64 [R1+0x6028], R220 ;  /* 0x006028dc01007387 */ /* 0x0003e80000100a00 */
[----:B------:R-:W-:Y:S04]  /*61430*/  STL.64 [R1+0x6040], R214 ;  /* 0x006040d601007387 */ /* 0x000fe80000100a00 */
[----:B------:R1:W-:Y:S01]  /*61440*/  STL.64 [R1+0x6038], R212 ;  /* 0x006038d401007387 */ /* 0x0003e20000100a00 */
[C---:B------:R-:W-:Y:S03]  /*61450*/  HMMA.1688.F32.TF32 R200, R240.reuse, R82, R132 ;  /* 0x00000052f0c8723c */ /* 0x040fe60000081084 */
[----:B------:R-:W-:Y:S04]  /*61460*/  STL.64 [R1+0x6050], R210 ;  /* 0x006050d201007387 */ /* 0x000fe80000100a00 */
[----:B------:R1:W-:Y:S04]  /*61470*/  STL.64 [R1+0x6048], R208 ;  /* 0x006048d001007387 */ /* 0x0003e80000100a00 */
[----:B------:R-:W-:Y:S04]  /*61480*/  STL.64 [R1+0x6060], R206 ;  /* 0x006060ce01007387 */ /* 0x000fe80000100a00 */
[----:B------:R-:W-:Y:S04]  /*61490*/  STL.64 [R1+0x6058], R204 ;  /* 0x006058cc01007387 */ /* 0x000fe80000100a00 */
        /* <DEDUP_REMOVED lines=60> */
[----:B------:R-:W-:Y:S04]  /*61860*/  STL.64 [R1+0x6070], R202 ;  /* 0x006070ca01007387 */ /* 0x000fe80000100a00 */
[----:B------:R1:W-:Y:S01]  /*61870*/  STL.64 [R1+0x6068], R200 ;  /* 0x006068c801007387 */ /* 0x0003e20000100a00 */
[C---:B--2---:R-:W-:Y:S08]  /*61880*/  HMMA.1688.F32.TF32 R196, R240.reuse, R78, R192 ;  /* 0x0000004ef0c4723c */ /* 0x044ff000000810c0 */
[C---:B------:R-:W-:Y:S08]  /*61890*/  HMMA.1688.F32.TF32 R192, R240.reuse, R74, R188 ;  /* 0x0000004af0c0723c */ /* 0x040ff000000810bc */
[C---:B---3--:R-:W-:Y:S03]  /*618a0*/  HMMA.1688.F32.TF32 R188, R240.reuse, R70, R184 ;  /* 0x00000046f0bc723c */ /* 0x048fe600000810b8 */
[----:B------:R-:W-:Y:S05]  /*618b0*/  STL.64 [R1+0x6080], R198 ;  /* 0x006080c601007387 */ /* 0x000fea0000100a00 */
[C---:B----4-:R-:W-:Y:S01]  /*618c0*/  HMMA.1688.F32.TF32 R184, R240.reuse, R66, R180 ;  /* 0x00000042f0b8723c */ /* 0x050fe200000810b4 */
[----:B------:R2:W-:Y:S04]  /*618d0*/  STL.64 [R1+0x6078], R196 ;  /* 0x006078c401007387 */ /* 0x0005e80000100a00 */
[----:B------:R-:W-:Y:S04]  /*618e0*/  STL.64 [R1+0x6090], R194 ;  /* 0x006090c201007387 */ /* 0x000fe80000100a00 */
[----:B------:R-:W-:Y:S04]  /*618f0*/  STL.64 [R1+0x6088], R192 ;  /* 0x006088c001007387 */ /* 0x000fe80000100a00 */
[----:B------:R-:W-:Y:S04]  /*61900*/  STL [R1+0x5fb4], R188 ;  /* 0x005fb4bc01007387 */ /* 0x000fe80000100800 */
[----:B------:R-:W-:Y:S01]  /*61910*/  STL [R1+0x5fb0], R189 ;  /* 0x005fb0bd01007387 */ /* 0x000fe20000100800 */
[C---:B------:R-:W-:Y:S03]  /*61920*/  HMMA.1688.F32.TF32 R180, R240.reuse, R22, R176 ;  /* 0x00000016f0b4723c */ /* 0x040fe600000810b0 */
[----:B------:R-:W-:Y:S04]  /*61930*/  STL [R1+0x5fac], R190 ;  /* 0x005facbe01007387 */ /* 0x000fe80000100800 */
[----:B------:R-:W-:Y:S04]  /*61940*/  STL [R1+0x5fa8], R191 ;  /* 0x005fa8bf01007387 */ /* 0x000fe80000100800 */
[----:B------:R-:W-:Y:S04]  /*61950*/  STL [R1+0x5fa4], R184 ;  /* 0x005fa4b801007387 */ /* 0x000fe80000100800 */
[----:B------:R-:W-:Y:S01]  /*61960*/  STL [R1+0x5fa0], R185 ;  /* 0x005fa0b901007387 */ /* 0x000fe20000100800 */
[C---:B------:R-:W-:Y:S03]  /*61970*/  HMMA.1688.F32.TF32 R176, R240.reuse, R18, R172 ;  /* 0x00000012f0b0723c */ /* 0x040fe600000810ac */
[----:B------:R-:W-:Y:S04]  /*61980*/  STL [R1+0x5f9c], R186 ;  /* 0x005f9cba01007387 */ /* 0x000fe80000100800 */
[----:B------:R-:W-:Y:S04]  /*61990*/  STL [R1+0x5f98], R187 ;  /* 0x005f98bb01007387 */ /* 0x000fe80000100800 */
[----:B------:R-:W-:Y:S04]  /*619a0*/  STL.64 [R1+0x60a0], R182 ;  /* 0x0060a0b601007387 */ /* 0x000fe80000100a00 */
[----:B------:R3:W-:Y:S04]  /*619b0*/  STL.64 [R1+0x6098], R180 ;  /* 0x006098b401007387 */ /* 0x0007e80000100a00 */
        /* <DEDUP_REMOVED lines=36> */
[----:B--2---:R-:W2:Y:S04]  /*61c00*/  LDL.LU R196, [R1+0x5e0] ;  /* 0x0005e00001c47983 */ /* 0x004ea80000300800 */
[----:B------:R-:W2:Y:S04]  /*61c10*/  LDL.LU R197, [R1+0x5e4] ;  /* 0x0005e40001c57983 */ /* 0x000ea80000300800 */
[----:B------:R-:W2:Y:S04]  /*61c20*/  LDL.LU R198, [R1+0x5e8] ;  /* 0x0005e80001c67983 */ /* 0x000ea80000300800 */
[----:B------:R-:W2:Y:S04]  /*61c30*/  LDL.LU R199, [R1+0x5ec] ;  /* 0x0005ec0001c77983 */ /* 0x000ea80000300800 */
        /* <DEDUP_REMOVED lines=45> */
[----:B----4-:R-:W-:Y:S11]  /*61f10*/  HMMA.1688.F32.TF32 R60, R240, R6, R60 ;  /* 0x00000006f03c723c */ /* 0x010ff6000008103c */
[----:B------:R-:W-:Y:S04]  /*61f20*/  STL.64 [R1+0x10], R184 ;  /* 0x000010b801007387 */ /* 0x000fe80000100a00 */
[----:B------:R1:W-:Y:S02]  /*61f30*/  STL.64 [R1+0x18], R186 ;  /* 0x000018ba01007387 */ /* 0x0003e40000100a00 */
[----:B-1----:R-:W-:Y:S01]  /*61f40*/  IMAD.MOV.U32 R186, RZ, RZ, R190 ;  /* 0x000000ffffba7224 */ /* 0x002fe200078e00be */
[----:B------:R-:W-:Y:S01]  /*61f50*/  MOV R187, R191 ;  /* 0x000000bf00bb7202 */ /* 0x000fe20000000f00 */
[----:B------:R-:W-:Y:S01]  /*61f60*/  IMAD.MOV.U32 R191, RZ, RZ, R63 ;  /* 0x000000ffffbf7224 */ /* 0x000fe200078e003f */
[----:B------:R-:W-:-:S02]  /*61f70*/  MOV R190, R62 ;  /* 0x0000003e00be7202 */ /* 0x000fc40000000f00 */
[----:B------:R-:W2:Y:S01]  /*61f80*/  LDL.LU.64 R62, [R1+0x6168] ;  /* 0x00616800013e7983 */ /* 0x000ea20000300a00 */
[----:B------:R-:W-:Y:S01]  /*61f90*/  MOV R184, R188 ;  /* 0x000000bc00b87202 */ /* 0x000fe20000000f00 */
[----:B------:R-:W-:Y:S01]  /*61fa0*/  IMAD.MOV.U32 R185, RZ, RZ, R189 ;  /* 0x000000ffffb97224 */ /* 0x000fe200078e00bd */
[C---:B------:R-:W-:Y:S01]  /*61fb0*/  HMMA.1688.F32.TF32 R168, R240.reuse, R54, R168 ;  /* 0x00000036f0a8723c */ /* 0x040fe200000810a8 */
[----:B------:R-:W-:Y:S02]  /*61fc0*/  IMAD.MOV.U32 R188, RZ, RZ, R60 ;  /* 0x000000ffffbc7224 */ /* 0x000fe400078e003c */
[----:B------:R-:W-:Y:S02]  /*61fd0*/  IMAD.MOV.U32 R189, RZ, RZ, R61 ;  /* 0x000000ffffbd7224 */ /* 0x000fe400078e003d */
[----:B------:R-:W3:Y:S03]  /*61fe0*/  LDL.LU.64 R60, [R1+0x6160] ;  /* 0x00616000013c7983 */ /* 0x000ee60000300a00 */
        /* <DEDUP_REMOVED lines=8> */
[----:B--2---:R-:W-:Y:S01]  /*62070*/  HMMA.1688.F32.TF32 R240, R240, R62, R128 ;  /* 0x0000003ef0f0723c */ /* 0x004fe20000081080 */
[----:B------:R-:W2:Y:S04]  /*62080*/  LDL.LU.64 R130, [R1+0x6158] ;  /* 0x0061580001827983 */ /* 0x000ea80000300a00 */
[----:B------:R-:W4:Y:S03]  /*62090*/  LDL.LU.64 R128, [R1+0x6150] ;  /* 0x0061500001807983 */ /* 0x000f260000300a00 */
[----:B--2---:R-:W-:-:S15]  /*620a0*/  HMMA.1688.F32.TF32 R124, R216, R130, R124 ;  /* 0x00000082d87c723c */ /* 0x004fde000008107c */
[----:B------:R-:W-:-:S04]  /*620b0*/  NOP ;  /* 0x0000000000007918 */ /* 0x000fc80000000000 */
[----:B------:R-:W-:Y:S04]  /*620c0*/  STL.64 [R1+0x7b0], R124 ;  /* 0x0007b07c01007387 */ /* 0x000fe80000100a00 */
[----:B------:R1:W-:Y:S04]  /*620d0*/  STL.64 [R1+0x7b8], R126 ;  /* 0x0007b87e01007387 */ /* 0x0003e80000100a00 */
[----:B-1----:R-:W2:Y:S04]  /*620e0*/  LDL.LU.64 R126, [R1+0x6148] ;  /* 0x00614800017e7983 */ /* 0x002ea80000300a00 */
[----:B------:R-:W3:Y:S01]  /*620f0*/  LDL.LU.64 R124, [R1+0x6140] ;  /* 0x00614000017c7983 */ /* 0x000ee20000300a00 */
[----:B------:R-:W-:Y:S01]  /*62100*/  IMAD.MOV.U32 R167, RZ, RZ, R3 ;  /* 0x000000ffffa77224 */ /* 0x000fe200078e0003 */
[C---:B------:R-:W-:Y:S08]  /*62110*/  HMMA.1688.F32.TF32 R192, R216.reuse, R122, R192 ;  /* 0x0000007ad8c0723c */ /* 0x040ff000000810c0 */
[C---:B------:R-:W-:Y:S08]  /*62120*/  HMMA.1688.F32.TF32 R164, R216.reuse, R66, R164 ;  /* 0x00000042d8a4723c */ /* 0x040ff000000810a4 */
[----:B--2---:R-:W-:-:S15]  /*62130*/  HMMA.1688.F32.TF32 R180, R216, R126, R180 ;  /* 0x0000007ed8b4723c */ /* 0x004fde00000810b4 */
[----:B------:R-:W-:-:S04]  /*62140*/  NOP ;  /* 0x0000000000007918 */ /* 0x000fc80000000000 */
[----:B------:R-:W-:Y:S01]  /*62150*/  STL.64 [R1+0x7a0], R180 ;  /* 0x0007a0b401007387 */ /* 0x000fe20000100a00 */
[----:B------:R-:W-:-:S03]  /*62160*/  IMAD.MOV.U32 R3, RZ, RZ, R183 ;  /* 0x000000ffff037224 */ /* 0x000fc600078e00b7 */
[----:B------:R1:W-:Y:S02]  /*62170*/  STL [R1+0x7a8], R182 ;  /* 0x0007a8b601007387 */ /* 0x0003e40000100800 */
[C---:B-1----:R-:W-:Y:S02]  /*62180*/  HMMA.1688.F32.TF32 R180, R216.reuse, R118, R196 ;  /* 0x00000076d8b4723c */ /* 0x042fe400000810c4 */
[----:B------:R-:W-:Y:S04]  /*62190*/  STL.64 [R1+0x790], R192 ;  /* 0x000790c001007387 */ /* 0x000fe80000100a00 */
[----:B------:R1:W-:Y:S02]  /*621a0*/  STL.64 [R1+0x798], R194 ;  /* 0x000798c201007387 */ /* 0x0003e40000100a00 */
[C---:B------:R-:W-:Y:S08]  /*621b0*/  HMMA.1688.F32.TF32 R196, R216.reuse, R114, R200 ;  /* 0x00000072d8c4723c */ /* 0x040ff000000810c8 */
[C---:B-1----:R-:W-:Y:S03]  /*621c0*/  HMMA.1688.F32.TF32 R192, R216.reuse, R110, R204 ;  /* 0x0000006ed8c0723c */ /* 0x042fe600000810cc */
[----:B------:R-:W-:Y:S04]  /*621d0*/  STL.64 [R1+0x780], R180 ;  /* 0x000780b401007387 */ /* 0x000fe80000100a00 */
[----:B------:R1:W-:Y:S02]  /*621e0*/  STL.64 [R1+0x788], R182 ;  /* 0x000788b601007387 */ /* 0x0003e40000100a00 */
[C---:B-1----:R-:W-:Y:S02]  /*621f0*/  HMMA.1688.F32.TF32 R180, R216.reuse, R106, R208 ;  /* 0x0000006ad8b4723c */ /* 0x042fe400000810d0 */
[----:B------:R-:W-:Y:S04]  /*62200*/  STL.64 [R1+0x770], R196 ;  /* 0x000770c401007387 */ /* 0x000fe80000100a00 */
[----:B------:R1:W-:Y:S04]  /*62210*/  STL.64 [R1+0x778], R198 ;  /* 0x000778c601007387 */ /* 0x0003e80000100a00 */
[----:B------:R-:W-:Y:S04]  /*62220*/  STL.64 [R1+0x760], R192 ;  /* 0x000760c001007387 */ /* 0x000fe80000100a00 */
[----:B------:R2:W-:Y:S01]  /*62230*/  STL.64 [R1+0x768], R194 ;  /* 0x000768c201007387 */ /* 0x0005e20000100a00 */
[C---:B-1----:R-:W-:Y:S04]  /*62240*/  HMMA.1688.F32.TF32 R196, R216.reuse, R102, R212 ;  /* 0x00000066d8c4723c */ /* 0x042fe800000810d4 */
[----:B------:R-:W-:Y:S04]  /*62250*/  STL.64 [R1+0x750], R180 ;  /* 0x000750b401007387 */ /* 0x000fe80000100a00 */
[----:B------:R1:W-:Y:S01]  /*62260*/  STL.64 [R1+0x758], R182 ;  /* 0x000758b601007387 */ /* 0x0003e20000100a00 */
[C---:B--2---:R-:W-:Y:S08]  /*62270*/  HMMA.1688.F32.TF32 R192, R216.reuse, R98, R220 ;  /* 0x00000062d8c0723c */ /* 0x044ff000000810dc */
[C---:B-1----:R-:W-:Y:S02]  /*62280*/  HMMA.1688.F32.TF32 R180, R216.reuse, R94, R224 ;  /* 0x0000005ed8b4723c */ /* 0x042fe400000810e0 */
[----:B------:R-:W-:Y:S04]  /*62290*/  STL.64 [R1+0x740], R196 ;  /* 0x000740c401007387 */ /* 0x000fe80000100a00 */
[----:B------:R1:W-:Y:S05]  /*622a0*/  STL.64 [R1+0x748], R198 ;  /* 0x000748c601007387 */ /* 0x0003ea0000100a00 */
        /* <DEDUP_REMOVED lines=15> */
[----:B-1----:R-:W-:Y:S03]  /*623a0*/  HMMA.1688.F32.TF32 R180, R216, R70, R172 ;  /* 0x00000046d8b4723c */ /* 0x002fe600000810ac */
[----:B------:R-:W-:Y:S04]  /*623b0*/  STL.64 [R1+0x6e0], R196 ;  /* 0x0006e0c401007387 */ /* 0x000fe80000100a00 */
[----:B------:R-:W-:Y:S04]  /*623c0*/  STL.64 [R1+0x6e8], R198 ;  /* 0x0006e8c601007387 */ /* 0x000fe80000100a00 */
[----:B------:R-:W-:Y:S04]  /*623d0*/  STL.64 [R1+0x6d0], R192 ;  /* 0x0006d0c001007387 */ /* 0x000fe80000100a00 */
[----:B------:R-:W-:Y:S01]  /*623e0*/  STL.64 [R1+0x6d8], R194 ;  /* 0x0006d8c201007387 */ /* 0x000fe20000100a00 */
[----:B------:R-:W-:Y:S01]  /*623f0*/  IMAD.MOV.U32 R248, RZ, RZ, R120 ;  /* 0x000000fffff87224 */ /* 0x000fe200078e0078 */
[----:B---3--:R-:W-:Y:S01]  /*62400*/  MOV R250, R124 ;  /* 0x0000007c00fa7202 */ /* 0x008fe20000000f00 */
[----:B------:R-:W-:Y:S01]  /*62410*/  IMAD.MOV.U32 R249, RZ, RZ, R121 ;  /* 0x000000fffff97224 */ /* 0x000fe200078e0079 */
[----:B------:R-:W-:Y:S01]  /*62420*/  MOV R245, R113 ;  /* 0x0000007100f57202 */ /* 0x000fe20000000f00 */
[----:B------:R-:W-:Y:S01]  /*62430*/  IMAD.MOV.U32 R251, RZ, RZ, R125 ;  /* 0x000000fffffb7224 */ /* 0x000fe200078e007d */
[----:B------:R-:W-:Y:S04]  /*62440*/  STL.64 [R1+0x6c0], R180 ;  /* 0x0006c0b401007387 */ /* 0x000fe80000100a00 */
[----:B------:R-:W-:Y:S04]  /*62450*/  STL.64 [R1+0x6c8], R182 ;  /* 0x0006c8b601007387 */ /* 0x000fe80000100a00 */
[----:B------:R1:W-:Y:S04]  /*62460*/  STL.64 [R1+0x6b0], R164 ;  /* 0x0006b0a401007387 */ /* 0x0003e80000100a00 */
[----:B------:R2:W-:Y:S01]  /*62470*/  STL.64 [R1+0x6b8], R166 ;  /* 0x0006b8a601007387 */ /* 0x0005e20000100a00 */
[----:B------:R-:W-:-:S02]  /*62480*/  IMAD.MOV.U32 R244, RZ, RZ, R112 ;  /* 0x000000fffff47224 */ /* 0x000fc400078e0070 */
[----:B------:R-:W-:Y:S01]  /*62490*/  IMAD.MOV.U32 R246, RZ, RZ, R116 ;  /* 0x000000fffff67224 */ /* 0x000fe200078e0074 */
[----:B------:R-:W-:Y:S01]  /*624a0*/  MOV R236, R104 ;  /* 0x0000006800ec7202 */ /* 0x000fe20000000f00 */
[----:B------:R-:W-:Y:S02]  /*624b0*/  IMAD.MOV.U32 R247, RZ, RZ, R117 ;  /* 0x000000fffff77224 */ /* 0x000fe400078e0075 */
[----:B------:R-:W-:Y:S01]  /*624c0*/  IMAD.MOV.U32 R237, RZ, RZ, R105 ;  /* 0x000000ffffed7224 */ /* 0x000fe200078e0069 */
[----:B-1----:R-:W-:Y:S01]  /*624d0*/  MOV R164, R52 ;  /* 0x0000003400a47202 */ /* 0x002fe20000000f00 */
[----:B------:R-:W-:Y:S01]  /*624e0*/  IMAD.MOV.U32 R165, RZ, RZ, R53 ;  /* 0x000000ffffa57224 */ /* 0x000fe200078e0035 */
[----:B------:R-:W3:Y:S01]  /*624f0*/  LDL.LU R52, [R1+0x6138] ;  /* 0x0061380001347983 */ /* 0x000ee20000300800 */
[----:B--2---:R-:W-:Y:S01]  /*62500*/  IMAD.MOV.U32 R166, RZ, RZ, R56 ;  /* 0x000000ffffa67224 */ /* 0x004fe200078e0038 */
[----:B------:R-:W-:Y:S02]  /*62510*/  MOV R167, R57 ;  /* 0x0000003900a77202 */ /* 0x000fe40000000f00 */
        /* <DEDUP_REMOVED lines=8> */
[----:B------:R-:W3:Y:S01]  /*625a0*/  LDL.LU R113, [R1+0x6114] ;  /* 0x0061140001717983 */ /* 0x000ee20000300800 */
[----:B------:R-:W-:-:S03]  /*625b0*/  IMAD.MOV.U32 R238, RZ, RZ, R108 ;  /* 0x000000ffffee7224 */ /* 0x000fc600078e006c */
[----:B------:R-:W3:Y:S01]  /*625c0*/  LDL.LU R116, [R1+0x6110] ;  /* 0x0061100001747983 */ /* 0x000ee20000300800 */
[----:B------:R-:W-:-:S03]  /*625d0*/  MOV R239, R109 ;  /* 0x0000006d00ef7202 */ /* 0x000fc60000000f00 */
[----:B------:R-:W3:Y:S01]  /*625e0*/  LDL.LU R117, [R1+0x610c] ;  /* 0x00610c0001757983 */ /* 0x000ee20000300800 */
[----:B------:R-:W-:-:S03]  /*625f0*/  IMAD.MOV.U32 R232, RZ, RZ, R64 ;  /* 0x000000ffffe87224 */ /* 0x000fc600078e0040 */
        /* <DEDUP_REMOVED lines=45> */
[----:B----4-:R-:W-:Y:S01]  /*628d0*/  IMAD.MOV.U32 R203, RZ, RZ, R128 ;  /* 0x000000ffffcb7224 */ /* 0x010fe200078e0080 */
[----:B------:R-:W-:Y:S01]  /*628e0*/  LOP3.LUT R175, R2, 0x20, RZ, 0x3c, !PT ;  /* 0x0000002002af7812 */ /* 0x000fe200078e3cff */
[----:B------:R-:W-:Y:S01]  /*628f0*/  IMAD.MOV.U32 R212, RZ, RZ, R41 ;  /* 0x000000ffffd47224 */ /* 0x000fe200078e0029 */
[----:B------:R-:W-:Y:S01]  /*62900*/  MOV R213, R40 ;  /* 0x0000002800d57202 */ /* 0x000fe20000000f00 */
[----:B------:R-:W-:Y:S01]  /*62910*/  IMAD.MOV.U32 R214, RZ, RZ, R37 ;  /* 0x000000ffffd67224 */ /* 0x000fe200078e0025 */
[----:B------:R-:W-:Y:S01]  /*62920*/  LDS R172, [R2+UR11+0x42000] ;  /* 0x0420000b02ac7984 */ /* 0x000fe20008000800 */
[----:B------:R-:W-:-:S02]  /*62930*/  IMAD.MOV.U32 R215, RZ, RZ, R36 ;  /* 0x000000ffffd77224 */ /* 0x000fc400078e0024 */
[----:B------:R-:W-:Y:S01]  /*62940*/  HMMA.1688.F32.TF32 R36, R216, R38, R200 ;  /* 0x00000026d824723c */ /* 0x000fe200000810c8 */
[----:B------:R-:W-:Y:S04]  /*62950*/  LDS R173, [R175+UR11+0x42000] ;  /* 0x0420000bafad7984 */ /* 0x000fe80008000800 */
[----:B------:R-:W-:Y:S04]  /*62960*/  LDS R174, [R2+UR11+0x42400] ;  /* 0x0424000b02ae7984 */ /* 0x000fe80008000800 */
[----:B------:R-:W-:Y:S01]  /*62970*/  LDS R175, [R175+UR11+0x42400] ;  /* 0x0424000bafaf7984 */ /* 0x000fe20008000800 */
[----:B------:R-:W-:Y:S01]  /*62980*/  IMAD.MOV.U32 R206, RZ, RZ, R49 ;  /* 0x000000ffffce7224 */ /* 0x000fe200078e0031 */
[----:B------:R-:W-:Y:S01]  /*62990*/  MOV R207, R48 ;  /* 0x0000003000cf7202 */ /* 0x000fe20000000f00 */
[----:B------:R-:W-:-:S02]  /*629a0*/  IMAD.MOV.U32 R210, RZ, RZ, R45 ;  /* 0x000000ffffd27224 */ /* 0x000fc400078e002d */
[----:B------:R-:W-:-:S04]  /*629b0*/  IMAD.MOV.U32 R211, RZ, RZ, R44 ;  /* 0x000000ffffd37224 */ /* 0x000fc800078e002c */
[----:B------:R-:W-:Y:S01]  /*629c0*/  HMMA.1688.F32.TF32 R48, R216, R50, R204 ;  /* 0x00000032d830723c */ /* 0x000fe200000810cc */
[----:B------:R-:W-:Y:S01]  /*629d0*/  IMAD.MOV.U32 R226, RZ, RZ, R61 ;  /* 0x000000ffffe27224 */ /* 0x000fe200078e003d */
[----:B------:R-:W-:Y:S01]  /*629e0*/  MOV R227, R60 ;  /* 0x0000003c00e37202 */ /* 0x000fe20000000f00 */
[----:B--2---:R-:W-:Y:S02]  /*629f0*/  IMAD.MOV.U32 R195, RZ, RZ, R120 ;  /* 0x000000ffffc37224 */ /* 0x004fe400078e0078 */
[----:B---3--:R-:W-:Y:S01]  /*62a00*/  IMAD.MOV.U32 R194, RZ, RZ, R121 ;  /* 0x000000ffffc27224 */ /* 0x008fe200078e0079 */
        /* <DEDUP_REMOVED lines=19> */
[----:B------:R-:W1:Y:S04]  /*62b40*/  LDSM.16.M88.4 R76, [R0+UR15+0x80] ;  /* 0x0000800f004c783b */ /* 0x000e680008000200 */
[----:B------:R-:W2:Y:S01]  /*62b50*/  LDSM.16.M88.4 R72, [R0+UR15+0x1080] ;  /* 0x0010800f0048783b */ /* 0x000ea20008000200 */
[----:B------:R-:W-:-:S03]  /*62b60*/  IMAD.MOV.U32 R108, RZ, RZ, R85 ;  /* 0x000000ffff6c7224 */ /* 0x000fc600078e0055 */
[----:B------:R-:W3:Y:S04]  /*62b70*/  LDSM.16.M88.4 R68, [R0+UR15+0x2080] ;  /* 0x0020800f0044783b */ /* 0x000ee80008000200 */
[----:B------:R-:W4:Y:S04]  /*62b80*/  LDSM.16.M88.4 R64, [R0+UR15+0x3080] ;  /* 0x0030800f0040783b */ /* 0x000f280008000200 */
[----:B------:R-:W3:Y:S04]  /*62b90*/  LDSM.16.M88.4 R84, [R0+UR15+0x4080] ;  /* 0x0040800f0054783b */ /* 0x000ee80008000200 */
[----:B------:R-:W4:Y:S01]  /*62ba0*/  LDSM.16.M88.4 R80, [R0+UR15+0x5080] ;  /* 0x0050800f0050783b */ /* 0x000f220008000200 */
[----:B------:R-:W-:Y:S01]  /*62bb0*/  MOV R112, R93 ;  /* 0x0000005d00707202 */ /* 0x000fe20000000f00 */
[----:B------:R-:W-:-:S02]  /*62bc0*/  IMAD.MOV.U32 R113, RZ, RZ, R92 ;  /* 0x000000ffff717224 */ /* 0x000fc400078e005c */
[C---:B------:R-:W-:Y:S01]  /*62bd0*/  HMMA.1688.F32.TF32 R92, R216.reuse, R22, R104 ;  /* 0x00000016d85c723c */ /* 0x040fe20000081068 */
[----:B------:R-:W-:Y:S01]  /*62be0*/  IMAD.MOV.U32 R114, RZ, RZ, R89 ;  /* 0x000000ffff727224 */ /* 0x000fe200078e0059 */
[----:B------:R-:W-:Y:S01]  /*62bf0*/  MOV R115, R88 ;  /* 0x0000005800737202 */ /* 0x000fe20000000f00 */
[----:B------:R-:W-:Y:S01]  /*62c00*/  IMAD.MOV.U32 R181, RZ, RZ, R116 ;  /* 0x000000ffffb57224 */ /* 0x000fe200078e0074 */
[----:B------:R-:W-:Y:S01]  /*62c10*/  MOV R180, R117 ;  /* 0x0000007500b47202 */ /* 0x000fe20000000f00 */
[----:B------:R-:W-:Y:S01]  /*62c20*/  IMAD.MOV.U32 R116, RZ, RZ, R101 ;  /* 0x000000ffff747224 */ /* 0x000fe200078e0065 */
[----:B------:R-:W-:Y:S01]  /*62c30*/  MOV R117, R100 ;  /* 0x0000006400757202 */ /* 0x000fe20000000f00 */
[----:B------:R-:W-:Y:S01]  /*62c40*/  IMAD.MOV.U32 R118, RZ, RZ, R97 ;  /* 0x000000ffff767224 */ /* 0x000fe200078e0061 */
[----:B------:R-:W-:Y:S01]  /*62c50*/  MOV R198, R53 ;  /* 0x0000003500c67202 */ /* 0x000fe20000000f00 */
[----:B------:R-:W-:Y:S01]  /*62c60*/  IMAD.MOV.U32 R119, RZ, RZ, R96 ;  /* 0x000000ffff777224 */ /* 0x000fe200078e0060 */
[----:B-1----:R-:W-:Y:S04]  /*62c70*/  STL [R1+0x5f78], R78 ;  /* 0x005f784e01007387 */ /* 0x002fe80000100800 */
[----:B------:R-:W-:Y:S04]  /*62c80*/  STL [R1+0x5f74], R79 ;  /* 0x005f744f01007387 */ /* 0x000fe80000100800 */
[----:B--2---:R-:W-:Y:S04]  /*62c90*/  STL [R1+0x5f6c], R74 ;  /* 0x005f6c4a01007387 */ /* 0x004fe80000100800 */
[----:B------:R-:W-:Y:S04]  /*62ca0*/  STL [R1+0x5f68], R75 ;  /* 0x005f684b01007387 */ /* 0x000fe80000100800 */
[----:B---3--:R-:W-:Y:S04]  /*62cb0*/  STL [R1+0x5f7c], R70 ;  /* 0x005f7c4601007387 */ /* 0x008fe80000100800 */
[----:B------:R-:W-:Y:S04]  /*62cc0*/  STL [R1+0x5f70], R71 ;  /* 0x005f704701007387 */ /* 0x000fe80000100800 */
[----:B----4-:R-:W-:Y:S01]  /*62cd0*/  STL [R1+0x5f84], R66 ;  /* 0x005f844201007387 */ /* 0x010fe20000100800 */
[C---:B------:R-:W-:Y:S03]  /*62ce0*/  HMMA.1688.F32.TF32 R96, R216.reuse, R18, R108 ;  /* 0x00000012d860723c */ /* 0x040fe6000008106c */
[----:B------:R-:W-:Y:S04]  /*62cf0*/  STL [R1+0x5f80], R67 ;  /* 0x005f804301007387 */ /* 0x000fe80000100800 */
[----:B------:R-:W-:Y:S01]  /*62d00*/  STL [R1+0x5f8c], R86 ;  /* 0x005f8c5601007387 */ /* 0x000fe20000100800 */
[----:B------:R-:W-:Y:S03]  /*62d10*/  HMMA.1688.F32.TF32 R88, R216, R54, R112 ;  /* 0x00000036d858723c */ /* 0x000fe60000081070 */
[----:B------:R-:W-:Y:S04]  /*62d20*/  STL [R1+0x5f88], R87 ;  /* 0x005f885701007387 */ /* 0x000fe80000100800 */
[----:B------:R-:W-:Y:S04]  /*62d30*/  STL [R1+0x5f94], R82 ;  /* 0x005f945201007387 */ /* 0x000fe80000100800 */
[----:B------:R-:W-:Y:S01]  /*62d40*/  STL [R1+0x5f90], R83 ;  /* 0x005f905301007387 */ /* 0x000fe20000100800 */
[----:B------:R-:W-:-:S03]  /*62d50*/  IMAD.MOV.U32 R199, RZ, RZ, R52 ;  /* 0x000000ffffc77224 */ /* 0x000fc600078e0034 */
[----:B------:R-:W-:Y:S01]  /*62d60*/  STL.64 [R1+0x2f0], R92 ;  /* 0x0002f05c01007387 */ /* 0x000fe20000100a00 */
[C---:B------:R-:W-:Y:S03]  /*62d70*/  HMMA.1688.F32.TF32 R52, R216.reuse, R58, R120 ;  /* 0x0000003ad834723c */ /* 0x040fe60000081078 */
[----:B------:R1:W-:Y:S01]  /*62d80*/  STL.64 [R1+0x2f8], R94 ;  /* 0x0002f85e01007387 */ /* 0x0003e20000100a00 */
[----:B------:R-:W-:Y:S02]  /*62d90*/  IMAD.MOV.U32 R196, RZ, RZ, R57 ;  /* 0x000000ffffc47224 */ /* 0x000fe400078e0039 */
[----:B------:R-:W-:Y:S01]  /*62da0*/  IMAD.MOV.U32 R197, RZ, RZ, R56 ;  /* 0x000000ffffc57224 */ /* 0x000fe200078e0038 */
[----:B------:R-:W-:Y:S04]  /*62db0*/  LDSM.16.M88.4 R120, [R0+UR15+0x8080] ;  /* 0x0080800f0078783b */ /* 0x000fe80008000200 */
[----:B------:R-:W-:Y:S01]  /*62dc0*/  LDSM.16.M88.4 R112, [R0+UR15+0xa080] ;  /* 0x00a0800f0070783b */ /* 0x000fe20008000200 */
[C---:B-1----:R-:W-:Y:S03]  /*62dd0*/  HMMA.1688.F32.TF32 R92, R216.reuse, R26, R116 ;  /* 0x0000001ad85c723c */ /* 0x042fe60000081074 */
[----:B------:R-:W-:Y:S04]  /*62de0*/  STL.64 [R1+0x2e0], R96 ;  /* 0x0002e06001007387 */ /* 0x000fe80000100a00 */
[----:B------:R-:W-:Y:S04]  /*62df0*/  STL.64 [R1+0x2e8], R98 ;  /* 0x0002e86201007387 */ /* 0x000fe80000100a00 */
[----:B------:R-:W-:Y:S01]  /*62e00*/  STL.64 [R1+0x2d0], R88 ;  /* 0x0002d05801007387 */ /* 0x000fe20000100a00 */
[C---:B------:R-:W-:Y:S03]  /*62e10*/  HMMA.1688.F32.TF32 R56, R216.reuse, R42, R180 ;  /* 0x0000002ad838723c */ /* 0x040fe600000810b4 */
[----:B------:R1:W-:Y:S04]  /*62e20*/  STL.64 [R1+0x2d8], R90 ;  /* 0x0002d85a01007387 */ /* 0x0003e80000100a00 */
[----:B------:R-:W-:Y:S04]  /*62e30*/  LDSM.16.M88.4 R116, [R0+UR15+0x9080] ;  /* 0x0090800f0074783b */ /* 0x000fe80008000200 */
[----:B------:R-:W-:Y:S01]  /*62e40*/  STL.64 [R1+0x2c0], R92 ;  /* 0x0002c05c01007387 */ /* 0x000fe20000100a00 */
[C---:B-1----:R-:W-:Y:S03]  /*62e50*/  HMMA.1688.F32.TF32 R88, R216.reuse, R30, R124 ;  /* 0x0000001ed858723c */ /* 0x042fe6000008107c */
[----:B------:R-:W-:Y:S04]  /*62e60*/  STL.64 [R1+0x2c8], R94 ;  /* 0x0002c85e01007387 */ /* 0x000fe80000100a00 */
[----:B------:R-:W-:Y:S04]  /*62e70*/  STL.64 [R1+0x6a0], R52 ;  /* 0x0006a03401007387 */ /* 0x000fe80000100a00 */
[----:B------:R1:W-:Y:S01]  /*62e80*/  STL.64 [R1+0x6a8], R54 ;  /* 0x0006a83601007387 */ /* 0x0003e20000100a00 */
[C---:B------:R-:W-:Y:S03]  /*62e90*/  HMMA.1688.F32.TF32 R40, R216.reuse, R14, R196 ;  /* 0x0000000ed828723c */ /* 0x040fe600000810c4 */
[----:B------:R-:W-:Y:S04]  /*62ea0*/  LDSM.16.M88.4 R124, [R0+UR15+0x7080] ;  /* 0x0070800f007c783b */ /* 0x000fe80008000200 */
[----:B------:R-:W-:Y:S01]  /*62eb0*/  LDSM.16.M88.4 R108, [R0+UR15+0xb080] ;  /* 0x00b0800f006c783b */ /* 0x000fe20008000200 */
[C---:B-1----:R-:W-:Y:S03]  /*62ec0*/  HMMA.1688.F32.TF32 R52, R216.reuse, R34, R192 ;  /* 0x00000022d834723c */ /* 0x042fe600000810c0 */
[----:B------:R-:W-:Y:S04]  /*62ed0*/  STL.64 [R1+0x690], R88 ;  /* 0x0006905801007387 */ /* 0x000fe80000100a00 */
[----:B------:R-:W-:Y:S04]  /*62ee0*/  STL.64 [R1+0x698], R90 ;  /* 0x0006985a01007387 */ /* 0x000fe80000100a00 */
[----:B------:R-:W-:Y:S04]  /*62ef0*/  STL.64 [R1+0x290], R56 ;  /* 0x0002903801007387 */ /* 0x000fe80000100a00 */
[----:B------:R-:W-:Y:S04]  /*62f00*/  STL.64 [R1+0x298], R58 ;  /* 0x0002983a01007387 */ /* 0x000fe80000100a00 */
[----:B------:R-:W-:Y:S04]  /*62f10*/  LDSM.16.M88.4 R104, [R0+UR15+0xc080] ;  /* 0x00c0800f0068783b */ /* 0x000fe80008000200 */
[----:B------:R-:W-:Y:S04]  /*62f20*/  STL.64 [R1+0x280], R52 ;  /* 0x0002803401007387 */ /* 0x000fe80000100a00 */
[----:B------:R-:W-:Y:S04]  /*62f30*/  STL.64 [R1+0x288], R54 ;  /* 0x0002883601007387 */ /* 0x000fe80000100a00 */
[----:B------:R-:W-:Y:S04]  /*62f40*/  STL.64 [R1+0x270], R40 ;  /* 0x0002702801007387 */ /* 0x000fe80000100a00 */
[----:B------:R1:W-:Y:S04]  /*62f50*/  STL.64 [R1+0x278], R42 ;  /* 0x0002782a01007387 */ /* 0x0003e80000100a00 */
[----:B------:R-:W-:Y:S04]  /*62f60*/  STL.64 [R1+0x240], R36 ;  /* 0x0002402401007387 */ /* 0x000fe80000100a00 */
[----:B------:R2:W-:Y:S01]  /*62f70*/  STL.64 [R1+0x248], R38 ;  /* 0x0002482601007387 */ /* 0x0005e20000100a00 */
[C---:B-1----:R-:W-:Y:S03]  /*62f80*/  HMMA.1688.F32.TF32 R40, R216.reuse, R46, R208 ;  /* 0x0000002ed828723c */ /* 0x042fe600000810d0 */
[----:B------:R-:W-:Y:S04]  /*62f90*/  LDSM.16.M88.4 R100, [R0+UR15+0xd080] ;  /* 0x00d0800f0064783b */ /* 0x000fe80008000200 */
[----:B------:R-:W-:Y:S01]  /*62fa0*/  LDSM.16.M88.4 R96, [R0+UR15+0xe080] ;  /* 0x00e0800f0060783b */ /* 0x000fe20008000200 */
[C---:B--2---:R-:W-:Y:S03]  /*62fb0*/  HMMA.1688.F32.TF32 R36, R216.reuse, R10, R212 ;  /* 0x0000000ad824723c */ /* 0x044fe600000810d4 */
[----:B------:R-:W-:Y:S04]  /*62fc0*/  STL.64 [R1+0x230], R48 ;  /* 0x0002303001007387 */ /* 0x000fe80000100a00 */
[----:B------:R-:W-:Y:S01]  /*62fd0*/  STL.64 [R1+0x238], R50 ;  /* 0x0002383201007387 */ /* 0x000fe20000100a00 */
[C---:B------:R-:W-:Y:S03]  /*62fe0*/  HMMA.1688.F32.TF32 R44, R216.reuse, R6, R220 ;  /* 0x00000006d82c723c */ /* 0x040fe600000810dc */
[----:B------:R-:W-:Y:S04]  /*62ff0*/  LDSM.16.M88.4 R92, [R0+UR15+0xf080] ;  /* 0x00f0800f005c783b */ /* 0x000fe80008000200 */
[----:B------:R-:W-:Y:S04]  /*63000*/  STL.64 [R1+0x220], R40 ;  /* 0x0002202801007387 */ /* 0x000fe80000100a00 */
[----:B------:R1:W-:Y:S04]  /*63010*/  STL.64 [R1+0x228], R42 ;  /* 0x0002282a01007387 */ /* 0x0003e80000100a00 */
[----:B------:R-:W-:Y:S04]  /*63020*/  STL.64 [R1+0x210], R36 ;  /* 0x0002102401007387 */ /* 0x000fe80000100a00 */
[----:B------:R2:W-:Y:S01]  /*63030*/  STL.64 [R1+0x218], R38 ;  /* 0x0002182601007387 */ /* 0x0005e20000100a00 */
[----:B-1----:R-:W-:Y:S03]  /*63040*/  HMMA.1688.F32.TF32 R40, R216, R62, R224 ;  /* 0x0000003ed828723c */ /* 0x002fe600000810e0 */
[----:B------:R-:W-:Y:S04]  /*63050*/  LDSM.16.M88.4 R88, [R0+UR15+0x10080] ;  /* 0x0100800f0058783b */ /* 0x000fe80008000200 */
[----:B------:R-:W-:Y:S01]  /*63060*/  LDSM.16.M88.4 R56, [R0+UR15+0x12080] ;  /* 0x0120800f0038783b */ /* 0x000fe20008000200 */
[C---:B--2---:R-:W-:Y:S03]  /*63070*/  HMMA.1688.F32.TF32 R36, R172.reuse, R76, R228 ;  /* 0x0000004cac24723c */ /* 0x044fe600000810e4 */
[----:B------:R-:W-:Y:S04]  /*63080*/  STL.64 [R1+0x200], R44 ;  /* 0x0002002c01007387 */ /* 0x000fe80000100a00 */
[----:B------:R-:W-:Y:S04]  /*63090*/  STL.64 [R1+0x208], R46 ;  /* 0x0002082e01007387 */ /* 0x000fe80000100a00 */
[----:B------:R-:W-:Y:S04]  /*630a0*/  LDS R216, [R129+UR11+0x42000] ;  /* 0x0420000b81d87984 */ /* 0x000fe80008000800 */
[----:B------:R-:W-:Y:S04]  /*630b0*/  STL.64 [R1+0x1e0], R40 ;  /* 0x0001e02801007387 */ /* 0x000fe80000100a00 */
[----:B------:R-:W-:Y:S04]  /*630c0*/  STL.64 [R1+0x1e8], R42 ;  /* 0x0001e82a01007387 */ /* 0x000fe80000100a00 */
[----:B------:R-:W-:Y:S04]  /*630d0*/  STL.64 [R1+0x1a0], R36 ;  /* 0x0001a02401007387 */ /* 0x000fe80000100a00 */
[----:B------:R1:W-:Y:S04]  /*630e0*/  STL.64 [R1+0x1a8], R38 ;  /* 0x0001a82601007387 */ /* 0x0003e80000100a00 */
[----:B------:R-:W-:Y:S04]  /*630f0*/  LDS R218, [R129+UR11+0x42400] ;  /* 0x0424000b81da7984 */ /* 0x000fe80008000800 */
[----:B------:R-:W2:Y:S01]  /*63100*/  LDSM.16.M88.4 R128, [R0+UR15+0x6080] ;  /* 0x0060800f0080783b */ /* 0x000ea20008000200 */
[----:B-1----:R-:W-:Y:S03]  /*63110*/  HMMA.1688.F32.TF32 R36, R172, R64, R244 ;  /* 0x00000040ac24723c */ /* 0x002fe600000810f4 */
[----:B------:R-:W1:Y:S04]  /*63120*/  LDSM.16.M88.4 R60, [R0+UR15+0x11080] ;  /* 0x0110800f003c783b */ /* 0x000e680008000200 */
[----:B------:R-:W3:Y:S04]  /*63130*/  LDSM.16.M88.4 R52, [R0+UR15+0x13080] ;  /* 0x0130800f0034783b */ /* 0x000ee80008000200 */
[----:B------:R-:W4:Y:S04]  /*63140*/  LDSM.16.M88.4 R48, [R0+UR15+0x14080] ;  /* 0x0140800f0030783b */ /* 0x000f280008000200 */
[----:B------:R-:W-:Y:S04]  /*63150*/  LDS R217, [R252+UR11+0x42000] ;  /* 0x0420000bfcd97984 */ /* 0x000fe80008000800 */
[----:B------:R-:W-:Y:S01]  /*63160*/  LDS R219, [R252+UR11+0x42400] ;  /* 0x0424000bfcdb7984 */ /* 0x000fe20008000800 */
[----:B------:R-:W-:Y:S01]  /*63170*/  MOV R82, R36 ;  /* 0x0000002400527202 */ /* 0x000fe20000000f00 */
[----:B------:R-:W-:Y:S01]  /*63180*/  IMAD.MOV.U32 R83, RZ, RZ, R37 ;  /* 0x000000ffff537224 */ /* 0x000fe200078e0025 */
[----:B------:R-:W-:Y:S01]  /*63190*/  MOV R87, R39 ;  /* 0x0000002700577202 */ /* 0x000fe20000000f00 */
[----:B------:R-:W-:-:S02]  /*631a0*/  IMAD.MOV.U32 R86, RZ, RZ, R38 ;  /* 0x000000ffff567224 */ /* 0x000fc400078e0026 */
[C---:B------:R-:W-:Y:S08]  /*631b0*/  HMMA.1688.F32.TF32 R36, R172.reuse, R84, R248 ;  /* 0x00000054ac24723c */ /* 0x040ff000000810f8 */
[C---:B------:R-:W-:Y:S08]  /*631c0*/  HMMA.1688.F32.TF32 R44, R172.reuse, R72, R232 ;  /* 0x00000048ac2c723c */ /* 0x040ff000000810e8 */
[----:B------:R-:W-:Y:S03]  /*631d0*/  HMMA.1688.F32.TF32 R40, R172, R68, R236 ;  /* 0x00000044ac28723c */ /* 0x000fe600000810ec */
[----:B------:R-:W-:Y:S01]  /*631e0*/  IMAD.MOV.U32 R66, RZ, RZ, R36 ;  /* 0x000000ffff427224 */ /* 0x000fe200078e0024 */
[----:B------:R-:W-:Y:S01]  /*631f0*/  MOV R70, R38 ;  /* 0x0000002600467202 */ /* 0x000fe20000000f00 */
[----:B------:R-:W-:-:S02]  /*63200*/  IMAD.MOV.U32 R67, RZ, RZ, R37 ;  /* 0x000000ffff437224 */ /* 0x000fc400078e0025 */
[----:B------:R-:W-:Y:S02]  /*63210*/  IMAD.MOV.U32 R78, RZ, RZ, R39 ;  /* 0x000000ffff4e7224 */ /* 0x000fe400078e0027 */
[----:B------:R-:W-:Y:S02]  /*63220*/  HMMA.1688.F32.TF32 R36, R172, R80, R164 ;  /* 0x00000050ac24723c */ /* 0x000fe400000810a4 */
[----:B------:R-:W-:Y:S04]  /*63230*/  STL.64 [R1+0x4f0], R44 ;  /* 0x0004f02c01007387 */ /* 0x000fe80000100a00 */
[----:B------:R-:W-:Y:S04]  /*63240*/  STL.64 [R1+0x4f8], R46 ;  /* 0x0004f82e01007387 */ /* 0x000fe80000100a00 */
[----:B------:R-:W-:Y:S04]  /*63250*/  STL.64 [R1+0x4e0], R40 ;  /* 0x0004e02801007387 */ /* 0x000fe80000100a00 */
[----:B------:R-:W1:Y:S04]  /*63260*/  LDSM.16.M88.4 R44, [R0+UR15+0x15080] ;  /* 0x0150800f002c783b */ /* 0x000e680008000200 */
[----:B------:R-:W-:Y:S01]  /*63270*/  STL.64 [R1+0x4e8], R42 ;  /* 0x0004e82a01007387 */ /* 0x000fe20000100a00 */
[----:B------:R-:W-:Y:S01]  /*63280*/  IMAD.MOV.U32 R79, RZ, RZ, R36 ;  /* 0x000000ffff4f7224 */ /* 0x000fe200078e0024 */
[----:B------:R-:W-:Y:S01]  /*63290*/  MOV R71, R37 ;  /* 0x0000002500477202 */ /* 0x000fe20000000f00 */
[----:B------:R-:W-:Y:S01]  /*632a0*/  IMAD.MOV.U32 R74, RZ, RZ, R38 ;  /* 0x000000ffff4a7224 */ /* 0x000fe200078e0026 */
[----:B------:R-:W1:Y:S01]  /*632b0*/  LDSM.16.M88.4 R40, [R0+UR15+0x16080] ;  /* 0x0160800f0028783b */ /* 0x000e620008000200 */
[----:B------:R-:W-:Y:S01]  /*632c0*/  IMAD.MOV.U32 R75, RZ, RZ, R39 ;  /* 0x000000ffff4b7224 */ /* 0x000fe200078e0027 */
[----:B------:R-:W-:Y:S01]  /*632d0*/  MOV R244, R33 ;  /* 0x0000002100f47202 */ /* 0x000fe20000000f00 */
[----:B------:R-:W-:Y:S01]  /*632e0*/  IMAD.MOV.U32 R245, RZ, RZ, R32 ;  /* 0x000000fffff57224 */ /* 0x000fe200078e0020 */
[----:B------:R-:W1:Y:S01]  /*632f0*/  LDSM.16.M88.4 R36, [R0+UR15+0x17080] ;  /* 0x0170800f0024783b */ /* 0x000e620008000200 */
[----:B------:R-:W-:Y:S01]  /*63300*/  IMAD.MOV.U32 R246, RZ, RZ, R29 ;  /* 0x000000fffff67224 */ /* 0x000fe200078e001d */
[----:B------:R-:W-:-:S02]  /*63310*/  MOV R247, R28 ;  /* 0x0000001c00f77202 */ /* 0x000fc40000000f00 */
[----:B------:R-:W1:Y:S01]  /*63320*/  LDSM.16.M88.4 R32, [R0+UR15+0x18080] ;  /* 0x0180800f0020783b */ /* 0x000e620008000200 */
[----:B------:R-:W-:Y:S02]  /*63330*/  IMAD.MOV.U32 R164, RZ, RZ, R25 ;  /* 0x000000ffffa47224 */ /* 0x000fe400078e0019 */
[----:B------:R-:W-:Y:S01]  /*63340*/  IMAD.MOV.U32 R165, RZ, RZ, R24 ;  /* 0x000000ffffa57224 */ /* 0x000fe200078e0018 */
[----:B------:R-:W1:Y:S01]  /*63350*/  LDSM.16.M88.4 R28, [R0+UR15+0x19080] ;  /* 0x0190800f001c783b */ /* 0x000e620008000200 */
[----:B------:R-:W-:Y:S01]  /*63360*/  MOV R166, R21 ;  /* 0x0000001500a67202 */ /* 0x000fe20000000f00 */
[----:B------:R-:W-:Y:S02]  /*63370*/  IMAD.MOV.U32 R167, RZ, RZ, R20 ;  /* 0x000000ffffa77224 */ /* 0x000fe400078e0014 */
[----:B--2---:R-:W-:Y:S01]  /*63380*/  STL [R1+0x5e90], R130 ;  /* 0x005e908201007387 */ /* 0x004fe20000100800 */
[----:B------:R-:W-:-:S03]  /*63390*/  IMAD.MOV.U32 R248, RZ, RZ, R17 ;  /* 0x000000fffff87224 */ /* 0x000fc600078e0011 */
[----:B------:R-:W2:Y:S01]  /*633a0*/  LDSM.16.M88.4 R24, [R0+UR15+0x1a080] ;  /* 0x01a0800f0018783b */ /* 0x000ea20008000200 */
[----:B------:R-:W-:-:S03]  /*633b0*/  MOV R249, R16 ;  /* 0x0000001000f97202 */ /* 0x000fc60000000f00 */
[----:B------:R-:W-:Y:S01]  /*633c0*/  STL [R1+0x5e8c], R131 ;  /* 0x005e8c8301007387 */ /* 0x000fe20000100800 */
[----:B------:R-:W-:-:S03]  /*633d0*/  IMAD.MOV.U32 R250, RZ, RZ, R13 ;  /* 0x000000fffffa7224 */ /* 0x000fc600078e000d */
[----:B------:R-:W-:Y:S01]  /*633e0*/  STL [R1+0x5e88], R126 ;  /* 0x005e887e01007387 */ /* 0x000fe20000100800 */
[----:B------:R-:W-:-:S03]  /*633f0*/  IMAD.MOV.U32 R251, RZ, RZ, R12 ;  /* 0x000000fffffb7224 */ /* 0x000fc600078e000c */
[----:B------:R-:W1:Y:S04]  /*63400*/  LDSM.16.M88.4 R20, [R0+UR15+0x1b080] ;  /* 0x01b0800f0014783b */ /* 0x000e680008000200 */
[----:B------:R-:W-:Y:S01]  /*63410*/  STL [R1+0x5e84], R127 ;  /* 0x005e847f01007387 */ /* 0x000fe20000100800 */
[----:B------:R-:W-:-:S03]  /*63420*/  MOV R236, R9 ;  /* 0x0000000900ec7202 */ /* 0x000fc60000000f00 */
[----:B------:R-:W-:Y:S01]  /*63430*/  STL [R1+0x5e7c], R122 ;  /* 0x005e7c7a01007387 */ /* 0x000fe20000100800 */
[----:B------:R-:W-:-:S03]  /*63440*/  IMAD.MOV.U32 R237, RZ, RZ, R8 ;  /* 0x000000ffffed7224 */ /* 0x000fc600078e0008 */
[----:B------:R-:W1:Y:S04]  /*63450*/  LDSM.16.M88.4 R16, [R0+UR15+0x1c080] ;  /* 0x01c0800f0010783b */ /* 0x000e680008000200 */
[----:B------:R-:W-:Y:S01]  /*63460*/  STL [R1+0x5e78], R123 ;  /* 0x005e787b01007387 */ /* 0x000fe20000100800 */
[----:B------:R-:W-:-:S03]  /*63470*/  IMAD.MOV.U32 R238, RZ, RZ, R5 ;  /* 0x000000ffffee7224 */ /* 0x000fc600078e0005 */
[----:B------:R-:W-:Y:S01]  /*63480*/  STL [R1+0x5e94], R118 ;  /* 0x005e947601007387 */ /* 0x000fe20000100800 */
[----:B------:R-:W-:-:S03]  /*63490*/  MOV R239, R4 ;  /* 0x0000000400ef7202 */ /* 0x000fc60000000f00 */
        /* <DEDUP_REMOVED lines=22> */
[----:B---3--:R-:W-:Y:S04]  /*63600*/  STL [R1+0x5ee4], R54 ;  /* 0x005ee43601007387 */ /* 0x008fe80000100800 */
[----:B------:R-:W-:Y:S04]  /*63610*/  STL [R1+0x5ee0], R55 ;  /* 0x005ee03701007387 */ /* 0x000fe80000100800 */
[----:B----4-:R-:W-:Y:S04]  /*63620*/  STL [R1+0x5eec], R50 ;  /* 0x005eec3201007387 */ /* 0x010fe80000100800 */
[----:B------:R1:W-:Y:S04]  /*63630*/  STL [R1+0x5ee8], R51 ;  /* 0x005ee83301007387 */ /* 0x0003e80000100800 */
[----:B------:R3:W-:Y:S01]  /*63640*/  STL [R1+0x5ef4], R46 ;  /* 0x005ef42e01007387 */ /* 0x0007e20000100800 */
[C---:B------:R-:W-:Y:S03]  /*63650*/  HMMA.1688.F32.TF32 R192, R172.reuse, R128, R236 ;  /* 0x00000080acc0723c */ /* 0x040fe600000810ec */
[----:B------:R4:W-:Y:S04]  /*63660*/  STL [R1+0x5ef0], R47 ;  /* 0x005ef02f01007387 */ /* 0x0009e80000100800 */
        /* <DEDUP_REMOVED lines=9> */
[----:B--2---:R-:W-:Y:S04]  /*63700*/  STL [R1+0x5db4], R26 ;  /* 0x005db41a01007387 */ /* 0x004fe80000100800 */
[----:B------:R-:W-:Y:S04]  /*63710*/  STL [R1+0x5db0], R27 ;  /* 0x005db01b01007387 */ /* 0x000fe80000100800 */
[----:B------:R-:W-:Y:S04]  /*63720*/  STL [R1+0x5dbc], R22 ;  /* 0x005dbc1601007387 */ /* 0x000fe80000100800 */
[----:B------:R-:W-:Y:S04]  /*63730*/  STL [R1+0x5db8], R23 ;  /* 0x005db81701007387 */ /* 0x000fe80000100800 */
[----:B------:R-:W-:Y:S04]  /*63740*/  STL [R1+0x5dc4], R18 ;  /* 0x005dc41201007387 */ /* 0x000fe80000100800 */
[----:B------:R-:W-:Y:S04]  /*63750*/  STL [R1+0x5dc0], R19 ;  /* 0x005dc01301007387 */ /* 0x000fe80000100800 */
[----:B------:R-:W-:Y:S04]  /*63760*/  STL [R1+0x5dcc], R14 ;  /* 0x005dcc0e01007387 */ /* 0x000fe80000100800 */
[----:B------:R-:W-:Y:S01]  /*63770*/  STL [R1+0x5dc8], R15 ;  /* 0x005dc80f01007387 */ /* 0x000fe20000100800 */
[----:B------:R-:W-:Y:S03]  /*63780*/  HMMA.1688.F32.TF32 R164, R172, R120, R164 ;  /* 0x00000078aca4723c */ /* 0x000fe600000810a4 */
[----:B------:R-:W-:Y:S04]  /*63790*/  STL [R1+0x5dd4], R10 ;  /* 0x005dd40a01007387 */ /* 0x000fe80000100800 */
[----:B------:R-:W-:Y:S04]  /*637a0*/  STL [R1+0x5dd0], R11 ;  /* 0x005dd00b01007387 */ /* 0x000fe80000100800 */
[----:B------:R-:W-:Y:S04]  /*637b0*/  STL [R1+0x5ddc], R6 ;  /* 0x005ddc0601007387 */ /* 0x000fe80000100800 */
[----:B------:R-:W-:Y:S04]  /*637c0*/  STL [R1+0x5dd8], R7 ;  /* 0x005dd80701007387 */ /* 0x000fe80000100800 */
[----:B------:R-:W-:Y:S04]  /*637d0*/  STL [R1+0x55d8], R0 ;  /* 0x0055d80001007387 */ /* 0x000fe80000100800 */
[----:B------:R-:W-:Y:S04]  /*637e0*/  STL.64 [R1+0x680], R192 ;  /* 0x000680c001007387 */ /* 0x000fe80000100a00 */
[----:B------:R-:W-:Y:S04]  /*637f0*/  STL.64 [R1+0x688], R194 ;  /* 0x000688c201007387 */ /* 0x000fe80000100a00 */
[----:B------:R-:W2:Y:S04]  /*63800*/  LDL.LU R248, [R1+0x640] ;  /* 0x0006400001f87983 */ /* 0x000ea80000300800 */
[----:B------:R-:W2:Y:S04]  /*63810*/  LDL.LU R249, [R1+0x644] ;  /* 0x0006440001f97983 */ /* 0x000ea80000300800 */
[----:B------:R-:W2:Y:S04]  /*63820*/  LDL.LU R250, [R1+0x648] ;  /* 0x0006480001fa7983 */ /* 0x000ea80000300800 */
[----:B------:R-:W2:Y:S01]  /*63830*/  LDL.LU R251, [R1+0x64c] ;  /* 0x00064c0001fb7983 */ /* 0x000ea20000300800 */
[----:B-1----:R-:W-:Y:S01]  /*63840*/  IMAD.MOV.U32 R51, RZ, RZ, R183 ;  /* 0x000000ffff337224 */ /* 0x002fe200078e00b7 */
[----:B------:R-:W-:Y:S01]  /*63850*/  MOV R50, R182 ;  /* 0x000000b600327202 */ /* 0x000fe20000000f00 */
[----:B---3--:R-:W-:-:S02]  /*63860*/  IMAD.MOV.U32 R46, RZ, RZ, R180 ;  /* 0x000000ffff2e7224 */ /* 0x008fc400078e00b4 */
[----:B----4-:R-:W-:Y:S01]  /*63870*/  IMAD.MOV.U32 R47, RZ, RZ, R181 ;  /* 0x000000ffff2f7224 */ /* 0x010fe200078e00b5 */
[----:B------:R1:W-:Y:S01]  /*63880*/  STL [R1+0x5f04], R51 ;  /* 0x005f043301007387 */ /* 0x0003e20000100800 */
[----:B------:R-:W-:-:S03]  /*63890*/  IMAD.MOV.U32 R62, RZ, RZ, R164 ;  /* 0x000000ffff3e7224 */ /* 0x000fc600078e00a4 */
[----:B------:R-:W-:Y:S01]  /*638a0*/  STL [R1+0x5f00], R50 ;  /* 0x005f003201007387 */ /* 0x000fe20000100800 */
[----:B------:R-:W-:-:S03]  /*638b0*/  MOV R63, R165 ;  /* 0x000000a5003f7202 */ /* 0x000fc60000000f00 */
[----:B------:R3:W-:Y:S01]  /*638c0*/  STL [R1+0x5efc], R46 ;  /* 0x005efc2e01007387 */ /* 0x0007e20000100800 */
[----:B------:R-:W-:-:S03]  /*638d0*/  IMAD.MOV.U32 R90, RZ, RZ, R166 ;  /* 0x000000ffff5a7224 */ /* 0x000fc600078e00a6 */
[----:B------:R4:W-:Y:S01]  /*638e0*/  STL [R1+0x5ef8], R47 ;  /* 0x005ef82f01007387 */ /* 0x0009e20000100800 */
[----:B------:R-:W-:-:S03]  /*638f0*/  IMAD.MOV.U32 R91, RZ, RZ, R167 ;  /* 0x000000ffff5b7224 */ /* 0x000fc600078e00a7 */
[----:B------:R-:W3:Y:S04]  /*63900*/  LDL.LU R164, [R1+0x630] ;  /* 0x0006300001a47983 */ /* 0x000ee80000300800 */
[----:B------:R-:W3:Y:S04]  /*63910*/  LDL.LU R165, [R1+0x634] ;  /* 0x0006340001a57983 */ /* 0x000ee80000300800 */
[----:B------:R-:W3:Y:S04]  /*63920*/  LDL.LU R166, [R1+0x638] ;  /* 0x0006380001a67983 */ /* 0x000ee80000300800 */
[----:B------:R-:W3:Y:S01]  /*63930*/  LDL.LU R167, [R1+0x63c] ;  /* 0x00063c0001a77983 */ /* 0x000ee20000300800 */
[C---:B------:R-:W-:Y:S03]  /*63940*/  HMMA.1688.F32.TF32 R180, R172.reuse, R116, R244 ;  /* 0x00000074acb4723c */ /* 0x040fe600000810f4 */
[----:B------:R1:W-:Y:S04]  /*63950*/  STL [R1+0x5f14], R91 ;  /* 0x005f145b01007387 */ /* 0x0003e80000100800 */
[----:B------:R1:W-:Y:S04]  /*63960*/  STL [R1+0x5f10], R90 ;  /* 0x005f105a01007387 */ /* 0x0003e80000100800 */
[----:B------:R1:W-:Y:S04]  /*63970*/  STL [R1+0x5f0c], R63 ;  /* 0x005f0c3f01007387 */ /* 0x0003e80000100800 */
[----:B------:R1:W-:Y:S04]  /*63980*/  STL [R1+0x5f08], R62 ;  /* 0x005f083e01007387 */ /* 0x0003e80000100800 */
[----:B------:R-:W-:Y:S01]  /*63990*/  MOV R94, R180 ;  /* 0x000000b4005e7202 */ /* 0x000fe20000000f00 */
[----:B------:R-:W-:Y:S01]  /*639a0*/  IMAD.MOV.U32 R95, RZ, RZ, R181 ;  /* 0x000000ffff5f7224 */ /* 0x000fe200078e00b5 */
[----:B------:R-:W-:Y:S01]  /*639b0*/  MOV R99, R183 ;  /* 0x000000b700637202 */ /* 0x000fe20000000f00 */
[----:B------:R-:W-:Y:S01]  /*639c0*/  IMAD.MOV.U32 R98, RZ, RZ, R182 ;  /* 0x000000ffff627224 */ /* 0x000fe200078e00b6 */
[----:B------:R-:W4:Y:S04]  /*639d0*/  LDL.LU R232, [R1+0x620] ;  /* 0x0006200001e87983 */ /* 0x000f280000300800 */
[----:B------:R-:W4:Y:S04]  /*639e0*/  LDL.LU R233, [R1+0x624] ;  /* 0x0006240001e97983 */ /* 0x000f280000300800 */
[----:B------:R-:W4:Y:S04]  /*639f0*/  LDL.LU R234, [R1+0x628] ;  /* 0x0006280001ea7983 */ /* 0x000f280000300800 */
[----:B------:R-:W4:Y:S04]  /*63a00*/  LDL.LU R235, [R1+0x62c] ;  /* 0x00062c0001eb7983 */ /* 0x000f280000300800 */
[----:B------:R1:W-:Y:S04]  /*63a10*/  STL [R1+0x5f24], R99 ;  /* 0x005f246301007387 */ /* 0x0003e80000100800 */
[----:B------:R1:W-:Y:S04]  /*63a20*/  STL [R1+0x5f20], R98 ;  /* 0x005f206201007387 */ /* 0x0003e80000100800 */
        /* <DEDUP_REMOVED lines=12> */
[----:B------:R-:W-:Y:S01]  /*63af0*/  STL [R1+0x5f34], R107 ;  /* 0x005f346b01007387 */ /* 0x000fe20000100800 */
[----:B---3--:R-:W-:Y:S03]  /*63b00*/  HMMA.1688.F32.TF32 R164, R172, R108, R164 ;  /* 0x0000006caca4723c */ /* 0x008fe600000810a4 */
[----:B------:R-:W-:Y:S04]  /*63b10*/  STL [R1+0x5f30], R106 ;  /* 0x005f306a01007387 */ /* 0x000fe80000100800 */
[----:B------:R2:W-:Y:S04]  /*63b20*/  STL [R1+0x5f2c], R103 ;  /* 0x005f2c6701007387 */ /* 0x0005e80000100800 */
[----:B------:R3:W-:Y:S04]  /*63b30*/  STL [R1+0x5f28], R102 ;  /* 0x005f286601007387 */ /* 0x0007e80000100800 */
[----:B------:R-:W2:Y:S04]  /*63b40*/  LDL.LU R244, [R1+0x810] ;  /* 0x0008100001f47983 */ /* 0x000ea80000300800 */
[----:B------:R-:W2:Y:S04]  /*63b50*/  LDL.LU R245, [R1+0x814] ;  /* 0x0008140001f57983 */ /* 0x000ea80000300800 */
[----:B------:R-:W2:Y:S04]  /*63b60*/  LDL.LU R246, [R1+0x818] ;  /* 0x0008180001f67983 */ /* 0x000ea80000300800 */
[----:B------:R-:W2:Y:S01]  /*63b70*/  LDL.LU R247, [R1+0x81c] ;  /* 0x00081c0001f77983 */ /* 0x000ea20000300800 */
[----:B------:R-:W-:-:S03]  /*63b80*/  IMAD.MOV.U32 R54, RZ, RZ, R164 ;  /* 0x000000ffff367224 */ /* 0x000fc600078e00a4 */
[----:B------:R-:W3:Y:S01]  /*63b90*/  LDL.LU R248, [R1+0x800] ;  /* 0x0008000001f87983 */ /* 0x000ee20000300800 */
[----:B------:R-:W-:-:S03]  /*63ba0*/  MOV R55, R165 ;  /* 0x000000a500377202 */ /* 0x000fc60000000f00 */
        /* <DEDUP_REMOVED lines=8> */
[----:B------:R-:W3:Y:S01]  /*63c30*/  LDL.LU R167, [R1+0x7fc] ;  /* 0x0007fc0001a77983 */ /* 0x000ee20000300800 */
[----:B----4-:R-:W-:-:S15]  /*63c40*/  HMMA.1688.F32.TF32 R180, R172, R104, R232 ;  /* 0x00000068acb4723c */ /* 0x010fde00000810e8 */
[----:B------:R-:W-:-:S04]  /*63c50*/  NOP ;  /* 0x0000000000007918 */ /* 0x000fc80000000000 */
[----:B------:R-:W-:Y:S01]  /*63c60*/  MOV R110, R180 ;  /* 0x000000b4006e7202 */ /* 0x000fe20000000f00 */
[----:B------:R-:W-:Y:S01]  /*63c70*/  IMAD.MOV.U32 R111, RZ, RZ, R181 ;  /* 0x000000ffff6f7224 */ /* 0x000fe200078e00b5 */
[----:B------:R-:W-:Y:S01]  /*63c80*/  MOV R115, R183 ;  /* 0x000000b700737202 */ /* 0x000fe20000000f00 */
[----:B------:R-:W-:Y:S02]  /*63c90*/  IMAD.MOV.U32 R114, RZ, RZ, R182 ;  /* 0x000000ffff727224 */ /* 0x000fe400078e00b6 */
[----:B------:R-:W-:Y:S01]  /*63ca0*/  HMMA.1688.F32.TF32 R180, R172, R100, R236 ;  /* 0x00000064acb4723c */ /* 0x000fe200000810ec */
[----:B------:R-:W-:Y:S04]  /*63cb0*/  STL [R1+0x5f44], R59 ;  /* 0x005f443b01007387 */ /* 0x000fe80000100800 */
[----:B------:R-:W-:Y:S04]  /*63cc0*/  STL [R1+0x5f40], R58 ;  /* 0x005f403a01007387 */ /* 0x000fe80000100800 */
[----:B------:R4:W-:Y:S10]  /*63cd0*/  STL [R1+0x5f3c], R55 ;  /* 0x005f3c3701007387 */ /* 0x0009f40000100800 */
[----:B-1----:R-:W-:Y:S01]  /*63ce0*/  IMAD.MOV.U32 R51, RZ, RZ, R180 ;  /* 0x000000ffff337224 */ /* 0x002fe200078e00b4 */
[----:B------:R-:W-:Y:S01]  /*63cf0*/  MOV R46, R182 ;  /* 0x000000b6002e7202 */ /* 0x000fe20000000f00 */
[----:B------:R-:W-:-:S02]  /*63d00*/  IMAD.MOV.U32 R50, RZ, RZ, R181 ;  /* 0x000000ffff327224 */ /* 0x000fc400078e00b5 */
[----:B------:R-:W-:Y:S01]  /*63d10*/  IMAD.MOV.U32 R47, RZ, RZ, R183 ;  /* 0x000000ffff2f7224 */ /* 0x000fe200078e00b7 */
        /* <DEDUP_REMOVED lines=8> */
[----:B------:R1:W-:Y:S01]  /*63da0*/  STL [R1+0x5f58], R51 ;  /* 0x005f583301007387 */ /* 0x0003e20000100800 */
[C---:B--2---:R-:W-:Y:S08]  /*63db0*/  HMMA.1688.F32.TF32 R180, R172.reuse, R96, R244 ;  /* 0x00000060acb4723c */ /* 0x044ff000000810f4 */
[----:B---3--:R-:W-:Y:S11]  /*63dc0*/  HMMA.1688.F32.TF32 R164, R172, R88, R164 ;  /* 0x00000058aca4723c */ /* 0x008ff600000810a4 */
[----:B------:R-:W-:Y:S01]  /*63dd0*/  IMAD.MOV.U32 R91, RZ, RZ, R180 ;  /* 0x000000ffff5b7224 */ /* 0x000fe200078e00b4 */
[----:B------:R-:W-:Y:S01]  /*63de0*/  MOV R90, R181 ;  /* 0x000000b5005a7202 */ /* 0x000fe20000000f00 */
[----:B------:R-:W-:-:S02]  /*63df0*/  IMAD.MOV.U32 R63, RZ, RZ, R182 ;  /* 0x000000ffff3f7224 */ /* 0x000fc400078e00b6 */
[----:B------:R-:W-:Y:S02]  /*63e00*/  IMAD.MOV.U32 R62, RZ, RZ, R183 ;  /* 0x000000ffff3e7224 */ /* 0x000fe400078e00b7 */
[----:B------:R-:W-:Y:S02]  /*63e10*/  HMMA.1688.F32.TF32 R180, R172, R92, R248 ;  /* 0x0000005cacb4723c */ /* 0x000fe400000810f8 */
[----:B------:R-:W-:Y:S01]  /*63e20*/  IMAD.MOV.U32 R118, RZ, RZ, R164 ;  /* 0x000000ffff767224 */ /* 0x000fe200078e00a4 */
[----:B------:R-:W-:Y:S01]  /*63e30*/  MOV R131, R166 ;  /* 0x000000a600837202 */ /* 0x000fe20000000f00 */
[----:B------:R-:W-:Y:S01]  /*63e40*/  IMAD.MOV.U32 R130, RZ, RZ, R165 ;  /* 0x000000ffff827224 */ /* 0x000fe200078e00a5 */
[----:B------:R-:W2:Y:S01]  /*63e50*/  LDL.LU R164, [R1+0x40] ;  /* 0x0000400001a47983 */ /* 0x000ea20000300800 */
[----:B------:R-:W-:-:S03]  /*63e60*/  IMAD.MOV.U32 R126, RZ, RZ, R167 ;  /* 0x000000ffff7e7224 */ /* 0x000fc600078e00a7 */
[----:B------:R-:W2:Y:S04]  /*63e70*/  LDL.LU R165, [R1+0x44] ;  /* 0x0000440001a57983 */ /* 0x000ea80000300800 */
[----:B------:R-:W2:Y:S04]  /*63e80*/  LDL.LU R166, [R1+0x48] ;  /* 0x0000480001a67983 */ /* 0x000ea80000300800 */
[----:B------:R-:W2:Y:S04]  /*63e90*/  LDL.LU R167, [R1+0x4c] ;  /* 0x00004c0001a77983 */ /* 0x000ea80000300800 */
        /* <DEDUP_REMOVED lines=16> */
[----:B------:R-:W-:-:S03]  /*63fa0*/  MOV R99, R180 ;  /* 0x000000b400637202 */ /* 0x000fc60000000f00 */
[----:B------:R-:W4:Y:S01]  /*63fb0*/  LDL.LU R224, [R1+0x140] ;  /* 0x0001400001e07983 */ /* 0x000f220000300800 */
[----:B------:R-:W-:-:S03]  /*63fc0*/  IMAD.MOV.U32 R98, RZ, RZ, R181 ;  /* 0x000000ffff627224 */ /* 0x000fc600078e00b5 */
[----:B------:R-:W4:Y:S01]  /*63fd0*/  LDL.LU R225, [R1+0x144] ;  /* 0x0001440001e17983 */ /* 0x000f220000300800 */
[----:B------:R-:W-:-:S03]  /*63fe0*/  IMAD.MOV.U32 R95, RZ, RZ, R182 ;  /* 0x000000ffff5f7224 */ /* 0x000fc600078e00b6 */
[----:B------:R-:W4:Y:S01]  /*63ff0*/  LDL.LU R226, [R1+0x148] ;  /* 0x0001480001e27983 */ /* 0x000f220000300800 */
[----:B------:R-:W-:-:S03]  /*64000*/  MOV R94, R183 ;  /* 0x000000b7005e7202 */ /* 0x000fc60000000f00 */
        /* <DEDUP_REMOVED lines=39> */
[C---:B----4-:R-:W-:Y:S08]  /*64280*/  HMMA.1688.F32.TF32 R236, R172.reuse, R16, R236 ;  /* 0x00000010acec723c */ /* 0x050ff000000810ec */
[C---:B------:R-:W-:Y:S08]  /*64290*/  HMMA.1688.F32.TF32 R228, R172.reuse, R24, R228 ;  /* 0x00000018ace4723c */ /* 0x040ff000000810e4 */
[C---:B------:R-:W-:Y:S08]  /*642a0*/  HMMA.1688.F32.TF32 R180, R172.reuse, R60, R180 ;  /* 0x0000003cacb4723c */ /* 0x040ff000000810b4 */
[----:B------:R-:W-:Y:S11]  /*642b0*/  HMMA.1688.F32.TF32 R192, R172, R56, R192 ;  /* 0x00000038acc0723c */ /* 0x000ff600000810c0 */
[----:B------:R-:W-:Y:S01]  /*642c0*/  IMAD.MOV.U32 R103, RZ, RZ, R182 ;  /* 0x000000ffff677224 */ /* 0x000fe200078e00b6 */
[----:B------:R-:W-:Y:S01]  /*642d0*/  MOV R106, R181 ;  /* 0x000000b5006a7202 */ /* 0x000fe20000000f00 */
[----:B------:R-:W-:-:S02]  /*642e0*/  IMAD.MOV.U32 R102, RZ, RZ, R183 ;  /* 0x000000ffff667224 */ /* 0x000fc400078e00b7 */
[----:B------:R-:W-:Y:S01]  /*642f0*/  IMAD.MOV.U32 R107, RZ, RZ, R180 ;  /* 0x000000ffff6b7224 */ /* 0x000fe200078e00b4 */
[----:B------:R-:W2:Y:S01]  /*64300*/  LDL.LU.64 R182, [R1+0x60a0] ;  /* 0x0060a00001b67983 */ /* 0x000ea20000300a00 */
[C---:B------:R-:W-:Y:S03]  /*64310*/  HMMA.1688.F32.TF32 R224, R172.reuse, R28, R224 ;  /* 0x0000001cace0723c */ /* 0x040fe600000810e0 */
[----:B------:R-:W2:Y:S05]  /*64320*/  LDL.LU.64 R180, [R1+0x6098] ;  /* 0x0060980001b47983 */ /* 0x000eaa0000300a00 */
[C---:B------:R-:W-:Y:S08]  /*64330*/  HMMA.1688.F32.TF32 R220, R172.reuse, R32, R220 ;  /* 0x00000020acdc723c */ /* 0x040ff000000810dc */
[----:B------:R-:W-:Y:S01]  /*64340*/  HMMA.1688.F32.TF32 R196, R172, R52, R196 ;  /* 0x00000034acc4723c */ /* 0x000fe200000810c4 */
[----:B------:R-:W-:-:S07]  /*64350*/  IMAD.MOV.U32 R55, RZ, RZ, R194 ;  /* 0x000000ffff377224 */ /* 0x000fce00078e00c2 */
[----:B------:R-:W-:Y:S01]  /*64360*/  HMMA.1688.F32.TF32 R200, R172, R48, R200 ;  /* 0x00000030acc8723c */ /* 0x000fe200000810c8 */
[----:B-1----:R-:W-:Y:S01]  /*64370*/  MOV R54, R195 ;  /* 0x000000c300367202 */ /* 0x002fe20000000f00 */
[----:B------:R-:W-:-:S06]  /*64380*/  IMAD.MOV.U32 R58, RZ, RZ, R193 ;  /* 0x000000ffff3a7224 */ /* 0x000fcc00078e00c1 */
[C---:B------:R-:W-:Y:S01]  /*64390*/  HMMA.1688.F32.TF32 R204, R172.reuse, R44, R204 ;  /* 0x0000002caccc723c */ /* 0x040fe200000810cc */
[----:B------:R-:W-:Y:S01]  /*643a0*/  MOV R59, R192 ;  /* 0x000000c0003b7202 */ /* 0x000fe20000000f00 */
[----:B------:R-:W3:Y:S01]  /*643b0*/  LDL.LU.64 R194, [R1+0x6090] ;  /* 0x0060900001c27983 */ /* 0x000ee20000300a00 */
[----:B------:R-:W-:Y:S01]  /*643c0*/  MOV R111, R198 ;  /* 0x000000c6006f7202 */ /* 0x000fe20000000f00 */
[----:B------:R-:W-:Y:S02]  /*643d0*/  IMAD.MOV.U32 R110, RZ, RZ, R199 ;  /* 0x000000ffff6e7224 */ /* 0x000fe400078e00c7 */
[----:B------:R-:W3:Y:S02]  /*643e0*/  LDL.LU.64 R192, [R1+0x6088] ;  /* 0x0060880001c07983 */ /* 0x000ee40000300a00 */
[C---:B------:R-:W-:Y:S01]  /*643f0*/  HMMA.1688.F32.TF32 R208, R172.reuse, R40, R208 ;  /* 0x00000028acd0723c */ /* 0x040fe200000810d0 */
[----:B------:R-:W-:Y:S01]  /*64400*/  IMAD.MOV.U32 R115, RZ, RZ, R196 ;  /* 0x000000ffff737224 */ /* 0x000fe200078e00c4 */
[----:B------:R-:W4:Y:S01]  /*64410*/  LDL.LU.64 R198, [R1+0x6080] ;  /* 0x0060800001c67983 */ /* 0x000f220000300a00 */
[----:B------:R-:W-:Y:S01]  /*64420*/  IMAD.MOV.U32 R114, RZ, RZ, R197 ;  /* 0x000000ffff727224 */ /* 0x000fe200078e00c5 */
[----:B------:R-:W-:Y:S01]  /*64430*/  MOV R119, R201 ;  /* 0x000000c900777202 */ /* 0x000fe20000000f00 */
[----:B------:R-:W-:Y:S01]  /*64440*/  IMAD.MOV.U32 R122, RZ, RZ, R202 ;  /* 0x000000ffff7a7224 */ /* 0x000fe200078e00ca */
[----:B------:R-:W4:Y:S02]  /*64450*/  LDL.LU.64 R196, [R1+0x6078] ;  /* 0x0060780001c47983 */ /* 0x000f240000300a00 */
[----:B------:R-:W-:Y:S01]  /*64460*/  HMMA.1688.F32.TF32 R212, R172, R36, R212 ;  /* 0x00000024acd4723c */ /* 0x000fe200000810d4 */
[----:B------:R-:W-:-:S02]  /*64470*/  IMAD.MOV.U32 R123, RZ, RZ, R203 ;  /* 0x000000ffff7b7224 */ /* 0x000fc400078e00cb */
[----:B------:R-:W-:Y:S01]  /*64480*/  MOV R51, R207 ;  /* 0x000000cf00337202 */ /* 0x000fe20000000f00 */
[----:B------:R-:W-:Y:S01]  /*64490*/  IMAD.MOV.U32 R127, RZ, RZ, R200 ;  /* 0x000000ffff7f7224 */ /* 0x000fe200078e00c8 */
[----:B------:R-:W2:Y:S01]  /*644a0*/  LDL.LU.64 R202, [R1+0x6070] ;  /* 0x0060700001ca7983 */ /* 0x000ea20000300a00 */
[----:B------:R-:W-:Y:S01]  /*644b0*/  IMAD.MOV.U32 R50, RZ, RZ, R206 ;  /* 0x000000ffff327224 */ /* 0x000fe200078e00ce */
[----:B------:R-:W-:Y:S01]  /*644c0*/  MOV R47, R204 ;  /* 0x000000cc002f7202 */ /* 0x000fe20000000f00 */
[----:B------:R-:W-:Y:S01]  /*644d0*/  IMAD.MOV.U32 R46, RZ, RZ, R205 ;  /* 0x000000ffff2e7224 */ /* 0x000fe200078e00cd */
[----:B------:R-:W2:Y:S04]  /*644e0*/  LDL.LU.64 R200, [R1+0x6068] ;  /* 0x0060680001c87983 */ /* 0x000ea80000300a00 */
[----:B------:R-:W2:Y:S04]  /*644f0*/  LDL.LU.64 R206, [R1+0x6060] ;  /* 0x0060600001ce7983 */ /* 0x000ea80000300a00 */
[----:B------:R-:W2:Y:S01]  /*64500*/  LDL.LU.64 R204, [R1+0x6058] ;  /* 0x0060580001cc7983 */ /* 0x000ea20000300a00 */
[C---:B------:R-:W-:Y:S03]  /*64510*/  HMMA.1688.F32.TF32 R232, R172.reuse, R20, R232 ;  /* 0x00000014ace8723c */ /* 0x040fe600000810e8 */
        /* <DEDUP_REMOVED lines=25> */
[----:B------:R1:W-:Y:S01]  /*646b0*/  STL.64 [R1+0x528], R238 ;  /* 0x000528ee01007387 */ /* 0x0003e20000100a00 */
[----:B------:R-:W-:Y:S03]  /*646c0*/  HMMA.1688.F32.TF32 R172, R172, R4, R164 ;  /* 0x00000004acac723c */ /* 0x000fe600000810a4 */
        /* <DEDUP_REMOVED lines=10> */
[----:B------:R-:W2:Y:S04]  /*64770*/  LDL.LU.64 R166, [R1+0x5fc0] ;  /* 0x005fc00001a67983 */ /* 0x000ea80000300a00 */
[----:B------:R-:W2:Y:S04]  /*64780*/  LDL.LU.64 R164, [R1+0x5fb8] ;  /* 0x005fb80001a47983 */ /* 0x000ea80000300a00 */
[----:B------:R-:W-:Y:S04]  /*64790*/  STL.64 [R1+0x4a0], R172 ;  /* 0x0004a0ac01007387 */ /* 0x000fe80000100a00 */
[----:B------:R2:W-:Y:S02]  /*647a0*/  STL.64 [R1+0x4a8], R174 ;  /* 0x0004a8ae01007387 */ /* 0x0005e40000100a00 */
[----:B--2---:R-:W-:Y:S02]  /*647b0*/  HMMA.1688.F32.TF32 R172, R216, R76, R164 ;  /* 0x0000004cd8ac723c */ /* 0x004fe400000810a4 */
[----:B------:R-:W2:-:S15]  /*647c0*/  LDL.LU R164, [R1] ;  /* 0x0000000001a47983 */ /* 0x000e9e0000300800 */
[----:B------:R-:W-:Y:S02]  /*647d0*/  NOP ;  /* 0x0000000000007918 */ /* 0x000fe40000000000 */
[----:B------:R-:W-:Y:S04]  /*647e0*/  STL.64 [R1+0x490], R172 ;  /* 0x000490ac01007387 */ /* 0x000fe80000100a00 */
[----:B------:R-:W-:Y:S04]  /*647f0*/  STL.64 [R1+0x498], R174 ;  /* 0x000498ae01007387 */ /* 0x000fe80000100a00 */
[----:B------:R-:W2:Y:S04]  /*64800*/  LDL.LU R165, [R1+0x4] ;  /* 0x0000040001a57983 */ /* 0x000ea80000300800 */
[----:B------:R-:W2:Y:S04]  /*64810*/  LDL.LU R166, [R1+0x8] ;  /* 0x0000080001a67983 */ /* 0x000ea80000300800 */
[----:B------:R-:W2:Y:S01]  /*64820*/  LDL.LU R167, [R1+0xc] ;  /* 0x00000c0001a77983 */ /* 0x000ea20000300800 */
[C---:B------:R-:W-:Y:S08]  /*64830*/  HMMA.1688.F32.TF32 R248, R216.reuse, R68, R248 ;  /* 0x00000044d8f8723c */ /* 0x040ff000000810f8 */
[C---:B------:R-:W-:Y:S08]  /*64840*/  HMMA.1688.F32.TF32 R176, R216.reuse, R56, R176 ;  /* 0x00000038d8b0723c */ /* 0x040ff000000810b0 */
[C---:B------:R-:W-:Y:S08]  /*64850*/  HMMA.1688.F32.TF32 R168, R216.reuse, R52, R168 ;  /* 0x00000034d8a8723c */ /* 0x040ff000000810a8 */
[C---:B------:R-:W-:Y:S08]  /*64860*/  HMMA.1688.F32.TF32 R160, R216.reuse, R48, R160 ;  /* 0x00000030d8a0723c */ /* 0x040ff000000810a0 */
[C---:B------:R-:W-:Y:S08]  /*64870*/  HMMA.1688.F32.TF32 R156, R216.reuse, R44, R156 ;  /* 0x0000002cd89c723c */ /* 0x040ff0000008109c */
[C---:B------:R-:W-:Y:S01]  /*64880*/  HMMA.1688.F32.TF32 R152, R216.reuse, R40, R152 ;  /* 0x00000028d898723c */ /* 0x040fe20000081098 */
[----:B------:R-:W-:Y:S01]  /*64890*/  LOP3.LUT R0, R2, 0x20, RZ, 0x3c, !PT ;  /* 0x0000002002007812 */ /* 0x000fe200078e3cff */
[----:B------:R-:W-:Y:S04]  /*648a0*/  LDS R172, [R2+UR11+0x42080] ;  /* 0x0420800b02ac7984 */ /* 0x000fe80008000800 */
[----:B------:R-:W-:Y:S02]  /*648b0*/  LDS R174, [R2+UR11+0x42480] ;  /* 0x0424800b02ae7984 */ /* 0x000fe40008000800 */
[C---:B------:R-:W-:Y:S02]  /*648c0*/  HMMA.1688.F32.TF32 R180, R216.reuse, R60, R180 ;  /* 0x0000003cd8b4723c */ /* 0x040fe400000810b4 */
[----:B------:R-:W-:Y:S04]  /*648d0*/  LDS R173, [R0+UR11+0x42080] ;  /* 0x0420800b00ad7984 */ /* 0x000fe80008000800 */
[----:B------:R-:W1:Y:S02]  /*648e0*/  LDS R175, [R0+UR11+0x42480] ;  /* 0x0424800b00af7984 */ /* 0x000e640008000800 */
[----:B--2---:R-:W-:-:S15]  /*648f0*/  HMMA.1688.F32.TF32 R164, R216, R72, R164 ;  /* 0x00000048d8a4723c */ /* 0x004fde00000810a4 */
[----:B------:R-:W-:-:S04]  /*64900*/  NOP ;  /* 0x0000000000007918 */ /* 0x000fc80000000000 */
[----:B------:R-:W-:Y:S01]  /*64910*/  IMAD.MOV.U32 R6, RZ, RZ, R164 ;  /* 0x000000ffff067224 */ /* 0x000fe200078e00a4 */
[----:B------:R-:W-:Y:S01]  /*64920*/  MOV R10, R166 ;  /* 0x000000a6000a7202 */ /* 0x000fe20000000f00 */
[----:B------:R-:W-:Y:S02]  /*64930*/  IMAD.MOV.U32 R7, RZ, RZ, R165 ;  /* 0x000000ffff077224 */ /* 0x000fe400078e00a5 */
[----:B------:R-:W-:Y:S02]  /*64940*/  IMAD.MOV.U32 R11, RZ, RZ, R167 ;  /* 0x000000ffff0b7224 */ /* 0x000fe400078e00a7 */
[----:B------:R-:W-:Y:S03]  /*64950*/  HMMA.1688.F32.TF32 R164, R216, R64, R244 ;  /* 0x00000040d8a4723c */ /* 0x000fe600000810f4 */
[----:B------:R2:W-:Y:S04]  /*64960*/  STL [R1+0x5dec], R11 ;  /* 0x005dec0b01007387 */ /* 0x0005e80000100800 */
[----:B------:R1:W-:Y:S04]  /*64970*/  STL [R1+0x5de8], R10 ;  /* 0x005de80a01007387 */ /* 0x0003e80000100800 */
[----:B------:R3:W-:Y:S04]  /*64980*/  STL [R1+0x5de4], R7 ;  /* 0x005de40701007387 */ /* 0x0007e80000100800 */
[----:B------:R4:W-:Y:S04]  /*64990*/  STL [R1+0x5de0], R6 ;  /* 0x005de00601007387 */ /* 0x0009e80000100800 */
[----:B--2---:R-:W-:Y:S01]  /*649a0*/  IMAD.MOV.U32 R11, RZ, RZ, R164 ;  /* 0x000000ffff0b7224 */ /* 0x004fe200078e00a4 */
[----:B-1----:R-:W-:Y:S01]  /*649b0*/  MOV R10, R165 ;  /* 0x000000a5000a7202 */ /* 0x002fe20000000f00 */
[----:B---3--:R-:W-:-:S02]  /*649c0*/  IMAD.MOV.U32 R7, RZ, RZ, R166 ;  /* 0x000000ffff077224 */ /* 0x008fc400078e00a6 */
[----:B----4-:R-:W-:Y:S02]  /*649d0*/  IMAD.MOV.U32 R6, RZ, RZ, R167 ;  /* 0x000000ffff067224 */ /* 0x010fe400078e00a7 */
[----:B------:R-:W-:Y:S01]  /*649e0*/  HMMA.1688.F32.TF32 R164, R216, R84, R236 ;  /* 0x00000054d8a4723c */ /* 0x000fe200000810ec */
[----:B------:R-:W-:Y:S04]  /*649f0*/  STL.64 [R1+0x470], R248 ;  /* 0x000470f801007387 */ /* 0x000fe80000100a00 */
[----:B------:R-:W-:-:S14]  /*64a00*/  STL.64 [R1+0x478], R250 ;  /* 0x000478fa01007387 */ /* 0x000fdc0000100a00 */
[----:B------:R-:W-:Y:S01]  /*64a10*/  MOV R14, R164 ;  /* 0x000000a4000e7202 */ /* 0x000fe20000000f00 */
[----:B------:R-:W-:Y:S01]  /*64a20*/  IMAD.MOV.U32 R15, RZ, RZ, R165 ;  /* 0x000000ffff0f7224 */ /* 0x000fe200078e00a5 */
[----:B------:R-:W-:Y:S01]  /*64a30*/  MOV R19, R167 ;  /* 0x000000a700137202 */ /* 0x000fe20000000f00 */
[----:B------:R-:W-:Y:S02]  /*64a40*/  IMAD.MOV.U32 R18, RZ, RZ, R166 ;  /* 0x000000ffff127224 */ /* 0x000fe400078e00a6 */
[----:B------:R-:W-:Y:S01]  /*64a50*/  HMMA.1688.F32.TF32 R164, R216, R80, R232 ;  /* 0x00000050d8a4723c */ /* 0x000fe200000810e8 */
[----:B------:R-:W-:Y:S04]  /*64a60*/  STL [R1+0x5dfc], R11 ;  /* 0x005dfc0b01007387 */ /* 0x000fe80000100800 */
[----:B------:R-:W-:Y:S04]  /*64a70*/  STL [R1+0x5df8], R10 ;  /* 0x005df80a01007387 */ /* 0x000fe80000100800 */
[----:B------:R1:W-:Y:S04]  /*64a80*/  STL [R1+0x5df4], R7 ;  /* 0x005df40701007387 */ /* 0x0003e80000100800 */
[----:B------:R2:W-:Y:S04]  /*64a90*/  STL [R1+0x5df0], R6 ;  /* 0x005df00601007387 */ /* 0x0005e80000100800 */
[----:B------:R-:W-:Y:S04]  /*64aa0*/  STL [R1+0x5e0c], R19 ;  /* 0x005e0c1301007387 */ /* 0x000fe80000100800 */
[----:B------:R-:W-:Y:S01]  /*64ab0*/  STL [R1+0x5e08], R18 ;  /* 0x005e081201007387 */ /* 0x000fe20000100800 */
[----:B-1----:R-:W-:-:S03]  /*64ac0*/  IMAD.MOV.U32 R7, RZ, RZ, R164 ;  /* 0x000000ffff077224 */ /* 0x002fc600078e00a4 */
[----:B------:R-:W-:Y:S01]  /*64ad0*/  STL [R1+0x5e04], R15 ;  /* 0x005e040f01007387 */ /* 0x000fe20000100800 */
[----:B--2---:R-:W-:-:S03]  /*64ae0*/  IMAD.MOV.U32 R6, RZ, RZ, R165 ;  /* 0x000000ffff067224 */ /* 0x004fc600078e00a5 */
[----:B------:R-:W-:Y:S04]  /*64af0*/  STL [R1+0x5e00], R14 ;  /* 0x005e000e01007387 */ /* 0x000fe80000100800 */
[----:B------:R1:W-:Y:S02]  /*64b00*/  STL.64 [R1+0x448], R166 ;  /* 0x000448a601007387 */ /* 0x0003e40000100a00 */
[----:B-1----:R-:W-:Y:S02]  /*64b10*/  HMMA.1688.F32.TF32 R164, R216, R128, R228 ;  /* 0x00000080d8a4723c */ /* 0x002fe400000810e4 */
[----:B------:R1:W-:-:S15]  /*64b20*/  STL [R1+0x5e14], R6 ;  /* 0x005e140601007387 */ /* 0x0003de0000100800 */
[----:B------:R-:W-:Y:S02]  /*64b30*/  NOP ;  /* 0x0000000000007918 */ /* 0x000fe40000000000 */
[----:B------:R-:W-:Y:S01]  /*64b40*/  MOV R15, R164 ;  /* 0x000000a4000f7202 */ /* 0x000fe20000000f00 */
[----:B------:R-:W-:Y:S01]  /*64b50*/  IMAD.MOV.U32 R14, RZ, RZ, R165 ;  /* 0x000000ffff0e7224 */ /* 0x000fe200078e00a5 */
[----:B------:R-:W-:Y:S01]  /*64b60*/  MOV R10, R167 ;  /* 0x000000a7000a7202 */ /* 0x000fe20000000f00 */
[----:B------:R-:W-:Y:S02]  /*64b70*/  IMAD.MOV.U32 R11, RZ, RZ, R166 ;  /* 0x000000ffff0b7224 */ /* 0x000fe400078e00a6 */
[----:B------:R-:W-:Y:S01]  /*64b80*/  HMMA.1688.F32.TF32 R164, R216, R124, R224 ;  /* 0x0000007cd8a4723c */ /* 0x000fe200000810e0 */
[----:B------:R2:W-:-:S15]  /*64b90*/  STL [R1+0x5e10], R7 ;  /* 0x005e100701007387 */ /* 0x0005de0000100800 */
[----:B------:R-:W-:-:S03]  /*64ba0*/  NOP ;  /* 0x0000000000007918 */ /* 0x000fc60000000000 */
[----:B-1----:R-:W-:Y:S01]  /*64bb0*/  IMAD.MOV.U32 R6, RZ, RZ, R164 ;  /* 0x000000ffff067224 */ /* 0x002fe200078e00a4 */
[----:B------:R-:W-:Y:S01]  /*64bc0*/  MOV R19, R166 ;  /* 0x000000a600137202 */ /* 0x000fe20000000f00 */
[----:B--2---:R-:W-:Y:S02]  /*64bd0*/  IMAD.MOV.U32 R7, RZ, RZ, R165 ;  /* 0x000000ffff077224 */ /* 0x004fe400078e00a5 */
[----:B------:R-:W-:Y:S02]  /*64be0*/  IMAD.MOV.U32 R18, RZ, RZ, R167 ;  /* 0x000000ffff127224 */ /* 0x000fe400078e00a7 */
[----:B------:R-:W-:Y:S01]  /*64bf0*/  HMMA.1688.F32.TF32 R164, R216, R120, R220 ;  /* 0x00000078d8a4723c */ /* 0x000fe200000810dc */
[----:B------:R1:W-:-:S15]  /*64c00*/  STL [R1+0x5e24], R10 ;  /* 0x005e240a01007387 */ /* 0x0003de0000100800 */
[----:B------:R-:W-:-:S03]  /*64c10*/  NOP ;  /* 0x0000000000007918 */ /* 0x000fc60000000000 */
[----:B------:R-:W-:Y:S01]  /*64c20*/  IMAD.MOV.U32 R22, RZ, RZ, R164 ;  /* 0x000000ffff167224 */ /* 0x000fe200078e00a4 */
[----:B------:R-:W-:Y:S01]  /*64c30*/  MOV R23, R165 ;  /* 0x000000a500177202 */ /* 0x000fe20000000f00 */
[----:B------:R-:W-:Y:S02]  /*64c40*/  IMAD.MOV.U32 R26, RZ, RZ, R166 ;  /* 0x000000ffff1a7224 */ /* 0x000fe400078e00a6 */
[----:B------:R-:W-:Y:S02]  /*64c50*/  IMAD.MOV.U32 R27, RZ, RZ, R167 ;  /* 0x000000ffff1b7224 */ /* 0x000fe400078e00a7 */
[----:B------:R-:W-:Y:S01]  /*64c60*/  HMMA.1688.F32.TF32 R164, R216, R116, R212 ;  /* 0x00000074d8a4723c */ /* 0x000fe200000810d4 */
[----:B------:R2:W-:Y:S04]  /*64c70*/  STL [R1+0x5e20], R11 ;  /* 0x005e200b01007387 */ /* 0x0005e80000100800 */
[----:B------:R-:W-:Y:S04]  /*64c80*/  STL [R1+0x5e1c], R15 ;  /* 0x005e1c0f01007387 */ /* 0x000fe80000100800 */
[----:B------:R3:W-:Y:S10]  /*64c90*/  STL [R1+0x5e18], R14 ;  /* 0x005e180e01007387 */ /* 0x0007f40000100800 */
[----:B-1----:R-:W-:Y:S01]  /*64ca0*/  MOV R10, R164 ;  /* 0x000000a4000a7202 */ /* 0x002fe20000000f00 */
[----:B--2---:R-:W-:Y:S01]  /*64cb0*/  IMAD.MOV.U32 R11, RZ, RZ, R165 ;  /* 0x000000ffff0b7224 */ /* 0x004fe200078e00a5 */
[----:B---3--:R-:W-:Y:S01]  /*64cc0*/  MOV R14, R167 ;  /* 0x000000a7000e7202 */ /* 0x008fe20000000f00 */
[----:B------:R-:W-:-:S02]  /*64cd0*/  IMAD.MOV.U32 R15, RZ, RZ, R166 ;  /* 0x000000ffff0f7224 */ /* 0x000fc400078e00a6 */
[----:B------:R-:W-:Y:S01]  /*64ce0*/  HMMA.1688.F32.TF32 R164, R216, R112, R208 ;  /* 0x00000070d8a4723c */ /* 0x000fe200000810d0 */
[----:B------:R1:W-:Y:S04]  /*64cf0*/  STL [R1+0x5e34], R18 ;  /* 0x005e341201007387 */ /* 0x0003e80000100800 */
[----:B------:R-:W-:Y:S04]  /*64d00*/  STL [R1+0x5e30], R19 ;  /* 0x005e301301007387 */ /* 0x000fe80000100800 */
[----:B------:R2:W-:Y:S04]  /*64d10*/  STL [R1+0x5e2c], R6 ;  /* 0x005e2c0601007387 */ /* 0x0005e80000100800 */
[----:B------:R3:W-:Y:S06]  /*64d20*/  STL [R1+0x5e28], R7 ;  /* 0x005e280701007387 */ /* 0x0007ec0000100800 */
[----:B-1----:R-:W-:Y:S01]  /*64d30*/  IMAD.MOV.U32 R18, RZ, RZ, R164 ;  /* 0x000000ffff127224 */ /* 0x002fe200078e00a4 */
[----:B--2---:R-:W-:Y:S01]  /*64d40*/  MOV R6, R166 ;  /* 0x000000a600067202 */ /* 0x004fe20000000f00 */
[----:B------:R-:W-:-:S02]  /*64d50*/  IMAD.MOV.U32 R19, RZ, RZ, R165 ;  /* 0x000000ffff137224 */ /* 0x000fc400078e00a5 */
[----:B---3--:R-:W-:Y:S02]  /*64d60*/  IMAD.MOV.U32 R7, RZ, RZ, R167 ;  /* 0x000000ffff077224 */ /* 0x008fe400078e00a7 */
[----:B------:R-:W-:Y:S01]  /*64d70*/  HMMA.1688.F32.TF32 R164, R216, R108, R204 ;  /* 0x0000006cd8a4723c */ /* 0x000fe200000810cc */
[----:B------:R-:W-:Y:S04]  /*64d80*/  STL [R1+0x5e44], R27 ;  /* 0x005e441b01007387 */ /* 0x000fe80000100800 */
[----:B------:R-:W-:Y:S04]  /*64d90*/  STL [R1+0x5e40], R26 ;  /* 0x005e401a01007387 */ /* 0x000fe80000100800 */
[----:B------:R1:W-:Y:S04]  /*64da0*/  STL [R1+0x5e3c], R23 ;  /* 0x005e3c1701007387 */ /* 0x0003e80000100800 */
[----:B------:R2:W-:Y:S04]  /*64db0*/  STL [R1+0x5e38], R22 ;  /* 0x005e381601007387 */ /* 0x0005e80000100800 */
[----:B------:R3:W-:Y:S04]  /*64dc0*/  STL [R1+0x5e54], R14 ;  /* 0x005e540e01007387 */ /* 0x0007e80000100800 */
[----:B------:R-:W-:Y:S01]  /*64dd0*/  STL [R1+0x5e50], R15 ;  /* 0x005e500f01007387 */ /* 0x000fe20000100800 */
[----:B-1----:R-:W-:-:S02]  /*64de0*/  IMAD.MOV.U32 R23, RZ, RZ, R166 ;  /* 0x000000ffff177224 */ /* 0x002fc400078e00a6 */
[----:B--2---:R-:W-:Y:S01]  /*64df0*/  IMAD.MOV.U32 R22, RZ, RZ, R167 ;  /* 0x000000ffff167224 */ /* 0x004fe200078e00a7 */
[----:B------:R1:W-:Y:S01]  /*64e00*/  STL [R1+0x5e4c], R11 ;  /* 0x005e4c0b01007387 */ /* 0x0003e20000100800 */
[----:B------:R-:W-:-:S03]  /*64e10*/  MOV R26, R165 ;  /* 0x000000a5001a7202 */ /* 0x000fc60000000f00 */
[----:B------:R2:W-:Y:S01]  /*64e20*/  STL [R1+0x5e48], R10 ;  /* 0x005e480a01007387 */ /* 0x0005e20000100800 */
[----:B------:R-:W-:-:S03]  /*64e30*/  IMAD.MOV.U32 R27, RZ, RZ, R164 ;  /* 0x000000ffff1b7224 */ /* 0x000fc600078e00a4 */
[----:B------:R4:W-:Y:S04]  /*64e40*/  STL [R1+0x5e64], R7 ;  /* 0x005e640701007387 */ /* 0x0009e80000100800 */
[----:B------:R1:W-:Y:S04]  /*64e50*/  STL [R1+0x5e60], R6 ;  /* 0x005e600601007387 */ /* 0x0003e80000100800 */
[----:B------:R1:W-:Y:S04]  /*64e60*/  STL [R1+0x5e5c], R19 ;  /* 0x005e5c1301007387 */ /* 0x0003e80000100800 */
[----:B------:R1:W-:Y:S01]  /*64e70*/  STL [R1+0x5e58], R18 ;  /* 0x005e581201007387 */ /* 0x0003e20000100800 */
[----:B------:R-:W-:-:S03]  /*64e80*/  MOV R248, R188 ;  /* 0x000000bc00f87202 */ /* 0x000fc60000000f00 */
[----:B------:R1:W-:Y:S01]  /*64e90*/  STL [R1+0x5e74], R22 ;  /* 0x005e741601007387 */ /* 0x0003e20000100800 */
[----:B------:R-:W-:-:S03]  /*64ea0*/  IMAD.MOV.U32 R249, RZ, RZ, R189 ;  /* 0x000000fffff97224 */ /* 0x000fc600078e00bd */
[----:B------:R1:W-:Y:S01]  /*64eb0*/  STL [R1+0x5e70], R23 ;  /* 0x005e701701007387 */ /* 0x0003e20000100800 */
[----:B------:R-:W-:-:S03]  /*64ec0*/  IMAD.MOV.U32 R250, RZ, RZ, R190 ;  /* 0x000000fffffa7224 */ /* 0x000fc600078e00be */
[----:B------:R1:W-:Y:S01]  /*64ed0*/  STL [R1+0x5e6c], R26 ;  /* 0x005e6c1a01007387 */ /* 0x0003e20000100800 */
[----:B------:R-:W-:-:S03]  /*64ee0*/  MOV R251, R191 ;  /* 0x000000bf00fb7202 */ /* 0x000fc60000000f00 */
[----:B------:R1:W-:Y:S04]  /*64ef0*/  STL [R1+0x5e68], R27 ;  /* 0x005e681b01007387 */ /* 0x0003e80000100800 */
[----:B------:R-:W4:Y:S04]  /*64f00*/  LDL.LU R188, [R1+0x5fb4] ;  /* 0x005fb40001bc7983 */ /* 0x000f280000300800 */
[----:B------:R-:W4:Y:S04]  /*64f10*/  LDL.LU R189, [R1+0x5fb0] ;  /* 0x005fb00001bd7983 */ /* 0x000f280000300800 */
[----:B------:R-:W4:Y:S04]  /*64f20*/  LDL.LU R190, [R1+0x5fac] ;  /* 0x005fac0001be7983 */ /* 0x000f280000300800 */
[----:B------:R-:W4:Y:S01]  /*64f30*/  LDL.LU R191, [R1+0x5fa8] ;  /* 0x005fa80001bf7983 */ /* 0x000f220000300800 */
[----:B------:R-:W-:Y:S03]  /*64f40*/  HMMA.1688.F32.TF32 R164, R216, R104, R200 ;  /* 0x00000068d8a4723c */ /* 0x000fe600000810c8 */
[----:B------:R-:W4:Y:S04]  /*64f50*/  LDL.LU R236, [R1+0x10] ;  /* 0x0000100001ec7983 */ /* 0x000f280000300800 */
[----:B------:R-:W4:Y:S04]  /*64f60*/  LDL.LU R237, [R1+0x14] ;  /* 0x0000140001ed7983 */ /* 0x000f280000300800 */
[----:B------:R-:W4:Y:S04]  /*64f70*/  LDL.LU R238, [R1+0x18] ;  /* 0x0000180001ee7983 */ /* 0x000f280000300800 */
[----:B------:R-:W4:Y:S04]  /*64f80*/  LDL.LU R239, [R1+0x1c] ;  /* 0x00001c0001ef7983 */ /* 0x000f280000300800 */
[----:B------:R-:W-:Y:S01]  /*64f90*/  MOV R30, R164 ;  /* 0x000000a4001e7202 */ /* 0x000fe20000000f00 */
[----:B------:R-:W-:Y:S01]  /*64fa0*/  IMAD.MOV.U32 R42, RZ, RZ, R165 ;  /* 0x000000ffff2a7224 */ /* 0x000fe200078e00a5 */
[----:B------:R-:W-:Y:S01]  /*64fb0*/  MOV R38, R167 ;  /* 0x000000a700267202 */ /* 0x000fe20000000f00 */
[----:B------:R-:W-:-:S02]  /*64fc0*/  IMAD.MOV.U32 R43, RZ, RZ, R166 ;  /* 0x000000ffff2b7224 */ /* 0x000fc400078e00a6 */
[----:B------:R-:W-:-:S15]  /*64fd0*/  HMMA.1688.F32.TF32 R164, R216, R100, R196 ;  /* 0x00000064d8a4723c */ /* 0x000fde00000810c4 */
[----:B------:R-:W-:-:S04]  /*64fe0*/  NOP ;  /* 0x0000000000007918 */ /* 0x000fc80000000000 */
[----:B---3--:R-:W-:Y:S01]  /*64ff0*/  IMAD.MOV.U32 R14, RZ, RZ, R164 ;  /* 0x000000ffff0e7224 */ /* 0x008fe200078e00a4 */
[----:B-1----:R-:W-:Y:S01]  /*65000*/  MOV R11, R166 ;  /* 0x000000a6000b7202 */ /* 0x002fe20000000f00 */
[----:B------:R-:W-:Y:S02]  /*65010*/  IMAD.MOV.U32 R15, RZ, RZ, R165 ;  /* 0x000000ffff0f7224 */ /* 0x000fe400078e00a5 */
[----:B--2---:R-:W-:Y:S02]  /*65020*/  IMAD.MOV.U32 R10, RZ, RZ, R167 ;  /* 0x000000ffff0a7224 */ /* 0x004fe400078e00a7 */
[----:B------:R-:W-:Y:S01]  /*65030*/  HMMA.1688.F32.TF32 R164, R216, R96, R192 ;  /* 0x00000060d8a4723c */ /* 0x000fe200000810c0 */
[----:B------:R-:W-:Y:S01]  /*65040*/  IMAD.MOV.U32 R244, RZ, RZ, R184 ;  /* 0x000000fffff47224 */ /* 0x000fe200078e00b8 */
[----:B------:R-:W-:Y:S01]  /*65050*/  MOV R246, R186 ;  /* 0x000000ba00f67202 */ /* 0x000fe20000000f00 */
[----:B------:R-:W2:-:S15]  /*65060*/  LDL.LU R184, [R1+0x5fa4] ;  /* 0x005fa40001b87983 */ /* 0x000e9e0000300800 */
[----:B------:R-:W-:Y:S01]  /*65070*/  NOP ;  /* 0x0000000000007918 */ /* 0x000fe20000000000 */
[----:B----4-:R-:W-:Y:S01]  /*65080*/  IMAD.MOV.U32 R7, RZ, RZ, R164 ;  /* 0x000000ffff077224 */ /* 0x010fe200078e00a4 */
[----:B------:R-:W-:Y:S01]  /*65090*/  MOV R6, R165 ;  /* 0x000000a500067202 */ /* 0x000fe20000000f00 */
[----:B------:R-:W-:Y:S02]  /*650a0*/  IMAD.MOV.U32 R19, RZ, RZ, R166 ;  /* 0x000000ffff137224 */ /* 0x000fe400078e00a6 */
[----:B------:R-:W-:Y:S02]  /*650b0*/  IMAD.MOV.U32 R18, RZ, RZ, R167 ;  /* 0x000000ffff127224 */ /* 0x000fe400078e00a7 */
[----:B------:R-:W-:Y:S02]  /*650c0*/  IMAD.MOV.U32 R245, RZ, RZ, R185 ;  /* 0x000000fffff57224 */ /* 0x000fe400078e00b9 */
[----:B------:R-:W2:Y:S01]  /*650d0*/  LDL.LU R185, [R1+0x5fa0] ;  /* 0x005fa00001b97983 */ /* 0x000ea20000300800 */
[----:B------:R-:W-:-:S03]  /*650e0*/  IMAD.MOV.U32 R247, RZ, RZ, R187 ;  /* 0x000000fffff77224 */ /* 0x000fc600078e00bb */
[----:B------:R-:W2:Y:S04]  /*650f0*/  LDL.LU R186, [R1+0x5f9c] ;  /* 0x005f9c0001ba7983 */ /* 0x000ea80000300800 */
[----:B------:R-:W2:Y:S01]  /*65100*/  LDL.LU R187, [R1+0x5f98] ;  /* 0x005f980001bb7983 */ /* 0x000ea20000300800 */
[----:B------:R-:W-:-:S15]  /*65110*/  HMMA.1688.F32.TF32 R164, R216, R92, R188 ;  /* 0x0000005cd8a4723c */ /* 0x000fde00000810bc */
[----:B------:R-:W-:-:S04]  /*65120*/  NOP ;  /* 0x0000000000007918 */ /* 0x000fc80000000000 */
[----:B------:R-:W-:Y:S01]  /*65130*/  IMAD.MOV.U32 R22, RZ, RZ, R164 ;  /* 0x000000ffff167224 */ /* 0x000fe200078e00a4 */
[----:B------:R-:W-:Y:S01]  /*65140*/  MOV R23, R165 ;  /* 0x000000a500177202 */ /* 0x000fe20000000f00 */
[----:B------:R-:W3:Y:S01]  /*65150*/  LDL.LU R164, [R1+0x830] ;  /* 0x0008300001a47983 */ /* 0x000ee20000300800 */
[----:B------:R-:W-:Y:S02]  /*65160*/  IMAD.MOV.U32 R26, RZ, RZ, R166 ;  /* 0x000000ffff1a7224 */ /* 0x000fe400078e00a6 */
[----:B------:R-:W-:Y:S01]  /*65170*/  IMAD.MOV.U32 R27, RZ, RZ, R167 ;  /* 0x000000ffff1b7224 */ /* 0x000fe200078e00a7 */
[----:B------:R-:W3:Y:S04]  /*65180*/  LDL.LU R165, [R1+0x834] ;  /* 0x0008340001a57983 */ /* 0x000ee80000300800 */
[----:B------:R-:W3:Y:S04]  /*65190*/  LDL.LU R166, [R1+0x838] ;  /* 0x0008380001a67983 */ /* 0x000ee80000300800 */
[----:B------:R-:W3:Y:S01]  /*651a0*/  LDL.LU R167, [R1+0x83c] ;  /* 0x00083c0001a77983 */ /* 0x000ee20000300800 */
[C---:B------:R-:W-:Y:S03]  /*651b0*/  HMMA.1688.F32.TF32 R148, R216.reuse, R36, R148 ;  /* 0x00000024d894723c */ /* 0x040fe60000081094 */
[----:B------:R-:W-:Y:S05]  /*651c0*/  STL.64 [R1+0x380], R180 ;  /* 0x000380b401007387 */ /* 0x000fea0000100a00 */
        /* <DEDUP_REMOVED lines=12> */
[C---:B------:R-:W-:Y:S03]  /*65290*/  HMMA.1688.F32.TF32 R136, R216.reuse, R20, R136 ;  /* 0x00000014d888723c */ /* 0x040fe60000081088 */
[----:B------:R-:W-:Y:S04]  /*652a0*/  STL.64 [R1+0x338], R154 ;  /* 0x0003389a01007387 */ /* 0x000fe80000100a00 */
[----:B------:R-:W-:Y:S01]  /*652b0*/  STL.64 [R1+0x320], R148 ;  /* 0x0003209401007387 */ /* 0x000fe20000100a00 */
[C---:B------:R-:W-:Y:S03]  /*652c0*/  HMMA.1688.F32.TF32 R132, R216.reuse, R24, R132 ;  /* 0x00000018d884723c */ /* 0x040fe60000081084 */
[----:B------:R1:W-:Y:S04]  /*652d0*/  STL.64 [R1+0x328], R150 ;  /* 0x0003289601007387 */ /* 0x0003e80000100a00 */
[----:B------:R-:W-:Y:S04]  /*652e0*/  STL.64 [R1+0x310], R144 ;  /* 0x0003109001007387 */ /* 0x000fe80000100a00 */
[----:B------:R4:W-:Y:S04]  /*652f0*/  STL.64 [R1+0x318], R146 ;  /* 0x0003189201007387 */ /* 0x0009e80000100a00 */
[----:B------:R-:W-:Y:S04]  /*65300*/  STL.64 [R1+0x300], R140 ;  /* 0x0003008c01007387 */ /* 0x000fe80000100a00 */
[----:B------:R2:W-:Y:S01]  /*65310*/  STL.64 [R1+0x308], R142 ;  /* 0x0003088e01007387 */ /* 0x0005e20000100a00 */
[C---:B-1----:R-:W-:Y:S08]  /*65320*/  HMMA.1688.F32.TF32 R148, R216.reuse, R8, R248 ;  /* 0x00000008d894723c */ /* 0x042ff000000810f8 */
[C---:B----4-:R-:W-:Y:S08]  /*65330*/  HMMA.1688.F32.TF32 R144, R216.reuse, R12, R244 ;  /* 0x0000000cd890723c */ /* 0x050ff000000810f4 */
[C---:B--2---:R-:W-:Y:S08]  /*65340*/  HMMA.1688.F32.TF32 R140, R216.reuse, R16, R236 ;  /* 0x00000010d88c723c */ /* 0x044ff000000810ec */
[C---:B------:R-:W-:Y:S01]  /*65350*/  HMMA.1688.F32.TF32 R152, R216.reuse, R4, R240 ;  /* 0x00000004d898723c */ /* 0x040fe200000810f0 */
[----:B------:R-:W-:Y:S04]  /*65360*/  STL.64 [R1+0x5c88], R138 ;  /* 0x005c888a01007387 */ /* 0x000fe80000100a00 */
[----:B------:R1:W-:Y:S04]  /*65370*/  STL.64 [R1+0x260], R132 ;  /* 0x0002608401007387 */ /* 0x0003e80000100a00 */
[----:B------:R2:W-:Y:S04]  /*65380*/  STL.64 [R1+0x268], R134 ;  /* 0x0002688601007387 */ /* 0x0005e80000100a00 */
[----:B------:R-:W-:Y:S04]  /*65390*/  STL.64 [R1+0x5c80], R136 ;  /* 0x005c808801007387 */ /* 0x000fe80000100a00 */
[----:B------:R-:W-:Y:S04]  /*653a0*/  STL.64 [R1+0x5c98], R142 ;  /* 0x005c988e01007387 */ /* 0x000fe80000100a00 */
[----:B------:R4:W-:Y:S04]  /*653b0*/  STL.64 [R1+0x5c90], R140 ;  /* 0x005c908c01007387 */ /* 0x0009e80000100a00 */
[----:B------:R-:W-:Y:S04]  /*653c0*/  STL.64 [R1+0x5ca8], R146 ;  /* 0x005ca89201007387 */ /* 0x000fe80000100a00 */
[----:B------:R-:W-:Y:S04]  /*653d0*/  STL.64 [R1+0x5ca0], R144 ;  /* 0x005ca09001007387 */ /* 0x000fe80000100a00 */
[----:B------:R-:W-:Y:S04]  /*653e0*/  STL.64 [R1+0x5cb8], R150 ;  /* 0x005cb89601007387 */ /* 0x000fe80000100a00 */
[----:B------:R-:W-:Y:S04]  /*653f0*/  STL.64 [R1+0x5cb0], R148 ;  /* 0x005cb09401007387 */ /* 0x000fe80000100a00 */
[----:B------:R-:W-:Y:S04]  /*65400*/  STL.64 [R1+0x5cc8], R154 ;  /* 0x005cc89a01007387 */ /* 0x000fe80000100a00 */
[----:B------:R-:W-:Y:S01]  /*65410*/  STL.64 [R1+0x5cc0], R152 ;  /* 0x005cc09801007387 */ /* 0x000fe20000100a00 */
[----:B------:R-:W-:Y:S03]  /*65420*/  HMMA.1688.F32.TF32 R184, R216, R88, R184 ;  /* 0x00000058d8b8723c */ /* 0x000fe600000810b8 */
[----:B------:R-:W-:Y:S04]  /*65430*/  LDS R241, [R252+UR11+0x42080] ;  /* 0x0420800bfcf17984 */ /* 0x000fe80008000800 */
[----:B------:R-:W-:-:S12]  /*65440*/  LDS R243, [R252+UR11+0x42480] ;  /* 0x0424800bfcf37984 */ /* 0x000fd80008000800 */
[----:B------:R-:W-:Y:S01]  /*65450*/  MOV R39, R184 ;  /* 0x000000b800277202 */ /* 0x000fe20000000f00 */
[----:B------:R-:W-:Y:S01]  /*65460*/  IMAD.MOV.U32 R31, RZ, RZ, R185 ;  /* 0x000000ffff1f7224 */ /* 0x000fe200078e00b9 */
[----:B------:R-:W-:Y:S01]  /*65470*/  MOV R35, R187 ;  /* 0x000000bb00237202 */ /* 0x000fe20000000f00 */
[----:B------:R-:W-:Y:S01]  /*65480*/  IMAD.MOV.U32 R34, RZ, RZ, R186 ;  /* 0x000000ffff227224 */ /* 0x000fe200078e00ba */
[----:B---3--:R-:W-:Y:S01]  /*65490*/  HMMA.1688.F32.TF32 R156, R172, R76, R164 ;  /* 0x0000004cac9c723c */ /* 0x008fe200000810a4 */
        /* <DEDUP_REMOVED lines=56> */
[----:B-1----:R-:W3:Y:S04]  /*65820*/  LDL.LU R132, [R1+0x970] ;  /* 0x0009700001847983 */ /* 0x002ee80000300800 */
[----:B------:R-:W3:Y:S04]  /*65830*/  LDL.LU R133, [R1+0x974] ;  /* 0x0009740001857983 */ /* 0x000ee80000300800 */
[----:B--2---:R-:W3:Y:S04]  /*65840*/  LDL.LU R134, [R1+0x978] ;  /* 0x0009780001867983 */ /* 0x004ee80000300800 */
        /* <DEDUP_REMOVED lines=25> */
[----:B------:R-:W-:-:S05]  /*659e0*/  LOP3.LUT R139, R2, 0x40, RZ, 0x3c, !PT ;  /* 0x00000040028b7812 */ /* 0x000fca00078e3cff */
[----:B------:R-:W-:Y:S04]  /*659f0*/  LDS R240, [R139+UR11+0x42080] ;  /* 0x0420800b8bf07984 */ /* 0x000fe80008000800 */
[----:B------:R3:W1:Y:S04]  /*65a00*/  LDS R242, [R139+UR11+0x42480] ;  /* 0x0424800b8bf27984 */ /* 0x0006680008000800 */
[----:B------:R-:W-:Y:S04]  /*65a10*/  STL.64 [R1+0x5cd8], R158 ;  /* 0x005cd89e01007387 */ /* 0x000fe80000100a00 */
[----:B------:R-:W-:Y:S01]  /*65a20*/  STL.64 [R1+0x5cd0], R156 ;  /* 0x005cd09c01007387 */ /* 0x000fe20000100a00 */
[C---:B----4-:R-:W-:Y:S08]  /*65a30*/  HMMA.1688.F32.TF32 R140, R172.reuse, R68, R160 ;  /* 0x00000044ac8c723c */ /* 0x050ff000000810a0 */
[C---:B---3--:R-:W-:Y:S08]  /*65a40*/  HMMA.1688.F32.TF32 R136, R172.reuse, R72, R132 ;  /* 0x00000048ac88723c */ /* 0x048ff00000081084 */
[C---:B------:R-:W-:Y:S11]  /*65a50*/  HMMA.1688.F32.TF32 R132, R172.reuse, R64, R168 ;  /* 0x00000040ac84723c */ /* 0x040ff600000810a8 */
[----:B------:R-:W-:Y:S04]  /*65a60*/  STL.64 [R1+0x190], R136 ;  /* 0x0001908801007387 */ /* 0x000fe80000100a00 */
[----:B------:R3:W-:Y:S04]  /*65a70*/  STL.64 [R1+0x198], R138 ;  /* 0x0001988a01007387 */ /* 0x0007e80000100a00 */
[----:B------:R-:W-:Y:S04]  /*65a80*/  STL.64 [R1+0x180], R140 ;  /* 0x0001808c01007387 */ /* 0x000fe80000100a00 */
[----:B------:R2:W-:Y:S01]  /*65a90*/  STL.64 [R1+0x188], R142 ;  /* 0x0001888e01007387 */ /* 0x0005e20000100a00 */
[C---:B---3--:R-:W-:Y:S03]  /*65aa0*/  HMMA.1688.F32.TF32 R136, R172.reuse, R84, R176 ;  /* 0x00000054ac88723c */ /* 0x048fe600000810b0 */
[----:B------:R-:W-:Y:S04]  /*65ab0*/  STL.64 [R1+0x170], R132 ;  /* 0x0001708401007387 */ /* 0x000fe80000100a00 */
[----:B------:R3:W-:Y:S01]  /*65ac0*/  STL.64 [R1+0x178], R134 ;  /* 0x0001788601007387 */ /* 0x0007e20000100a00 */
[C---:B--2---:R-:W-:Y:S08]  /*65ad0*/  HMMA.1688.F32.TF32 R140, R172.reuse, R80, R180 ;  /* 0x00000050ac8c723c */ /* 0x044ff000000810b4 */
[----:B---3--:R-:W-:Y:S03]  /*65ae0*/  HMMA.1688.F32.TF32 R132, R172, R128, R184 ;  /* 0x00000080ac84723c */ /* 0x008fe600000810b8 */
[----:B------:R-:W-:Y:S04]  /*65af0*/  STL.64 [R1+0x160], R136 ;  /* 0x0001608801007387 */ /* 0x000fe80000100a00 */
[----:B------:R2:W-:Y:S04]  /*65b00*/  STL.64 [R1+0x168], R138 ;  /* 0x0001688a01007387 */ /* 0x0005e80000100a00 */
[----:B------:R-:W-:Y:S04]  /*65b10*/  STL.64 [R1+0x150], R140 ;  /* 0x0001508c01007387 */ /* 0x000fe80000100a00 */
[----:B------:R3:W-:Y:S04]  /*65b20*/  STL.64 [R1+0x158], R142 ;  /* 0x0001588e01007387 */ /* 0x0007e80000100a00 */
[----:B--2---:R-:W-:Y:S01]  /*65b30*/  IMAD.MOV.U32 R139, RZ, RZ, R132 ;  /* 0x000000ffff8b7224 */ /* 0x004fe200078e0084 */
[----:B------:R-:W-:Y:S01]  /*65b40*/  MOV R137, R134 ;  /* 0x0000008600897202 */ /* 0x000fe20000000f00 */
[----:B------:R-:W-:-:S02]  /*65b50*/  IMAD.MOV.U32 R138, RZ, RZ, R133 ;  /* 0x000000ffff8a7224 */ /* 0x000fc400078e0085 */
[----:B------:R-:W-:Y:S01]  /*65b60*/  IMAD.MOV.U32 R136, RZ, RZ, R135 ;  /* 0x000000ffff887224 */ /* 0x000fe200078e0087 */
[C---:B---3--:R-:W-:Y:S02]  /*65b70*/  HMMA.1688.F32.TF32 R140, R172.reuse, R124, R188 ;  /* 0x0000007cac8c723c */ /* 0x048fe400000810bc */
[----:B------:R-:W-:Y:S04]  /*65b80*/  STL.64 [R1+0x5cf8], R138 ;  /* 0x005cf88a01007387 */ /* 0x000fe80000100a00 */
[----:B------:R2:W-:Y:S02]  /*65b90*/  STL.64 [R1+0x5cf0], R136 ;  /* 0x005cf08801007387 */ /* 0x0005e40000100a00 */
[C---:B------:R-:W-:Y:S08]  /*65ba0*/  HMMA.1688.F32.TF32 R132, R172.reuse, R116, R196 ;  /* 0x00000074ac84723c */ /* 0x040ff000000810c4 */
[C---:B--2---:R-:W-:Y:S03]  /*65bb0*/  HMMA.1688.F32.TF32 R136, R172.reuse, R120, R192 ;  /* 0x00000078ac88723c */ /* 0x044fe600000810c0 */
[----:B------:R-:W-:Y:S04]  /*65bc0*/  STL.64 [R1+0x130], R140 ;  /* 0x0001308c01007387 */ /* 0x000fe80000100a00 */
[----:B------:R2:W-:Y:S02]  /*65bd0*/  STL.64 [R1+0x138], R142 ;  /* 0x0001388e01007387 */ /* 0x0005e40000100a00 */
[C---:B--2---:R-:W-:Y:S10]  /*65be0*/  HMMA.1688.F32.TF32 R140, R172.reuse, R112, R200 ;  /* 0x00000070ac8c723c */ /* 0x044ff400000810c8 */
[----:B------:R-:W-:Y:S04]  /*65bf0*/  STL.64 [R1+0x120], R136 ;  /* 0x0001208801007387 */ /* 0x000fe80000100a00 */
[----:B------:R2:W-:Y:S04]  /*65c00*/  STL.64 [R1+0x128], R138 ;  /* 0x0001288a01007387 */ /* 0x0005e80000100a00 */
[----:B------:R-:W-:Y:S04]  /*65c10*/  STL.64 [R1+0x110], R132 ;  /* 0x0001108401007387 */ /* 0x000fe80000100a00 */
[----:B------:R3:W-:Y:S01]  /*65c20*/  STL.64 [R1+0x118], R134 ;  /* 0x0001188601007387 */ /* 0x0007e20000100a00 */
[C---:B--2---:R-:W-:Y:S08]  /*65c30*/  HMMA.1688.F32.TF32 R136, R172.reuse, R108, R204 ;  /* 0x0000006cac88723c */ /* 0x044ff000000810cc */
[C---:B---3--:R-:W-:Y:S01]  /*65c40*/  HMMA.1688.F32.TF32 R132, R172.reuse, R104, R208 ;  /* 0x00000068ac84723c */ /* 0x048fe200000810d0 */
[----:B------:R-:W-:Y:S04]  /*65c50*/  STL.64 [R1+0x100], R140 ;  /* 0x0001008c01007387 */ /* 0x000fe80000100a00 */
[----:B------:R2:W-:Y:S06]  /*65c60*/  STL.64 [R1+0x108], R142 ;  /* 0x0001088e01007387 */ /* 0x0005ec0000100a00 */
[----:B------:R-:W-:Y:S04]  /*65c70*/  STL.64 [R1+0xf0], R136 ;  /* 0x0000f08801007387 */ /* 0x000fe80000100a00 */
[----:B------:R3:W-:Y:S01]  /*65c80*/  STL.64 [R1+0xf8], R138 ;  /* 0x0000f88a01007387 */ /* 0x0007e20000100a00 */
[C---:B--2---:R-:W-:Y:S03]  /*65c90*/  HMMA.1688.F32.TF32 R140, R172.reuse, R100, R212 ;  /* 0x00000064ac8c723c */ /* 0x044fe600000810d4 */
[----:B------:R-:W-:Y:S04]  /*65ca0*/  STL.64 [R1+0xe0], R132 ;  /* 0x0000e08401007387 */ /* 0x000fe80000100a00 */
[----:B------:R2:W-:Y:S01]  /*65cb0*/  STL.64 [R1+0xe8], R134 ;  /* 0x0000e88601007387 */ /* 0x0005e20000100a00 */
[C---:B---3--:R-:W-:Y:S08]  /*65cc0*/  HMMA.1688.F32.TF32 R136, R172.reuse, R96, R220 ;  /* 0x00000060ac88723c */ /* 0x048ff000000810dc */
[C---:B--2---:R-:W-:Y:S03]  /*65cd0*/  HMMA.1688.F32.TF32 R132, R172.reuse, R92, R224 ;  /* 0x0000005cac84723c */ /* 0x044fe600000810e0 */
[----:B------:R-:W-:Y:S04]  /*65ce0*/  STL.64 [R1+0xd0], R140 ;  /* 0x0000d08c01007387 */ /* 0x000fe80000100a00 */
[----:B------:R2:W-:Y:S04]  /*65cf0*/  STL.64 [R1+0xd8], R142 ;  /* 0x0000d88e01007387 */ /* 0x0005e80000100a00 */
        /* <DEDUP_REMOVED lines=25> */
[----:B------:R-:W2:Y:S04]  /*65e90*/  LDL.LU R227, [R1+0x84c] ;  /* 0x00084c0001e37983 */ /* 0x000ea80000300800 */
        /* <DEDUP_REMOVED lines=36> */
[----:B------:R-:W1:Y:S04]  /*660e0*/  LDL.LU R232, [R1+0x7b0] ;  /* 0x0007b00001e87983 */ /* 0x000e680000300800 */
[----:B------:R-:W1:Y:S04]  /*660f0*/  LDL.LU R233, [R1+0x7b4] ;  /* 0x0007b40001e97983 */ /* 0x000e680000300800 */
[----:B------:R-:W1:Y:S04]  /*66100*/  LDL.LU R234, [R1+0x7b8] ;  /* 0x0007b80001ea7983 */ /* 0x000e680000300800 */
[----:B------:R-:W1:Y:S04]  /*66110*/  LDL.LU R235, [R1+0x7bc] ;  /* 0x0007bc0001eb7983 */ /* 0x000e680000300800 */
[----:B------:R-:W4:Y:S04]  /*66120*/  LDL.LU R236, [R1+0x7a0] ;  /* 0x0007a00001ec7983 */ /* 0x000f280000300800 */
[----:B------:R-:W4:Y:S04]  /*66130*/  LDL.LU R237, [R1+0x7a4] ;  /* 0x0007a40001ed7983 */ /* 0x000f280000300800 */
[----:B------:R-:W4:Y:S01]  /*66140*/  LDL.LU R238, [R1+0x7a8] ;  /* 0x0007a80001ee7983 */ /* 0x000f220000300800 */
[----:B------:R-:W-:Y:S01]  /*66150*/  IMAD.MOV.U32 R239, RZ, RZ, R3 ;  /* 0x000000ffffef7224 */ /* 0x000fe200078e0003 */
[C---:B---3--:R-:W-:Y:S08]  /*66160*/  HMMA.1688.F32.TF32 R132, R172.reuse, R36, R204 ;  /* 0x00000024ac84723c */ /* 0x048ff000000810cc */
[----:B--2---:R-:W-:Y:S11]  /*66170*/  HMMA.1688.F32.TF32 R136, R172, R40, R200 ;  /* 0x00000028ac88723c */ /* 0x004ff600000810c8 */
[----:B------:R-:W-:Y:S01]  /*66180*/  STL.64 [R1+0x30], R132 ;  /* 0x0000308401007387 */ /* 0x000fe20000100a00 */
[----:B------:R-:W-:-:S07]  /*66190*/  MOV R3, R135 ;  /* 0x0000008700037202 */ /* 0x000fce0000000f00 */
[----:B------:R-:W-:Y:S04]  /*661a0*/  STL.64 [R1+0x40], R136 ;  /* 0x0000408801007387 */ /* 0x000fe80000100a00 */
[----:B------:R4:W-:Y:S04]  /*661b0*/  STL.64 [R1+0x48], R138 ;  /* 0x0000488a01007387 */ /* 0x0009e80000100a00 */
[----:B------:R2:W-:Y:S01]  /*661c0*/  STL [R1+0x38], R134 ;  /* 0x0000388601007387 */ /* 0x0005e20000100800 */
[C---:B----4-:R-:W-:Y:S08]  /*661d0*/  HMMA.1688.F32.TF32 R136, R172.reuse, R32, R208 ;  /* 0x00000020ac88723c */ /* 0x050ff000000810d0 */
[C---:B--2---:R-:W-:Y:S01]  /*661e0*/  HMMA.1688.F32.TF32 R132, R172.reuse, R28, R244 ;  /* 0x0000001cac84723c */ /* 0x044fe200000810f4 */
[----:B------:R-:W-:Y:S04]  /*661f0*/  STL [R1+0x5c28], R3 ;  /* 0x005c280301007387 */ /* 0x000fe80000100800 */
[----:B------:R-:W2:Y:S06]  /*66200*/  LDL.LU R244, [R1+0x790] ;  /* 0x0007900001f47983 */ /* 0x000eac0000300800 */
[----:B------:R-:W-:Y:S04]  /*66210*/  STL.64 [R1+0x20], R136 ;  /* 0x0000208801007387 */ /* 0x000fe80000100a00 */
[----:B------:R-:W-:Y:S04]  /*66220*/  STL.64 [R1+0x28], R138 ;  /* 0x0000288a01007387 */ /* 0x000fe80000100a00 */
[----:B------:R-:W-:Y:S04]  /*66230*/  STL.64 [R1+0x10], R132 ;  /* 0x0000108401007387 */ /* 0x000fe80000100a00 */
[----:B------:R3:W-:Y:S04]  /*66240*/  STL.64 [R1+0x18], R134 ;  /* 0x0000188601007387 */ /* 0x0007e80000100a00 */
[----:B------:R-:W2:Y:S04]  /*66250*/  LDL.LU R245, [R1+0x794] ;  /* 0x0007940001f57983 */ /* 0x000ea80000300800 */
[----:B------:R-:W2:Y:S04]  /*66260*/  LDL.LU R246, [R1+0x798] ;  /* 0x0007980001f67983 */ /* 0x000ea80000300800 */
[----:B------:R-:W2:Y:S01]  /*66270*/  LDL.LU R247, [R1+0x79c] ;  /* 0x00079c0001f77983 */ /* 0x000ea20000300800 */
[C---:B---3--:R-:W-:Y:S08]  /*66280*/  HMMA.1688.F32.TF32 R132, R172.reuse, R24, R212 ;  /* 0x00000018ac84723c */ /* 0x048ff000000810d4 */
[C---:B------:R-:W-:Y:S08]  /*66290*/  HMMA.1688.F32.TF32 R248, R172.reuse, R20, R248 ;  /* 0x00000014acf8723c */ /* 0x040ff000000810f8 */
[C---:B------:R-:W-:Y:S08]  /*662a0*/  HMMA.1688.F32.TF32 R160, R172.reuse, R16, R220 ;  /* 0x00000010aca0723c */ /* 0x040ff000000810dc */
[C---:B------:R-:W-:Y:S08]  /*662b0*/  HMMA.1688.F32.TF32 R164, R172.reuse, R12, R164 ;  /* 0x0000000caca4723c */ /* 0x040ff000000810a4 */
[C---:B------:R-:W-:Y:S08]  /*662c0*/  HMMA.1688.F32.TF32 R168, R172.reuse, R8, R224 ;  /* 0x00000008aca8723c */ /* 0x040ff000000810e0 */
[----:B------:R-:W-:Y:S01]  /*662d0*/  HMMA.1688.F32.TF32 R172, R172, R4, R228 ;  /* 0x00000004acac723c */ /* 0x000fe200000810e4 */
[----:B------:R3:W-:Y:S07]  /*662e0*/  STL.64 [R1], R132 ;  /* 0x0000008401007387 */ /* 0x0007ee0000100a00 */
[C---:B-1----:R-:W-:Y:S01]  /*662f0*/  HMMA.1688.F32.TF32 R176, R240.reuse, R76, R232 ;  /* 0x0000004cf0b0723c */ /* 0x042fe200000810e8 */
[----:B------:R1:W-:Y:S04]  /*66300*/  STL [R1+0x8], R134 ;  /* 0x0000088601007387 */ /* 0x0003e80000100800 */
        /* <DEDUP_REMOVED lines=21> */
[----:B------:R-:W-:Y:S04]  /*66460*/  STL.64 [R1+0x5c48], R182 ;  /* 0x005c48b601007387 */ /* 0x000fe80000100a00 */
[----:B------:R-:W-:Y:S01]  /*66470*/  STL.64 [R1+0x5c40], R180 ;  /* 0x005c40b401007387 */ /* 0x000fe20000100a00 */
[C---:B--2---:R-:W-:Y:S03]  /*66480*/  HMMA.1688.F32.TF32 R184, R240.reuse, R68, R244 ;  /* 0x00000044f0b8723c */ /* 0x044fe600000810f4 */
        /* <DEDUP_REMOVED lines=24> */
[----:B------:R-:W-:Y:S01]  /*66610*/  STL.64 [R1+0x5c58], R186 ;  /* 0x005c58ba01007387 */ /* 0x000fe20000100a00 */
[C---:B----4-:R-:W-:Y:S03]  /*66620*/  HMMA.1688.F32.TF32 R188, R240.reuse, R64, R208 ;  /* 0x00000040f0bc723c */ /* 0x050fe600000810d0 */
[----:B------:R-:W-:Y:S05]  /*66630*/  STL.64 [R1+0x5c50], R184 ;  /* 0x005c50b801007387 */ /* 0x000fea0000100a00 */
[C---:B---3--:R-:W-:Y:S11]  /*66640*/  HMMA.1688.F32.TF32 R192, R240.reuse, R84, R232 ;  /* 0x00000054f0c0723c */ /* 0x048ff600000810e8 */
[----:B------:R-:W-:Y:S04]  /*66650*/  STL.64 [R1+0x5c68], R190 ;  /* 0x005c68be01007387 */ /* 0x000fe80000100a00 */
[----:B------:R-:W-:Y:S04]  /*66660*/  STL.64 [R1+0x5c60], R188 ;  /* 0x005c60bc01007387 */ /* 0x000fe80000100a00 */
[----:B------:R-:W3:Y:S04]  /*66670*/  LDL.LU R232, [R1+0x700] ;  /* 0x0007000001e87983 */ /* 0x000ee80000300800 */
[----:B------:R-:W3:Y:S04]  /*66680*/  LDL.LU R233, [R1+0x704] ;  /* 0x0007040001e97983 */ /* 0x000ee80000300800 */
[----:B------:R-:W3:Y:S04]  /*66690*/  LDL.LU R234, [R1+0x708] ;  /* 0x0007080001ea7983 */ /* 0x000ee80000300800 */
[----:B------:R-:W3:Y:S04]  /*666a0*/  LDL.LU R235, [R1+0x70c] ;  /* 0x00070c0001eb7983 */ /* 0x000ee80000300800 */
[----:B------:R-:W-:Y:S04]  /*666b0*/  STL.64 [R1+0x5c78], R194 ;  /* 0x005c78c201007387 */ /* 0x000fe80000100a00 */
[----:B------:R-:W-:Y:S01]  /*666c0*/  STL.64 [R1+0x5c70], R192 ;  /* 0x005c70c001007387 */ /* 0x000fe20000100a00 */
[----:B------:R-:W-:Y:S01]  /*666d0*/  IMAD.MOV.U32 R3, RZ, RZ, R135 ;  /* 0x000000ffff037224 */ /* 0x000fe200078e0087 */
[C---:B--2---:R-:W-:Y:S02]  /*666e0*/  HMMA.1688.F32.TF32 R196, R240.reuse, R80, R244 ;  /* 0x00000050f0c4723c */ /* 0x044fe400000810f4 */
[----:B------:R-:W-:Y:S04]  /*666f0*/  LDS R244, [R2+UR11+0x42800] ;  /* 0x0428000b02f47984 */ /* 0x000fe80008000800 */
[----:B------:R-:W-:Y:S04]  /*66700*/  LDS R246, [R2+UR11+0x42c00] ;  /* 0x042c000b02f67984 */ /* 0x000fe80008000800 */
[----:B------:R-:W-:Y:S04]  /*66710*/  LDS R245, [R0+UR11+0x42800] ;  /* 0x0428000b00f57984 */ /* 0x000fe80008000800 */
[----:B------:R-:W2:Y:S01]  /*66720*/  LDS R247, [R0+UR11+0x42c00] ;  /* 0x042c000b00f77984 */ /* 0x000ea20008000800 */
[C---:B------:R-:W-:Y:S08]  /*66730*/  HMMA.1688.F32.TF32 R204, R240.reuse, R120, R220 ;  /* 0x00000078f0cc723c */ /* 0x040ff000000810dc */
[C---:B------:R-:W-:Y:S01]  /*66740*/  HMMA.1688.F32.TF32 R200, R240.reuse, R128, R212 ;  /* 0x00000080f0c8723c */ /* 0x040fe200000810d4 */
[----:B------:R-:W-:Y:S07]  /*66750*/  STL.64 [R1+0x5ce8], R198 ;  /* 0x005ce8c601007387 */ /* 0x000fee0000100a00 */
[C---:B------:R-:W-:Y:S01]  /*66760*/  HMMA.1688.F32.TF32 R224, R240.reuse, R124, R224 ;  /* 0x0000007cf0e0723c */ /* 0x040fe200000810e0 */
[----:B------:R-:W-:Y:S07]  /*66770*/  STL.64 [R1+0x5ce0], R196 ;  /* 0x005ce0c401007387 */ /* 0x000fee0000100a00 */
[C---:B------:R-:W-:Y:S03]  /*66780*/  HMMA.1688.F32.TF32 R228, R240.reuse, R116, R228 ;  /* 0x00000074f0e4723c */ /* 0x040fe600000810e4 */
        /* <DEDUP_REMOVED lines=11> */
[----:B------:R-:W4:Y:S01]  /*66840*/  LDL.LU R215, [R1+0x6fc] ;  /* 0x0006fc0001d77983 */ /* 0x000f220000300800 */
[C---:B------:R-:W-:Y:S03]  /*66850*/  HMMA.1688.F32.TF32 R208, R240.reuse, R112, R236 ;  /* 0x00000070f0d0723c */ /* 0x040fe600000810ec */
[----:B------:R-:W2:Y:S04]  /*66860*/  LDL.LU R236, [R1+0x6e0] ;  /* 0x0006e00001ec7983 */ /* 0x000ea80000300800 */
[----:B------:R-:W2:Y:S04]  /*66870*/  LDL.LU R237, [R1+0x6e4] ;  /* 0x0006e40001ed7983 */ /* 0x000ea80000300800 */
[----:B------:R-:W2:Y:S04]  /*66880*/  LDL.LU R238, [R1+0x6e8] ;  /* 0x0006e80001ee7983 */ /* 0x000ea80000300800 */
[----:B------:R-:W2:Y:S04]  /*66890*/  LDL.LU R239, [R1+0x6ec] ;  /* 0x0006ec0001ef7983 */ /* 0x000ea80000300800 */
        /* <DEDUP_REMOVED lines=26> */
[----:B---3--:R-:W-:-:S15]  /*66a40*/  HMMA.1688.F32.TF32 R232, R240, R108, R232 ;  /* 0x0000006cf0e8723c */ /* 0x008fde00000810e8 */
[----:B------:R-:W-:-:S04]  /*66a50*/  NOP ;  /* 0x0000000000007918 */ /* 0x000fc80000000000 */
[----:B------:R-:W-:Y:S04]  /*66a60*/  STL.64 [R1+0x5d58], R234 ;  /* 0x005d58ea01007387 */ /* 0x000fe80000100a00 */
[----:B------:R-:W-:Y:S01]  /*66a70*/  STL.64 [R1+0x5d50], R232 ;  /* 0x005d50e801007387 */ /* 0x000fe20000100a00 */
[----:B----4-:R-:W-:-:S15]  /*66a80*/  HMMA.1688.F32.TF32 R212, R240, R104, R212 ;  /* 0x00000068f0d4723c */ /* 0x010fde00000810d4 */
[----:B------:R-:W-:-:S04]  /*66a90*/  NOP ;  /* 0x0000000000007918 */ /* 0x000fc80000000000 */
[----:B------:R-:W-:Y:S04]  /*66aa0*/  STL.64 [R1+0x5d68], R214 ;  /* 0x005d68d601007387 */ /* 0x000fe80000100a00 */
[----:B------:R-:W-:Y:S04]  /*66ab0*/  STL.64 [R1+0x5d60], R212 ;  /* 0x005d60d401007387 */ /* 0x000fe80000100a00 */
[----:B------:R-:W3:Y:S04]  /*66ac0*/  LDL.LU R152, [R1+0x2c0] ;  /* 0x0002c00001987983 */ /* 0x000ee80000300800 */
[----:B------:R-:W3:Y:S04]  /*66ad0*/  LDL.LU R153, [R1+0x2c4] ;  /* 0x0002c40001997983 */ /* 0x000ee80000300800 */
[----:B------:R-:W3:Y:S04]  /*66ae0*/  LDL.LU R154, [R1+0x2c8] ;  /* 0x0002c800019a7983 */ /* 0x000ee80000300800 */
[----:B------:R-:W3:Y:S04]  /*66af0*/  LDL.LU R155, [R1+0x2cc] ;  /* 0x0002cc00019b7983 */ /* 0x000ee80000300800 */
[----:B------:R-:W4:Y:S04]  /*66b00*/  LDL.LU R148, [R1+0x6a0] ;  /* 0x0006a00001947983 */ /* 0x000f280000300800 */
[----:B------:R-:W4:Y:S04]  /*66b10*/  LDL.LU R149, [R1+0x6a4] ;  /* 0x0006a40001957983 */ /* 0x000f280000300800 */
[----:B------:R-:W4:Y:S04]  /*66b20*/  LDL.LU R150, [R1+0x6a8] ;  /* 0x0006a80001967983 */ /* 0x000f280000300800 */
[----:B------:R-:W4:Y:S01]  /*66b30*/  LDL.LU R151, [R1+0x6ac] ;  /* 0x0006ac0001977983 */ /* 0x000f220000300800 */
[C---:B--2---:R-:W-:Y:S08]  /*66b40*/  HMMA.1688.F32.TF32 R236, R240.reuse, R100, R236 ;  /* 0x00000064f0ec723c */ /* 0x044ff000000810ec */
[C---:B------:R-:W-:Y:S11]  /*66b50*/  HMMA.1688.F32.TF32 R216, R240.reuse, R96, R144 ;  /* 0x00000060f0d8723c */ /* 0x040ff60000081090 */
[----:B------:R-:W-:Y:S01]  /*66b60*/  STL.64 [R1+0x5d78], R238 ;  /* 0x005d78ee01007387 */ /* 0x000fe20000100a00 */
[----:B------:R-:W-:Y:S03]  /*66b70*/  HMMA.1688.F32.TF32 R136, R240, R60, R136 ;  /* 0x0000003cf088723c */ /* 0x000fe60000081088 */
[----:B------:R-:W-:Y:S04]  /*66b80*/  STL.64 [R1+0x5d70], R236 ;  /* 0x005d70ec01007387 */ /* 0x000fe80000100a00 */
[----:B------:R-:W-:Y:S04]  /*66b90*/  STL.64 [R1+0x5d88], R218 ;  /* 0x005d88da01007387 */ /* 0x000fe80000100a00 */
[----:B------:R-:W-:Y:S04]  /*66ba0*/  STL.64 [R1+0x5d80], R216 ;  /* 0x005d80d801007387 */ /* 0x000fe80000100a00 */
[----:B------:R-:W2:Y:S04]  /*66bb0*/  LDL.LU R144, [R1+0x690] ;  /* 0x0006900001907983 */ /* 0x000ea80000300800 */
[----:B------:R-:W2:Y:S04]  /*66bc0*/  LDL.LU R145, [R1+0x694] ;  /* 0x0006940001917983 */ /* 0x000ea80000300800 */
[----:B------:R-:W2:Y:S01]  /*66bd0*/  LDL.LU R146, [R1+0x698] ;  /* 0x0006980001927983 */ /* 0x000ea20000300800 */
[----:B------:R-:W-:-:S03]  /*66be0*/  IMAD.MOV.U32 R113, RZ, RZ, R136 ;  /* 0x000000ffff717224 */ /* 0x000fc600078e0088 */
[----:B------:R-:W2:Y:S01]  /*66bf0*/  LDL.LU R147, [R1+0x69c] ;  /* 0x00069c0001937983 */ /* 0x000ea20000300800 */
[----:B------:R-:W-:Y:S01]  /*66c00*/  MOV R112, R137 ;  /* 0x0000008900707202 */ /* 0x000fe20000000f00 */
[----:B------:R-:W-:Y:S02]  /*66c10*/  IMAD.MOV.U32 R109, RZ, RZ, R138 ;  /* 0x000000ffff6d7224 */ /* 0x000fe400078e008a */
[----:B------:R-:W-:Y:S01]  /*66c20*/  IMAD.MOV.U32 R108, RZ, RZ, R139 ;  /* 0x000000ffff6c7224 */ /* 0x000fe200078e008b */
[C---:B------:R-:W-:Y:S08]  /*66c30*/  HMMA.1688.F32.TF32 R156, R240.reuse, R56, R156 ;  /* 0x00000038f09c723c */ /* 0x040ff0000008109c */
[----:B------:R-:W-:Y:S11]  /*66c40*/  HMMA.1688.F32.TF32 R136, R240, R52, R140 ;  /* 0x00000034f088723c */ /* 0x000ff6000008108c */
[----:B------:R-:W-:Y:S04]  /*66c50*/  STL.64 [R1+0x2e0], R156 ;  /* 0x0002e09c01007387 */ /* 0x000fe80000100a00 */
[----:B------:R-:W-:Y:S04]  /*66c60*/  STL.64 [R1+0x2e8], R158 ;  /* 0x0002e89e01007387 */ /* 0x000fe80000100a00 */
[----:B------:R3:W-:Y:S04]  /*66c70*/  STL.64 [R1+0x2d0], R136 ;  /* 0x0002d08801007387 */ /* 0x0007e80000100a00 */
[----:B------:R-:W2:Y:S04]  /*66c80*/  LDL.LU R140, [R1+0x290] ;  /* 0x00029000018c7983 */ /* 0x000ea80000300800 */
[----:B------:R-:W2:Y:S04]  /*66c90*/  LDL.LU R141, [R1+0x294] ;  /* 0x00029400018d7983 */ /* 0x000ea80000300800 */
[----:B------:R-:W2:Y:S04]  /*66ca0*/  LDL.LU R142, [R1+0x298] ;  /* 0x00029800018e7983 */ /* 0x000ea80000300800 */
[----:B------:R-:W2:Y:S01]  /*66cb0*/  LDL.LU R143, [R1+0x29c] ;  /* 0x00029c00018f7983 */ /* 0x000ea20000300800 */
[----:B------:R-:W-:Y:S01]  /*66cc0*/  MOV R105, R138 ;  /* 0x0000008a00697202 */ /* 0x000fe20000000f00 */
[----:B------:R-:W-:-:S05]  /*66cd0*/  IMAD.MOV.U32 R104, RZ, RZ, R139 ;  /* 0x000000ffff687224 */ /* 0x000fca00078e008b */
[----:B------:R-:W-:Y:S04]  /*66ce0*/  STL [R1+0x5b44], R104 ;  /* 0x005b446801007387 */ /* 0x000fe80000100800 */
[----:B------:R-:W-:Y:S01]  /*66cf0*/  STL [R1+0x5b40], R105 ;  /* 0x005b406901007387 */ /* 0x000fe20000100800 */
[C---:B------:R-:W-:Y:S08]  /*66d00*/  HMMA.1688.F32.TF32 R132, R240.reuse, R92, R132 ;  /* 0x0000005cf084723c */ /* 0x040ff00000081084 */
[----:B---3--:R-:W-:-:S15]  /*66d10*/  HMMA.1688.F32.TF32 R136, R240, R48, R152 ;  /* 0x00000030f088723c */ /* 0x008fde0000081098 */
[----:B------:R-:W-:-:S04]  /*66d20*/  NOP ;  /* 0x0000000000007918 */ /* 0x000fc80000000000 */
[----:B------:R-:W-:Y:S01]  /*66d30*/  MOV R81, R137 ;  /* 0x0000008900517202 */ /* 0x000fe20000000f00 */
[----:B------:R-:W-:Y:S01]  /*66d40*/  IMAD.MOV.U32 R80, RZ, RZ, R136 ;  /* 0x000000ffff507224 */ /* 0x000fe200078e0088 */
[----:B------:R4:W-:Y:S04]  /*66d50*/  STL.64 [R1+0x2c8], R138 ;  /* 0x0002c88a01007387 */ /* 0x0009e80000100a00 */
[----:B------:R-:W-:Y:S04]  /*66d60*/  STL [R1+0x5b54], R81 ;  /* 0x005b545101007387 */ /* 0x000fe80000100800 */
[----:B------:R-:W-:Y:S01]  /*66d70*/  STL [R1+0x5b50], R80 ;  /* 0x005b505001007387 */ /* 0x000fe20000100800 */
[----:B----4-:R-:W-:Y:S03]  /*66d80*/  HMMA.1688.F32.TF32 R136, R240, R44, R148 ;  /* 0x0000002cf088723c */ /* 0x010fe60000081094 */
[----:B------:R-:W3:Y:S04]  /*66d90*/  LDL.LU R148, [R1+0x280] ;  /* 0x0002800001947983 */ /* 0x000ee80000300800 */
[----:B------:R-:W3:Y:S04]  /*66da0*/  LDL.LU R149, [R1+0x284] ;  /* 0x0002840001957983 */ /* 0x000ee80000300800 */
[----:B------:R-:W3:Y:S04]  /*66db0*/  LDL.LU R150, [R1+0x288] ;  /* 0x0002880001967983 */ /* 0x000ee80000300800 */
[----:B------:R-:W3:Y:S04]  /*66dc0*/  LDL.LU R151, [R1+0x28c] ;  /* 0x00028c0001977983 */ /* 0x000ee80000300800 */
[----:B------:R-:W-:Y:S01]  /*66dd0*/  IMAD.MOV.U32 R92, RZ, RZ, R139 ;  /* 0x000000ffff5c7224 */ /* 0x000fe200078e008b */
[----:B------:R-:W-:Y:S01]  /*66de0*/  MOV R93, R138 ;  /* 0x0000008a005d7202 */ /* 0x000fe20000000f00 */
[----:B------:R-:W-:-:S02]  /*66df0*/  IMAD.MOV.U32 R96, RZ, RZ, R137 ;  /* 0x000000ffff607224 */ /* 0x000fc400078e0089 */
[----:B------:R-:W-:Y:S01]  /*66e00*/  IMAD.MOV.U32 R97, RZ, RZ, R136 ;  /* 0x000000ffff617224 */ /* 0x000fe200078e0088 */
[----:B------:R-:W-:Y:S04]  /*66e10*/  STL [R1+0x5b5c], R92 ;  /* 0x005b5c5c01007387 */ /* 0x000fe80000100800 */
[----:B------:R-:W-:Y:S04]  /*66e20*/  STL [R1+0x5b58], R93 ;  /* 0x005b585d01007387 */ /* 0x000fe80000100800 */
[----:B------:R-:W-:Y:S04]  /*66e30*/  STL [R1+0x5b4c], R96 ;  /* 0x005b4c6001007387 */ /* 0x000fe80000100800 */
        /* <DEDUP_REMOVED lines=14> */
[C---:B------:R-:W-:Y:S03]  /*66f20*/  HMMA.1688.F32.TF32 R136, R240.reuse, R36, R140 ;  /* 0x00000024f088723c */ /* 0x040fe6000008108c */
[----:B------:R-:W4:Y:S04]  /*66f30*/  LDL.LU R140, [R1+0x240] ;  /* 0x00024000018c7983 */ /* 0x000f280000300800 */
[----:B------:R-:W4:Y:S04]  /*66f40*/  LDL.LU R141, [R1+0x244] ;  /* 0x00024400018d7983 */ /* 0x000f280000300800 */
[----:B------:R-:W4:Y:S04]  /*66f50*/  LDL.LU R142, [R1+0x248] ;  /* 0x00024800018e7983 */ /* 0x000f280000300800 */
[----:B------:R-:W4:Y:S01]  /*66f60*/  LDL.LU R143, [R1+0x24c] ;  /* 0x00024c00018f7983 */ /* 0x000f220000300800 */
[----:B------:R-:W-:Y:S03]  /*66f70*/  HMMA.1688.F32.TF32 R220, R240, R88, R220 ;  /* 0x00000058f0dc723c */ /* 0x000fe600000810dc */
[----:B------:R-:W-:Y:S01]  /*66f80*/  MOV R89, R136 ;  /* 0x0000008800597202 */ /* 0x000fe20000000f00 */
[----:B------:R-:W-:Y:S01]  /*66f90*/  IMAD.MOV.U32 R88, RZ, RZ, R137 ;  /* 0x000000ffff587224 */ /* 0x000fe200078e0089 */
[----:B------:R-:W-:Y:S01]  /*66fa0*/  MOV R69, R139 ;  /* 0x0000008b00457202 */ /* 0x000fe20000000f00 */
[----:B------:R-:W-:-:S04]  /*66fb0*/  IMAD.MOV.U32 R76, RZ, RZ, R138 ;  /* 0x000000ffff4c7224 */ /* 0x000fc800078e008a */
        /* <DEDUP_REMOVED lines=8> */
[----:B---3--:R-:W-:-:S15]  /*67040*/  HMMA.1688.F32.TF32 R136, R240, R32, R148 ;  /* 0x00000020f088723c */ /* 0x008fde0000081094 */
[----:B------:R-:W-:-:S04]  /*67050*/  NOP ;  /* 0x0000000000007918 */ /* 0x000fc80000000000 */
[----:B------:R-:W-:Y:S01]  /*67060*/  IMAD.MOV.U32 R105, RZ, RZ, R139 ;  /* 0x000000ffff697224 */ /* 0x000fe200078e008b */
[----:B------:R-:W-:Y:S01]  /*67070*/  MOV R104, R138 ;  /* 0x0000008a00687202 */ /* 0x000fe20000000f00 */
[----:B------:R-:W-:Y:S02]  /*67080*/  IMAD.MOV.U32 R65, RZ, RZ, R137 ;  /* 0x000000ffff417224 */ /* 0x000fe400078e0089 */
[----:B------:R-:W-:Y:S01]  /*67090*/  IMAD.MOV.U32 R64, RZ, RZ, R136 ;  /* 0x000000ffff407224 */ /* 0x000fe200078e0088 */
[----:B------:R-:W-:Y:S04]  /*670a0*/  STL [R1+0x5b8c], R105 ;  /* 0x005b8c6901007387 */ /* 0x000fe80000100800 */
[----:B------:R-:W-:Y:S04]  /*670b0*/  STL [R1+0x5b88], R104 ;  /* 0x005b886801007387 */ /* 0x000fe80000100800 */
[----:B------:R-:W-:Y:S04]  /*670c0*/  STL [R1+0x5b84], R65 ;  /* 0x005b844101007387 */ /* 0x000fe80000100800 */
[----:B------:R-:W-:Y:S04]  /*670d0*/  STL [R1+0x5b80], R64 ;  /* 0x005b804001007387 */ /* 0x000fe80000100800 */
[----:B------:R-:W3:Y:S04]  /*670e0*/  LDL.LU R148, [R1+0x220] ;  /* 0x0002200001947983 */ /* 0x000ee80000300800 */
[----:B------:R-:W3:Y:S04]  /*670f0*/  LDL.LU R149, [R1+0x224] ;  /* 0x0002240001957983 */ /* 0x000ee80000300800 */
[----:B------:R-:W3:Y:S04]  /*67100*/  LDL.LU R150, [R1+0x228] ;  /* 0x0002280001967983 */ /* 0x000ee80000300800 */
[----:B------:R-:W3:Y:S01]  /*67110*/  LDL.LU R151, [R1+0x22c] ;  /* 0x00022c0001977983 */ /* 0x000ee20000300800 */
[----:B--2---:R-:W-:Y:S03]  /*67120*/  HMMA.1688.F32.TF32 R136, R240, R28, R144 ;  /* 0x0000001cf088723c */ /* 0x004fe60000081090 */
[----:B------:R-:W2:Y:S04]  /*67130*/  LDL.LU R144, [R1+0x210] ;  /* 0x0002100001907983 */ /* 0x000ea80000300800 */
[----:B------:R-:W2:Y:S04]  /*67140*/  LDL.LU R145, [R1+0x214] ;  /* 0x0002140001917983 */ /* 0x000ea80000300800 */
[----:B------:R-:W2:Y:S04]  /*67150*/  LDL.LU R146, [R1+0x218] ;  /* 0x0002180001927983 */ /* 0x000ea80000300800 */
[----:B------:R-:W2:Y:S04]  /*67160*/  LDL.LU R147, [R1+0x21c] ;  /* 0x00021c0001937983 */ /* 0x000ea80000300800 */
[----:B-1----:R-:W-:Y:S01]  /*67170*/  IMAD.MOV.U32 R97, RZ, RZ, R139 ;  /* 0x000000ffff617224 */ /* 0x002fe200078e008b */
[----:B------:R-:W-:Y:S01]  /*67180*/  MOV R80, R137 ;  /* 0x0000008900507202 */ /* 0x000fe20000000f00 */
[----:B------:R-:W-:-:S02]  /*67190*/  IMAD.MOV.U32 R96, RZ, RZ, R138 ;  /* 0x000000ffff607224 */ /* 0x000fc400078e008a */
[----:B------:R-:W-:Y:S01]  /*671a0*/  IMAD.MOV.U32 R81, RZ, RZ, R136 ;  /* 0x000000ffff517224 */ /* 0x000fe200078e0088 */
[----:B------:R1:W-:Y:S04]  /*671b0*/  STL [R1+0x5b9c], R97 ;  /* 0x005b9c6101007387 */ /* 0x0003e80000100800 */
[----:B------:R1:W-:Y:S04]  /*671c0*/  STL [R1+0x5b98], R96 ;  /* 0x005b986001007387 */ /* 0x0003e80000100800 */
[----:B------:R-:W-:Y:S04]  /*671d0*/  STL [R1+0x5b94], R80 ;  /* 0x005b945001007387 */ /* 0x000fe80000100800 */
[----:B------:R1:W-:Y:S01]  /*671e0*/  STL [R1+0x5b90], R81 ;  /* 0x005b905101007387 */ /* 0x0003e20000100800 */
[----:B----4-:R-:W-:Y:S03]  /*671f0*/  HMMA.1688.F32.TF32 R136, R240, R24, R140 ;  /* 0x00000018f088723c */ /* 0x010fe6000008108c */
        /* <DEDUP_REMOVED lines=10> */
[----:B------:R-:W-:Y:S01]  /*672a0*/  IMAD.MOV.U32 R85, RZ, RZ, R136 ;  /* 0x000000ffff557224 */ /* 0x000fe200078e0088 */
[----:B------:R-:W-:Y:S01]  /*672b0*/  MOV R92, R138 ;  /* 0x0000008a005c7202 */ /* 0x000fe20000000f00 */
[----:B------:R-:W-:Y:S02]  /*672c0*/  IMAD.MOV.U32 R84, RZ, RZ, R137 ;  /* 0x000000ffff547224 */ /* 0x000fe400078e0089 */
[----:B------:R-:W-:Y:S01]  /*672d0*/  IMAD.MOV.U32 R93, RZ, RZ, R139 ;  /* 0x000000ffff5d7224 */ /* 0x000fe200078e008b */
[----:B------:R1:W-:Y:S04]  /*672e0*/  STL [R1+0x5bac], R57 ;  /* 0x005bac3901007387 */ /* 0x0003e80000100800 */
[----:B------:R-:W-:Y:S04]  /*672f0*/  STL [R1+0x5ba8], R60 ;  /* 0x005ba83c01007387 */ /* 0x000fe80000100800 */
[----:B------:R1:W-:Y:S04]  /*67300*/  STL [R1+0x5ba4], R61 ;  /* 0x005ba43d01007387 */ /* 0x0003e80000100800 */
[----:B------:R1:W-:Y:S04]  /*67310*/  STL [R1+0x5ba0], R68 ;  /* 0x005ba04401007387 */ /* 0x0003e80000100800 */
[----:B------:R1:W-:Y:S04]  /*67320*/  STL [R1+0x5bbc], R93 ;  /* 0x005bbc5d01007387 */ /* 0x0003e80000100800 */
[----:B------:R1:W-:Y:S04]  /*67330*/  STL [R1+0x5bb8], R92 ;  /* 0x005bb85c01007387 */ /* 0x0003e80000100800 */
[----:B------:R-:W-:Y:S04]  /*67340*/  STL [R1+0x5bb4], R84 ;  /* 0x005bb45401007387 */ /* 0x000fe80000100800 */
[----:B------:R1:W-:Y:S01]  /*67350*/  STL [R1+0x5bb0], R85 ;  /* 0x005bb05501007387 */ /* 0x0003e20000100800 */
[----:B---3--:R-:W-:-:S15]  /*67360*/  HMMA.1688.F32.TF32 R136, R240, R16, R148 ;  /* 0x00000010f088723c */ /* 0x008fde0000081094 */
[----:B------:R-:W-:-:S04]  /*67370*/  NOP ;  /* 0x0000000000007918 */ /* 0x000fc80000000000 */
[----:B------:R-:W-:Y:S01]  /*67380*/  IMAD.MOV.U32 R72, RZ, RZ, R136 ;  /* 0x000000ffff487224 */ /* 0x000fe200078e0088 */
[----:B------:R-:W-:Y:S01]  /*67390*/  MOV R73, R137 ;  /* 0x0000008900497202 */ /* 0x000fe20000000f00 */
[----:B------:R-:W-:Y:S02]  /*673a0*/  IMAD.MOV.U32 R100, RZ, RZ, R138 ;  /* 0x000000ffff647224 */ /* 0x000fe400078e008a */
[----:B------:R-:W-:Y:S02]  /*673b0*/  IMAD.MOV.U32 R101, RZ, RZ, R139 ;  /* 0x000000ffff657224 */ /* 0x000fe400078e008b */
[----:B--2---:R-:W-:Y:S03]  /*673c0*/  HMMA.1688.F32.TF32 R136, R240, R12, R144 ;  /* 0x0000000cf088723c */ /* 0x004fe60000081090 */
[----:B------:R2:W-:Y:S04]  /*673d0*/  STL [R1+0x5bcc], R101 ;  /* 0x005bcc6501007387 */ /* 0x0005e80000100800 */
[----:B------:R3:W-:Y:S04]  /*673e0*/  STL [R1+0x5bc8], R100 ;  /* 0x005bc86401007387 */ /* 0x0007e80000100800 */
[----:B------:R1:W-:Y:S04]  /*673f0*/  STL [R1+0x5bc4], R73 ;  /* 0x005bc44901007387 */ /* 0x0003e80000100800 */
[----:B------:R1:W-:Y:S04]  /*67400*/  STL [R1+0x5bc0], R72 ;  /* 0x005bc04801007387 */ /* 0x0003e80000100800 */
[----:B------:R-:W2:Y:S01]  /*67410*/  LDL.LU R248, [R1+0x1e0] ;  /* 0x0001e00001f87983 */ /* 0x000ea20000300800 */
[----:B------:R-:W-:-:S03]  /*67420*/  MOV R69, R136 ;  /* 0x0000008800457202 */ /* 0x000fc60000000f00 */
[----:B------:R-:W2:Y:S01]  /*67430*/  LDL.LU R249, [R1+0x1e4] ;  /* 0x0001e40001f97983 */ /* 0x000ea20000300800 */
[----:B------:R-:W-:-:S03]  /*67440*/  IMAD.MOV.U32 R76, RZ, RZ, R137 ;  /* 0x000000ffff4c7224 */ /* 0x000fc600078e0089 */
[----:B------:R-:W2:Y:S01]  /*67450*/  LDL.LU R250, [R1+0x1e8] ;  /* 0x0001e80001fa7983 */ /* 0x000ea20000300800 */
[----:B----4-:R-:W-:Y:S01]  /*67460*/  HMMA.1688.F32.TF32 R140, R240, R8, R140 ;  /* 0x00000008f08c723c */ /* 0x010fe2000008108c */
[----:B------:R-:W-:Y:S02]  /*67470*/  IMAD.MOV.U32 R88, RZ, RZ, R138 ;  /* 0x000000ffff587224 */ /* 0x000fe400078e008a */
[----:B------:R-:W2:Y:S01]  /*67480*/  LDL.LU R251, [R1+0x1ec] ;  /* 0x0001ec0001fb7983 */ /* 0x000ea20000300800 */
[----:B------:R-:W-:-:S03]  /*67490*/  MOV R89, R139 ;  /* 0x0000008b00597202 */ /* 0x000fc60000000f00 */
[----:B------:R-:W4:Y:S04]  /*674a0*/  LDL.LU R136, [R1+0x1a0] ;  /* 0x0001a00001887983 */ /* 0x000f280000300800 */
[----:B------:R-:W4:Y:S04]  /*674b0*/  LDL.LU R137, [R1+0x1a4] ;  /* 0x0001a40001897983 */ /* 0x000f280000300800 */
[----:B------:R-:W4:Y:S04]  /*674c0*/  LDL.LU R138, [R1+0x1a8] ;  /* 0x0001a800018a7983 */ /* 0x000f280000300800 */
[----:B------:R-:W4:Y:S04]  /*674d0*/  LDL.LU R139, [R1+0x1ac] ;  /* 0x0001ac00018b7983 */ /* 0x000f280000300800 */
[----:B------:R-:W2:Y:S04]  /*674e0*/  LDL.LU R156, [R1+0x4f0] ;  /* 0x0004f000019c7983 */ /* 0x000ea80000300800 */
[----:B------:R-:W2:Y:S04]  /*674f0*/  LDL.LU R157, [R1+0x4f4] ;  /* 0x0004f400019d7983 */ /* 0x000ea80000300800 */
[----:B------:R-:W2:Y:S04]  /*67500*/  LDL.LU R158, [R1+0x4f8] ;  /* 0x0004f800019e7983 */ /* 0x000ea80000300800 */
[----:B------:R-:W2:Y:S01]  /*67510*/  LDL.LU R159, [R1+0x4fc] ;  /* 0x0004fc00019f7983 */ /* 0x000ea20000300800 */
[----:B------:R-:W-:-:S03]  /*67520*/  IMAD.MOV.U32 R148, RZ, RZ, R82 ;  /* 0x000000ffff947224 */ /* 0x000fc600078e0052 */
[----:B------:R-:W2:Y:S01]  /*67530*/  LDL.LU R152, [R1+0x4e0] ;  /* 0x0004e00001987983 */ /* 0x000ea20000300800 */
[----:B------:R-:W-:-:S03]  /*67540*/  MOV R149, R83 ;  /* 0x0000005300957202 */ /* 0x000fc60000000f00 */
[----:B------:R-:W2:Y:S01]  /*67550*/  LDL.LU R153, [R1+0x4e4] ;  /* 0x0004e40001997983 */ /* 0x000ea20000300800 */
[----:B------:R-:W-:-:S03]  /*67560*/  IMAD.MOV.U32 R150, RZ, RZ, R86 ;  /* 0x000000ffff967224 */ /* 0x000fc600078e0056 */
        /* <DEDUP_REMOVED lines=14> */
[----:B------:R-:W2:Y:S04]  /*67650*/  LDL.LU R67, [R1+0x5f80] ;  /* 0x005f800001437983 */ /* 0x000ea80000300800 */
[----:B------:R-:W2:Y:S04]  /*67660*/  LDL.LU R70, [R1+0x5f7c] ;  /* 0x005f7c0001467983 */ /* 0x000ea80000300800 */
[----:B------:R-:W4:Y:S04]  /*67670*/  LDL.LU R78, [R1+0x5f78] ;  /* 0x005f7800014e7983 */ /* 0x000f280000300800 */
[----:B------:R-:W4:Y:S01]  /*67680*/  LDL.LU R79, [R1+0x5f74] ;  /* 0x005f7400014f7983 */ /* 0x000f220000300800 */
[----:B------:R-:W-:Y:S01]  /*67690*/  IMAD.MOV.U32 R53, RZ, RZ, R141 ;  /* 0x000000ffff357224 */ /* 0x000fe200078e008d */
[----:B------:R-:W-:Y:S01]  /*676a0*/  MOV R52, R142 ;  /* 0x0000008e00347202 */ /* 0x000fe20000000f00 */
[----:B------:R-:W-:Y:S01]  /*676b0*/  IMAD.MOV.U32 R141, RZ, RZ, R71 ;  /* 0x000000ffff8d7224 */ /* 0x000fe200078e0047 */
[----:B------:R-:W-:Y:S01]  /*676c0*/  MOV R142, R74 ;  /* 0x0000004a008e7202 */ /* 0x000fe20000000f00 */
[----:B------:R-:W-:Y:S01]  /*676d0*/  IMAD.MOV.U32 R49, RZ, RZ, R143 ;  /* 0x000000ffff317224 */ /* 0x000fe200078e008f */
[----:B------:R-:W2:Y:S01]  /*676e0*/  LDL.LU R71, [R1+0x5f70] ;  /* 0x005f700001477983 */ /* 0x000ea20000300800 */
[----:B------:R-:W-:-:S03]  /*676f0*/  IMAD.MOV.U32 R143, RZ, RZ, R75 ;  /* 0x000000ffff8f7224 */ /* 0x000fc600078e004b */
[----:B------:R-:W2:Y:S04]  /*67700*/  LDL.LU R74, [R1+0x5f6c] ;  /* 0x005f6c00014a7983 */ /* 0x000ea80000300800 */
[----:B------:R-:W2:Y:S01]  /*67710*/  LDL.LU R75, [R1+0x5f68] ;  /* 0x005f6800014b7983 */ /* 0x000ea20000300800 */
[----:B----4-:R-:W-:-:S15]  /*67720*/  HMMA.1688.F32.TF32 R136, R244, R78, R136 ;  /* 0x0000004ef488723c */ /* 0x010fde0000081088 */
[----:B------:R-:W-:-:S04]  /*67730*/  NOP ;  /* 0x0000000000007918 */ /* 0x000fc80000000000 */
[----:B-1----:R-:W-:Y:S01]  /*67740*/  MOV R97, R136 ;  /* 0x0000008800617202 */ /* 0x002fe20000000f00 */
        /* <DEDUP_REMOVED lines=15> */
[----:B------:R-:W-:-:S15]  /*67840*/  HMMA.1688.F32.TF32 R136, R244, R66, R148 ;  /* 0x00000042f488723c */ /* 0x000fde0000081094 */
        /* <DEDUP_REMOVED lines=12> */
[----:B------:R-:W-:Y:S01]  /*67910*/  MOV R140, R47 ;  /* 0x0000002f008c7202 */ /* 0x000fe20000000f00 */
[----:B------:R-:W-:Y:S01]  /*67920*/  IMAD.MOV.U32 R141, RZ, RZ, R46 ;  /* 0x000000ffff8d7224 */ /* 0x000fe200078e002e */
[----:B------:R-:W2:Y:S01]  /*67930*/  LDL.LU R47, [R1+0x5f64] ;  /* 0x005f6400012f7983 */ /* 0x000ea20000300800 */
[----:B------:R-:W-:Y:S01]  /*67940*/  IMAD.MOV.U32 R142, RZ, RZ, R50 ;  /* 0x000000ffff8e7224 */ /* 0x000fe200078e0032 */
[----:B------:R-:W-:-:S02]  /*67950*/  MOV R143, R51 ;  /* 0x00000033008f7202 */ /* 0x000fc40000000f00 */
[----:B------:R-:W4:Y:S04]  /*67960*/  LDL.LU R46, [R1+0x5f60] ;  /* 0x005f6000012e7983 */ /* 0x000f280000300800 */
[----:B------:R-:W3:Y:S04]  /*67970*/  LDL.LU R50, [R1+0x5f5c] ;  /* 0x005f5c0001327983 */ /* 0x000ee80000300800 */
[----:B------:R-:W3:Y:S01]  /*67980*/  LDL.LU R51, [R1+0x5f58] ;  /* 0x005f580001337983 */ /* 0x000ee20000300800 */
[----:B------:R-:W-:Y:S01]  /*67990*/  HMMA.1688.F32.TF32 R160, R240, R4, R248 ;  /* 0x00000004f0a0723c */ /* 0x000fe200000810f8 */
[----:B------:R-:W-:Y:S01]  /*679a0*/  IMAD.MOV.U32 R148, RZ, RZ, R115 ;  /* 0x000000ffff947224 */ /* 0x000fe200078e0073 */
[----:B------:R-:W-:Y:S01]  /*679b0*/  MOV R150, R111 ;  /* 0x0000006f00967202 */ /* 0x000fe20000000f00 */
[----:B------:R-:W3:Y:S01]  /*679c0*/  LDL.LU R115, [R1+0x5f54] ;  /* 0x005f540001737983 */ /* 0x000ee20000300800 */
[----:B------:R-:W-:-:S02]  /*679d0*/  IMAD.MOV.U32 R149, RZ, RZ, R114 ;  /* 0x000000ffff957224 */ /* 0x000fc400078e0072 */
[----:B------:R-:W-:Y:S01]  /*679e0*/  IMAD.MOV.U32 R151, RZ, RZ, R110 ;  /* 0x000000ffff977224 */ /* 0x000fe200078e006e */
[----:B------:R-:W3:Y:S01]  /*679f0*/  LDL.LU R114, [R1+0x5f50] ;  /* 0x005f500001727983 */ /* 0x000ee20000300800 */
[----:B------:R-:W-:Y:S01]  /*67a00*/  IMAD.MOV.U32 R152, RZ, RZ, R59 ;  /* 0x000000ffff987224 */ /* 0x000fe200078e003b */
[----:B------:R-:W-:Y:S02]  /*67a10*/  MOV R153, R58 ;  /* 0x0000003a00997202 */ /* 0x000fe40000000f00 */
        /* <DEDUP_REMOVED lines=21> */
[----:B------:R-:W-:Y:S01]  /*67b70*/  IMAD.MOV.U32 R251, RZ, RZ, R94 ;  /* 0x000000fffffb7224 */ /* 0x000fe200078e005e */
[----:B------:R-:W-:Y:S02]  /*67b80*/  MOV R104, R161 ;  /* 0x000000a100687202 */ /* 0x000fe40000000f00 */
[----:B------:R-:W3:Y:S01]  /*67b90*/  LDL.LU R98, [R1+0x5f20] ;  /* 0x005f200001627983 */ /* 0x000ee20000300800 */
[----:B------:R-:W-:Y:S01]  /*67ba0*/  IMAD.MOV.U32 R160, RZ, RZ, R91 ;  /* 0x000000ffffa07224 */ /* 0x000fe200078e005b */
[----:B------:R-:W-:Y:S02]  /*67bb0*/  MOV R161, R90 ;  /* 0x0000005a00a17202 */ /* 0x000fe40000000f00 */
[----:B------:R-:W3:Y:S01]  /*67bc0*/  LDL.LU R95, [R1+0x5f1c] ;  /* 0x005f1c00015f7983 */ /* 0x000ee20000300800 */
[----:B------:R-:W-:-:S03]  /*67bd0*/  IMAD.MOV.U32 R65, RZ, RZ, R162 ;  /* 0x000000ffff417224 */ /* 0x000fc600078e00a2 */
[----:B------:R-:W3:Y:S01]  /*67be0*/  LDL.LU R94, [R1+0x5f18] ;  /* 0x005f1800015e7983 */ /* 0x000ee20000300800 */
[----:B------:R-:W-:Y:S02]  /*67bf0*/  IMAD.MOV.U32 R64, RZ, RZ, R163 ;  /* 0x000000ffff407224 */ /* 0x000fe400078e00a3 */
[----:B------:R-:W-:Y:S01]  /*67c00*/  IMAD.MOV.U32 R162, RZ, RZ, R63 ;  /* 0x000000ffffa27224 */ /* 0x000fe200078e003f */
[----:B------:R-:W3:Y:S01]  /*67c10*/  LDL.LU R91, [R1+0x5f14] ;  /* 0x005f1400015b7983 */ /* 0x000ee20000300800 */
[----:B------:R-:W-:-:S03]  /*67c20*/  IMAD.MOV.U32 R163, RZ, RZ, R62 ;  /* 0x000000ffffa37224 */ /* 0x000fc600078e003e */
[----:B------:R-:W3:Y:S04]  /*67c30*/  LDL.LU R90, [R1+0x5f10] ;  /* 0x005f1000015a7983 */ /* 0x000ee80000300800 */
[----:B------:R-:W3:Y:S04]  /*67c40*/  LDL.LU R63, [R1+0x5f0c] ;  /* 0x005f0c00013f7983 */ /* 0x000ee80000300800 */
[----:B------:R-:W3:Y:S01]  /*67c50*/  LDL.LU R62, [R1+0x5f08] ;  /* 0x005f0800013e7983 */ /* 0x000ee20000300800 */
[----:B------:R-:W-:Y:S01]  /*67c60*/  IMAD.MOV.U32 R101, RZ, RZ, R136 ;  /* 0x000000ffff657224 */ /* 0x000fe200078e0088 */
[----:B--2---:R-:W-:Y:S01]  /*67c70*/  MOV R167, R47 ;  /* 0x0000002f00a77202 */ /* 0x004fe20000000f00 */
[----:B----4-:R-:W-:Y:S01]  /*67c80*/  IMAD.MOV.U32 R166, RZ, RZ, R46 ;  /* 0x000000ffffa67224 */ /* 0x010fe200078e002e */
[----:B---3--:R-:W-:Y:S01]  /*67c90*/  MOV R100, R137 ;  /* 0x0000008900647202 */ /* 0x008fe20000000f00 */
[----:B------:R-:W-:Y:S01]  /*67ca0*/  IMAD.MOV.U32 R165, RZ, RZ, R50 ;  /* 0x000000ffffa57224 */ /* 0x000fe200078e0032 */
[----:B------:R-:W-:-:S02]  /*67cb0*/  MOV R145, R119 ;  /* 0x0000007700917202 */ /* 0x000fc40000000f00 */
[----:B------:R-:W-:Y:S01]  /*67cc0*/  MOV R164, R51 ;  /* 0x0000003300a47202 */ /* 0x000fe20000000f00 */
[----:B------:R-:W-:Y:S01]  /*67cd0*/  IMAD.MOV.U32 R73, RZ, RZ, R138 ;  /* 0x000000ffff497224 */ /* 0x000fe200078e008a */
        /* <DEDUP_REMOVED lines=8> */
[----:B------:R-:W-:Y:S01]  /*67d60*/  MOV R173, R55 ;  /* 0x0000003700ad7202 */ /* 0x000fe20000000f00 */
[----:B------:R-:W-:-:S02]  /*67d70*/  IMAD.MOV.U32 R172, RZ, RZ, R54 ;  /* 0x000000ffffac7224 */ /* 0x000fc400078e0036 */
[----:B------:R-:W-:Y:S01]  /*67d80*/  IMAD.MOV.U32 R174, RZ, RZ, R58 ;  /* 0x000000ffffae7224 */ /* 0x000fe200078e003a */
[----:B------:R-:W-:Y:S01]  /*67d90*/  LOP3.LUT R77, R2, 0x40, RZ, 0x3c, !PT ;  /* 0x00000040024d7812 */ /* 0x000fe200078e3cff */
[----:B------:R-:W-:Y:S01]  /*67da0*/  IMAD.MOV.U32 R175, RZ, RZ, R59 ;  /* 0x000000ffffaf7224 */ /* 0x000fe200078e003b */
[----:B------:R-:W-:Y:S01]  /*67db0*/  MOV R168, R110 ;  /* 0x0000006e00a87202 */ /* 0x000fe20000000f00 */
[----:B------:R-:W-:Y:S01]  /*67dc0*/  IMAD.MOV.U32 R179, RZ, RZ, R107 ;  /* 0x000000ffffb37224 */ /* 0x000fe200078e006b */
[----:B------:R-:W-:Y:S01]  /*67dd0*/  LDS R241, [R252+UR11+0x42800] ;  /* 0x0428000bfcf17984 */ /* 0x000fe20008000800 */
[----:B------:R-:W-:Y:S02]  /*67de0*/  IMAD.MOV.U32 R178, RZ, RZ, R106 ;  /* 0x000000ffffb27224 */ /* 0x000fe400078e006a */
[----:B------:R-:W-:Y:S01]  /*67df0*/  IMAD.MOV.U32 R72, RZ, RZ, R139 ;  /* 0x000000ffff487224 */ /* 0x000fe200078e008b */
[----:B------:R-:W-:Y:S01]  /*67e00*/  LDS R243, [R252+UR11+0x42c00] ;  /* 0x042c000bfcf37984 */ /* 0x000fe20008000800 */
        /* <DEDUP_REMOVED lines=15> */
[----:B------:R-:W-:Y:S01]  /*67f00*/  IMAD.MOV.U32 R137, RZ, RZ, R130 ;  /* 0x000000ffff897224 */ /* 0x000fe200078e0082 */
[----:B------:R-:W-:Y:S01]  /*67f10*/  LDS R240, [R77+UR11+0x42800] ;  /* 0x0428000b4df07984 */ /* 0x000fe20008000800 */
[----:B------:R-:W-:Y:S02]  /*67f20*/  IMAD.MOV.U32 R139, RZ, RZ, R126 ;  /* 0x000000ffff8b7224 */ /* 0x000fe400078e007e */
[----:B------:R-:W-:Y:S01]  /*67f30*/  IMAD.MOV.U32 R144, RZ, RZ, R127 ;  /* 0x000000ffff907224 */ /* 0x000fe200078e007f */
[----:B------:R-:W1:Y:S01]  /*67f40*/  LDS R242, [R77+UR11+0x42c00] ;  /* 0x042c000b4df27984 */ /* 0x000e620008000800 */
[----:B------:R-:W-:Y:S02]  /*67f50*/  IMAD.MOV.U32 R146, RZ, RZ, R122 ;  /* 0x000000ffff927224 */ /* 0x000fe400078e007a */
[----:B------:R-:W-:-:S02]  /*67f60*/  IMAD.MOV.U32 R147, RZ, RZ, R123 ;  /* 0x000000ffff937224 */ /* 0x000fc400078e007b */
[----:B--2---:R-:W-:Y:S01]  /*67f70*/  IMAD.MOV.U32 R191, RZ, RZ, R51 ;  /* 0x000000ffffbf7224 */ /* 0x004fe200078e0033 */
[----:B---3--:R-:W-:Y:S01]  /*67f80*/  MOV R190, R50 ;  /* 0x0000003200be7202 */ /* 0x008fe20000000f00 */
[----:B----4-:R-:W-:Y:S02]  /*67f90*/  IMAD.MOV.U32 R188, RZ, RZ, R46 ;  /* 0x000000ffffbc7224 */ /* 0x010fe400078e002e */
[----:B------:R-:W2:Y:S01]  /*67fa0*/  LDL.LU R46, [R1+0x5ef4] ;  /* 0x005ef400012e7983 */ /* 0x000ea20000300800 */
[----:B------:R-:W-:-:S03]  /*67fb0*/  IMAD.MOV.U32 R189, RZ, RZ, R47 ;  /* 0x000000ffffbd7224 */ /* 0x000fc600078e002f */
[----:B------:R-:W2:Y:S04]  /*67fc0*/  LDL.LU R47, [R1+0x5ef0] ;  /* 0x005ef000012f7983 */ /* 0x000ea80000300800 */
[----:B------:R-:W3:Y:S04]  /*67fd0*/  LDL.LU R50, [R1+0x5eec] ;  /* 0x005eec0001327983 */ /* 0x000ee80000300800 */
[----:B------:R-:W3:Y:S04]  /*67fe0*/  LDL.LU R51, [R1+0x5ee8] ;  /* 0x005ee80001337983 */ /* 0x000ee80000300800 */
        /* <DEDUP_REMOVED lines=27> */
[----:B------:R-:W4:Y:S01]  /*681a0*/  LDL.LU R123, [R1+0x5e78] ;  /* 0x005e7800017b7983 */ /* 0x000f220000300800 */
[C---:B--2---:R-:W-:Y:S08]  /*681b0*/  HMMA.1688.F32.TF32 R156, R244.reuse, R62, R156 ;  /* 0x0000003ef49c723c */ /* 0x044ff0000008109c */
[C---:B---3--:R-:W-:Y:S08]  /*681c0*/  HMMA.1688.F32.TF32 R180, R244.reuse, R118, R180 ;  /* 0x00000076f4b4723c */ /* 0x048ff000000810b4 */
[----:B----4-:R-:W-:Y:S11]  /*681d0*/  HMMA.1688.F32.TF32 R184, R244, R122, R184 ;  /* 0x0000007af4b8723c */ /* 0x010ff600000810b8 */
[----:B------:R-:W-:Y:S01]  /*681e0*/  MOV R33, R180 ;  /* 0x000000b400217202 */ /* 0x000fe20000000f00 */
[----:B------:R-:W-:Y:S01]  /*681f0*/  IMAD.MOV.U32 R32, RZ, RZ, R181 ;  /* 0x000000ffff207224 */ /* 0x000fe200078e00b5 */
[----:B------:R-:W-:Y:S01]  /*68200*/  MOV R28, R183 ;  /* 0x000000b7001c7202 */ /* 0x000fe20000000f00 */
[----:B------:R-:W-:-:S02]  /*68210*/  IMAD.MOV.U32 R29, RZ, RZ, R182 ;  /* 0x000000ffff1d7224 */ /* 0x000fc400078e00b6 */
[C---:B------:R-:W-:Y:S03]  /*68220*/  HMMA.1688.F32.TF32 R180, R244.reuse, R110, R172 ;  /* 0x0000006ef4b4723c */ /* 0x040fe600000810ac */
[----:B------:R-:W-:Y:S01]  /*68230*/  IMAD.MOV.U32 R25, RZ, RZ, R184 ;  /* 0x000000ffff197224 */ /* 0x000fe200078e00b8 */
[----:B------:R-:W-:Y:S01]  /*68240*/  MOV R24, R185 ;  /* 0x000000b900187202 */ /* 0x000fe20000000f00 */
[----:B------:R-:W-:Y:S02]  /*68250*/  IMAD.MOV.U32 R21, RZ, RZ, R186 ;  /* 0x000000ffff157224 */ /* 0x000fe400078e00ba */
[----:B------:R-:W-:Y:S02]  /*68260*/  IMAD.MOV.U32 R20, RZ, RZ, R187 ;  /* 0x000000ffff147224 */ /* 0x000fe400078e00bb */
        /* <DEDUP_REMOVED lines=21> */
[----:B------:R-:W-:Y:S04]  /*683c0*/  STL.64 [R1+0xaa0], R160 ;  /* 0x000aa0a001007387 */ /* 0x000fe80000100a00 */
[----:B------:R-:W-:Y:S04]  /*683d0*/  STL.64 [R1+0xaa8], R162 ;  /* 0x000aa8a201007387 */ /* 0x000fe80000100a00 */
[----:B------:R-:W-:Y:S04]  /*683e0*/  STL.64 [R1+0xa90], R156 ;  /* 0x000a909c01007387 */ /* 0x000fe80000100a00 */
[----:B------:R-:W-:Y:S04]  /*683f0*/  STL.64 [R1+0xa98], R158 ;  /* 0x000a989e01007387 */ /* 0x000fe80000100a00 */
[----:B------:R-:W-:Y:S04]  /*68400*/  STL.64 [R1+0xa80], R136 ;  /* 0x000a808801007387 */ /* 0x000fe80000100a00 */
[----:B------:R2:W-:Y:S02]  /*68410*/  STL.64 [R1+0xa88], R138 ;  /* 0x000a888a01007387 */ /* 0x0005e40000100a00 */
[----:B--2---:R-:W-:Y:S02]  /*68420*/  HMMA.1688.F32.TF32 R136, R244, R46, R140 ;  /* 0x0000002ef488723c */ /* 0x004fe4000008108c */
[----:B------:R-:W-:Y:S01]  /*68430*/  STL.64 [R1+0xa70], R152 ;  /* 0x000a709801007387 */ /* 0x000fe20000100a00 */
[----:B------:R-:W-:-:S03]  /*68440*/  IMAD.MOV.U32 R144, RZ, RZ, R22 ;  /* 0x000000ffff907224 */ /* 0x000fc600078e0016 */
[----:B------:R-:W-:Y:S04]  /*68450*/  STL.64 [R1+0xa78], R154 ;  /* 0x000a789a01007387 */ /* 0x000fe80000100a00 */
[----:B------:R2:W-:Y:S01]  /*68460*/  STL.64 [R1+0xa60], R148 ;  /* 0x000a609401007387 */ /* 0x0005e20000100a00 */
[----:B------:R-:W-:-:S03]  /*68470*/  IMAD.MOV.U32 R145, RZ, RZ, R23 ;  /* 0x000000ffff917224 */ /* 0x000fc600078e0017 */
[----:B------:R3:W-:Y:S01]  /*68480*/  STL.64 [R1+0xa68], R150 ;  /* 0x000a689601007387 */ /* 0x0007e20000100a00 */
[----:B------:R-:W-:-:S03]  /*68490*/  MOV R146, R26 ;  /* 0x0000001a00927202 */ /* 0x000fc60000000f00 */
[----:B------:R-:W4:Y:S01]  /*684a0*/  LDL.LU R22, [R1+0x5e74] ;  /* 0x005e740001167983 */ /* 0x000f220000300800 */
[----:B------:R-:W-:-:S03]  /*684b0*/  IMAD.MOV.U32 R147, RZ, RZ, R27 ;  /* 0x000000ffff937224 */ /* 0x000fc600078e001b */
[----:B------:R1:W-:Y:S01]  /*684c0*/  STL.64 [R1+0xa50], R136 ;  /* 0x000a508801007387 */ /* 0x0003e20000100a00 */
[----:B--2---:R-:W-:-:S03]  /*684d0*/  IMAD.MOV.U32 R148, RZ, RZ, R7 ;  /* 0x000000ffff947224 */ /* 0x004fc600078e0007 */
[----:B------:R2:W-:Y:S01]  /*684e0*/  STL.64 [R1+0xa58], R138 ;  /* 0x000a588a01007387 */ /* 0x0005e20000100a00 */
[----:B------:R-:W-:-:S03]  /*684f0*/  MOV R149, R6 ;  /* 0x0000000600957202 */ /* 0x000fc60000000f00 */
[----:B------:R-:W2:Y:S01]  /*68500*/  LDL.LU R23, [R1+0x5e70] ;  /* 0x005e700001177983 */ /* 0x000ea20000300800 */
[----:B---3--:R-:W-:-:S03]  /*68510*/  IMAD.MOV.U32 R150, RZ, RZ, R19 ;  /* 0x000000ffff967224 */ /* 0x008fc600078e0013 */
[----:B------:R-:W3:Y:S01]  /*68520*/  LDL.LU R26, [R1+0x5e6c] ;  /* 0x005e6c00011a7983 */ /* 0x000ee20000300800 */
[----:B------:R-:W-:-:S03]  /*68530*/  IMAD.MOV.U32 R151, RZ, RZ, R18 ;  /* 0x000000ffff977224 */ /* 0x000fc600078e0012 */
[----:B------:R-:W3:Y:S04]  /*68540*/  LDL.LU R27, [R1+0x5e68] ;  /* 0x005e6800011b7983 */ /* 0x000ee80000300800 */
[----:B------:R-:W3:Y:S04]  /*68550*/  LDL.LU R7, [R1+0x5e64] ;  /* 0x005e640001077983 */ /* 0x000ee80000300800 */
[----:B------:R-:W3:Y:S04]  /*68560*/  LDL.LU R6, [R1+0x5e60] ;  /* 0x005e600001067983 */ /* 0x000ee80000300800 */
[----:B------:R-:W3:Y:S04]  /*68570*/  LDL.LU R19, [R1+0x5e5c] ;  /* 0x005e5c0001137983 */ /* 0x000ee80000300800 */
[----:B------:R-:W3:Y:S01]  /*68580*/  LDL.LU R18, [R1+0x5e58] ;  /* 0x005e580001127983 */ /* 0x000ee20000300800 */
[----:B------:R-:W-:Y:S01]  /*68590*/  MOV R152, R14 ;  /* 0x0000000e00987202 */ /* 0x000fe20000000f00 */
[----:B------:R-:W-:-:S02]  /*685a0*/  IMAD.MOV.U32 R153, RZ, RZ, R15 ;  /* 0x000000ffff997224 */ /* 0x000fc400078e000f */
[----:B------:R-:W3:Y:S01]  /*685b0*/  LDL.LU R14, [R1+0x5e54] ;  /* 0x005e5400010e7983 */ /* 0x000ee20000300800 */
[----:B------:R-:W-:Y:S01]  /*685c0*/  IMAD.MOV.U32 R154, RZ, RZ, R11 ;  /* 0x000000ffff9a7224 */ /* 0x000fe200078e000b */
[----:B------:R-:W-:Y:S02]  /*685d0*/  MOV R155, R10 ;  /* 0x0000000a009b7202 */ /* 0x000fe40000000f00 */
[----:B------:R-:W3:Y:S04]  /*685e0*/  LDL.LU R15, [R1+0x5e50] ;  /* 0x005e5000010f7983 */ /* 0x000ee80000300800 */
[----:B------:R-:W3:Y:S04]  /*685f0*/  LDL.LU R11, [R1+0x5e4c] ;  /* 0x005e4c00010b7983 */ /* 0x000ee80000300800 */
[----:B------:R-:W3:Y:S01]  /*68600*/  LDL.LU R10, [R1+0x5e48] ;  /* 0x005e4800010a7983 */ /* 0x000ee20000300800 */
[----:B----4-:R-:W-:Y:S01]  /*68610*/  IMAD.MOV.U32 R251, RZ, RZ, R22 ;  /* 0x000000fffffb7224 */ /* 0x010fe200078e0016 */
[----:B--2---:R-:W-:Y:S01]  /*68620*/  MOV R250, R23 ;  /* 0x0000001700fa7202 */ /* 0x004fe20000000f00 */
[----:B---3--:R-:W-:-:S02]  /*68630*/  IMAD.MOV.U32 R249, RZ, RZ, R26 ;  /* 0x000000fffff97224 */ /* 0x008fc400078e001a */
[----:B------:R-:W-:Y:S02]  /*68640*/  IMAD.MOV.U32 R248, RZ, RZ, R27 ;  /* 0x000000fffff87224 */ /* 0x000fe400078e001b */
[----:B------:R-:W2:Y:S04]  /*68650*/  LDL.LU R27, [R1+0x5e44] ;  /* 0x005e4400011b7983 */ /* 0x000ea80000300800 */
[----:B------:R-:W3:Y:S04]  /*68660*/  LDL.LU R26, [R1+0x5e40] ;  /* 0x005e4000011a7983 */ /* 0x000ee80000300800 */
[----:B------:R-:W4:Y:S01]  /*68670*/  LDL.LU R23, [R1+0x5e3c] ;  /* 0x005e3c0001177983 */ /* 0x000f220000300800 */
[----:B------:R-:W-:Y:S01]  /*68680*/  IMAD.MOV.U32 R162, RZ, RZ, R6 ;  /* 0x000000ffffa27224 */ /* 0x000fe200078e0006 */
[----:B------:R-:W-:-:S02]  /*68690*/  MOV R161, R19 ;  /* 0x0000001300a17202 */ /* 0x000fc40000000f00 */
[----:B------:R-:W2:Y:S01]  /*686a0*/  LDL.LU R22, [R1+0x5e38] ;  /* 0x005e380001167983 */ /* 0x000ea20000300800 */
[----:B------:R-:W-:-:S03]  /*686b0*/  IMAD.MOV.U32 R160, RZ, RZ, R18 ;  /* 0x000000ffffa07224 */ /* 0x000fc600078e0012 */
[----:B------:R-:W2:Y:S01]  /*686c0*/  LDL.LU R18, [R1+0x5e34] ;  /* 0x005e340001127983 */ /* 0x000ea20000300800 */
[----:B------:R-:W-:-:S03]  /*686d0*/  IMAD.MOV.U32 R163, RZ, RZ, R7 ;  /* 0x000000ffffa37224 */ /* 0x000fc600078e0007 */
[----:B------:R-:W2:Y:S04]  /*686e0*/  LDL.LU R19, [R1+0x5e30] ;  /* 0x005e300001137983 */ /* 0x000ea80000300800 */
[----:B------:R-:W2:Y:S04]  /*686f0*/  LDL.LU R6, [R1+0x5e2c] ;  /* 0x005e2c0001067983 */ /* 0x000ea80000300800 */
[----:B------:R-:W3:Y:S01]  /*68700*/  LDL.LU R7, [R1+0x5e28] ;  /* 0x005e280001077983 */ /* 0x000ee20000300800 */
[----:B------:R-:W-:Y:S01]  /*68710*/  IMAD.MOV.U32 R165, RZ, RZ, R11 ;  /* 0x000000ffffa57224 */ /* 0x000fe200078e000b */
[----:B------:R-:W-:Y:S01]  /*68720*/  MOV R164, R10 ;  /* 0x0000000a00a47202 */ /* 0x000fe20000000f00 */
[----:B------:R-:W-:Y:S01]  /*68730*/  IMAD.MOV.U32 R166, RZ, RZ, R15 ;  /* 0x000000ffffa67224 */ /* 0x000fe200078e000f */
[----:B------:R-:W4:Y:S01]  /*68740*/  LDL.LU R10, [R1+0x5e24] ;  /* 0x005e2400010a7983 */ /* 0x000f220000300800 */
[----:B------:R-:W-:-:S03]  /*68750*/  MOV R167, R14 ;  /* 0x0000000e00a77202 */ /* 0x000fc60000000f00 */
[----:B------:R-:W4:Y:S04]  /*68760*/  LDL.LU R11, [R1+0x5e20] ;  /* 0x005e2000010b7983 */ /* 0x000f280000300800 */
[----:B------:R-:W4:Y:S04]  /*68770*/  LDL.LU R15, [R1+0x5e1c] ;  /* 0x005e1c00010f7983 */ /* 0x000f280000300800 */
[----:B------:R-:W4:Y:S01]  /*68780*/  LDL.LU R14, [R1+0x5e18] ;  /* 0x005e1800010e7983 */ /* 0x000f220000300800 */
[----:B--2---:R-:W-:-:S03]  /*68790*/  IMAD.MOV.U32 R172, RZ, RZ, R6 ;  /* 0x000000ffffac7224 */ /* 0x004fc600078e0006 */
[----:B------:R-:W2:Y:S01]  /*687a0*/  LDL.LU R6, [R1+0x5e14] ;  /* 0x005e140001067983 */ /* 0x000ea20000300800 */
[----:B---3--:R-:W-:-:S03]  /*687b0*/  IMAD.MOV.U32 R173, RZ, RZ, R7 ;  /* 0x000000ffffad7224 */ /* 0x008fc600078e0007 */
[----:B------:R-:W3:Y:S01]  /*687c0*/  LDL.LU R7, [R1+0x5e10] ;  /* 0x005e100001077983 */ /* 0x000ee20000300800 */
[----:B------:R-:W-:Y:S01]  /*687d0*/  MOV R174, R19 ;  /* 0x0000001300ae7202 */ /* 0x000fe20000000f00 */
[----:B------:R-:W-:Y:S02]  /*687e0*/  IMAD.MOV.U32 R175, RZ, RZ, R18 ;  /* 0x000000ffffaf7224 */ /* 0x000fe400078e0012 */
[----:B------:R-:W3:Y:S01]  /*687f0*/  LDL.LU R19, [R1+0x5e0c] ;  /* 0x005e0c0001137983 */ /* 0x000ee20000300800 */
[----:B----4-:R-:W-:-:S03]  /*68800*/  IMAD.MOV.U32 R179, RZ, RZ, R10 ;  /* 0x000000ffffb37224 */ /* 0x010fc600078e000a */
[----:B------:R-:W4:Y:S01]  /*68810*/  LDL.LU R18, [R1+0x5e08] ;  /* 0x005e080001127983 */ /* 0x000f220000300800 */
[----:B------:R-:W-:-:S03]  /*68820*/  IMAD.MOV.U32 R176, RZ, RZ, R15 ;  /* 0x000000ffffb07224 */ /* 0x000fc600078e000f */
[----:B------:R-:W4:Y:S01]  /*68830*/  LDL.LU R15, [R1+0x5e04] ;  /* 0x005e0400010f7983 */ /* 0x000f220000300800 */
[----:B------:R-:W-:Y:S01]  /*68840*/  IMAD.MOV.U32 R178, RZ, RZ, R11 ;  /* 0x000000ffffb27224 */ /* 0x000fe200078e000b */
[----:B------:R-:W-:Y:S02]  /*68850*/  MOV R177, R14 ;  /* 0x0000000e00b17202 */ /* 0x000fe40000000f00 */
[----:B------:R-:W4:Y:S04]  /*68860*/  LDL.LU R14, [R1+0x5e00] ;  /* 0x005e0000010e7983 */ /* 0x000f280000300800 */
[----:B------:R-:W4:Y:S04]  /*68870*/  LDL.LU R11, [R1+0x5dfc] ;  /* 0x005dfc00010b7983 */ /* 0x000f280000300800 */
[----:B------:R-:W4:Y:S01]  /*68880*/  LDL.LU R10, [R1+0x5df8] ;  /* 0x005df800010a7983 */ /* 0x000f220000300800 */
[----:B--2---:R-:W-:Y:S01]  /*68890*/  IMAD.MOV.U32 R181, RZ, RZ, R6 ;  /* 0x000000ffffb57224 */ /* 0x004fe200078e0006 */
[----:B---3--:R-:W-:-:S02]  /*688a0*/  MOV R180, R7 ;  /* 0x0000000700b47202 */ /* 0x008fc40000000f00 */
[----:B------:R-:W2:Y:S04]  /*688b0*/  LDL.LU R7, [R1+0x5df4] ;  /* 0x005df40001077983 */ /* 0x000ea80000300800 */
[----:B------:R-:W3:Y:S01]  /*688c0*/  LDL.LU R6, [R1+0x5df0] ;  /* 0x005df00001067983 */ /* 0x000ee20000300800 */
[----:B------:R-:W-:Y:S03]  /*688d0*/  HMMA.1688.F32.TF32 R188, R244, R126, R188 ;  /* 0x0000007ef4bc723c */ /* 0x000fe600000810bc */
[----:B------:R-:W3:Y:S04]  /*688e0*/  LDL.LU R182, [R1+0x448] ;  /* 0x0004480001b67983 */ /* 0x000ee80000300800 */
[----:B------:R-:W3:-:S12]  /*688f0*/  LDL.LU R183, [R1+0x44c] ;  /* 0x00044c0001b77983 */ /* 0x000ed80000300800 */
[----:B------:R-:W-:Y:S01]  /*68900*/  IMAD.MOV.U32 R17, RZ, RZ, R188 ;  /* 0x000000ffff117224 */ /* 0x000fe200078e00bc */
[----:B------:R-:W-:Y:S01]  /*68910*/  MOV R13, R190 ;  /* 0x000000be000d7202 */ /* 0x000fe20000000f00 */
[----:B------:R-:W-:Y:S01]  /*68920*/  IMAD.MOV.U32 R16, RZ, RZ, R189 ;  /* 0x000000ffff107224 */ /* 0x000fe200078e00bd */
[----:B----4-:R-:W-:Y:S01]  /*68930*/  MOV R189, R10 ;  /* 0x0000000a00bd7202 */ /* 0x010fe20000000f00 */
[----:B------:R-:W-:Y:S02]  /*68940*/  IMAD.MOV.U32 R188, RZ, RZ, R11 ;  /* 0x000000ffffbc7224 */ /* 0x000fe400078e000b */
[----:B------:R-:W4:Y:S01]  /*68950*/  LDL.LU R11, [R1+0x5dec] ;  /* 0x005dec00010b7983 */ /* 0x000f220000300800 */
[----:B------:R-:W-:-:S03]  /*68960*/  IMAD.MOV.U32 R12, RZ, RZ, R191 ;  /* 0x000000ffff0c7224 */ /* 0x000fc600078e00bf */
[----:B------:R-:W4:Y:S01]  /*68970*/  LDL.LU R10, [R1+0x5de8] ;  /* 0x005de800010a7983 */ /* 0x000f220000300800 */
[----:B--2---:R-:W-:-:S03]  /*68980*/  IMAD.MOV.U32 R190, RZ, RZ, R7 ;  /* 0x000000ffffbe7224 */ /* 0x004fc600078e0007 */
[----:B------:R-:W2:Y:S01]  /*68990*/  LDL.LU R7, [R1+0x5de4] ;  /* 0x005de40001077983 */ /* 0x000ea20000300800 */
[----:B---3--:R-:W-:-:S03]  /*689a0*/  IMAD.MOV.U32 R191, RZ, RZ, R6 ;  /* 0x000000ffffbf7224 */ /* 0x008fc600078e0006 */
[----:B------:R-:W3:Y:S04]  /*689b0*/  LDL.LU R6, [R1+0x5de0] ;  /* 0x005de00001067983 */ /* 0x000ee80000300800 */
[----:B-1----:R-:W3:Y:S04]  /*689c0*/  LDL.LU R136, [R1+0x4a0] ;  /* 0x0004a00001887983 */ /* 0x002ee80000300800 */
        /* <DEDUP_REMOVED lines=16> */
[----:B------:R-:W-:Y:S03]  /*68ad0*/  HMMA.1688.F32.TF32 R192, R244, R130, R192 ;  /* 0x00000082f4c0723c */ /* 0x000fe600000810c0 */
        /* <DEDUP_REMOVED lines=28> */
[----:B------:R-:W3:Y:S01]  /*68ca0*/  LDL.LU R193, [R1+0x474] ;  /* 0x0004740001c17983 */ /* 0x000ee20000300800 */
[----:B----4-:R-:W-:-:S03]  /*68cb0*/  IMAD.MOV.U32 R198, RZ, RZ, R10 ;  /* 0x000000ffffc67224 */ /* 0x010fc600078e000a */
[----:B------:R-:W4:Y:S01]  /*68cc0*/  LDL.LU R194, [R1+0x478] ;  /* 0x0004780001c27983 */ /* 0x000f220000300800 */
[----:B------:R-:W-:-:S03]  /*68cd0*/  MOV R199, R11 ;  /* 0x0000000b00c77202 */ /* 0x000fc60000000f00 */
[----:B------:R-:W4:Y:S01]  /*68ce0*/  LDL.LU R195, [R1+0x47c] ;  /* 0x00047c0001c37983 */ /* 0x000f220000300800 */
        /* <DEDUP_REMOVED lines=9> */
[----:B------:R-:W-:Y:S02]  /*68d80*/  IMAD.MOV.U32 R157, RZ, RZ, R42 ;  /* 0x000000ffff9d7224 */ /* 0x000fe400078e002a */
[----:B------:R-:W-:Y:S01]  /*68d90*/  IMAD.MOV.U32 R158, RZ, RZ, R43 ;  /* 0x000000ffff9e7224 */ /* 0x000fe200078e002b */
[----:B------:R-:W-:Y:S01]  /*68da0*/  MOV R159, R38 ;  /* 0x00000026009f7202 */ /* 0x000fe20000000f00 */
[----:B------:R-:W-:Y:S01]  /*68db0*/  IMAD.MOV.U32 R140, RZ, RZ, R39 ;  /* 0x000000ffff8c7224 */ /* 0x000fe200078e0027 */
[----:B------:R-:W-:Y:S01]  /*68dc0*/  MOV R142, R34 ;  /* 0x00000022008e7202 */ /* 0x000fe20000000f00 */
[----:B------:R-:W-:Y:S02]  /*68dd0*/  IMAD.MOV.U32 R141, RZ, RZ, R31 ;  /* 0x000000ffff8d7224 */ /* 0x000fe400078e001f */
[----:B------:R-:W-:Y:S02]  /*68de0*/  IMAD.MOV.U32 R143, RZ, RZ, R35 ;  /* 0x000000ffff8f7224 */ /* 0x000fe400078e0023 */
[----:B--2---:R-:W-:Y:S01]  /*68df0*/  IMAD.MOV.U32 R197, RZ, RZ, R7 ;  /* 0x000000ffffc57224 */ /* 0x004fe200078e0007 */
[----:B---3--:R-:W-:-:S02]  /*68e00*/  MOV R196, R6 ;  /* 0x0000000600c47202 */ /* 0x008fc40000000f00 */
[----:B------:R-:W2:Y:S04]  /*68e10*/  LDL.LU R6, [R1+0x5ddc] ;  /* 0x005ddc0001067983 */ /* 0x000ea80000300800 */
[----:B------:R-:W2:Y:S04]  /*68e20*/  LDL.LU R7, [R1+0x5dd8] ;  /* 0x005dd80001077983 */ /* 0x000ea80000300800 */
[----:B------:R-:W3:Y:S04]  /*68e30*/  LDL.LU R10, [R1+0x5dd4] ;  /* 0x005dd400010a7983 */ /* 0x000ee80000300800 */
[----:B------:R-:W3:Y:S04]  /*68e40*/  LDL.LU R11, [R1+0x5dd0] ;  /* 0x005dd000010b7983 */ /* 0x000ee80000300800 */
        /* <DEDUP_REMOVED lines=21> */
[C---:B------:R-:W-:Y:S08]  /*68fa0*/  HMMA.1688.F32.TF32 R236, R244.reuse, R38, R236 ;  /* 0x00000026f4ec723c */ /* 0x040ff000000810ec */
        /* <DEDUP_REMOVED lines=9> */
[----:B-1----:R-:W3:Y:S04]  /*69040*/  LDL.LU.64 R238, [R1+0x5d78] ;  /* 0x005d780001ee7983 */ /* 0x002ee80000300a00 */
[----:B------:R-:W3:Y:S04]  /*69050*/  LDL.LU.64 R236, [R1+0x5d70] ;  /* 0x005d700001ec7983 */ /* 0x000ee80000300a00 */
[----:B------:R-:W-:Y:S04]  /*69060*/  STL.64 [R1+0xa20], R212 ;  /* 0x000a20d401007387 */ /* 0x000fe80000100a00 */
[----:B------:R1:W-:Y:S01]  /*69070*/  STL.64 [R1+0xa28], R214 ;  /* 0x000a28d601007387 */ /* 0x0003e20000100a00 */
[----:B------:R-:W-:Y:S03]  /*69080*/  HMMA.1688.F32.TF32 R244, R244, R6, R136 ;  /* 0x00000006f4f4723c */ /* 0x000fe60000081088 */
        /* <DEDUP_REMOVED lines=28> */
[----:B------:R1:W-:Y:S04]  /*69250*/  STL.64 [R1+0x6a0], R244 ;  /* 0x0006a0f401007387 */ /* 0x0003e80000100a00 */
[----:B------:R1:W-:Y:S04]  /*69260*/  STL.64 [R1+0x6a8], R246 ;  /* 0x0006a8f601007387 */ /* 0x0003e80000100a00 */
[----:B-1----:R-:W2:Y:S04]  /*69270*/  LDL.LU R244, [R1+0x490] ;  /* 0x0004900001f47983 */ /* 0x002ea80000300800 */
        /* <DEDUP_REMOVED lines=8> */
[C---:B------:R-:W-:Y:S08]  /*69300*/  HMMA.1688.F32.TF32 R140, R240.reuse, R90, R140 ;  /* 0x0000005af08c723c */ /* 0x040ff0000008108c */
[----:B--2---:R-:W-:-:S15]  /*69310*/  HMMA.1688.F32.TF32 R244, R240, R78, R244 ;  /* 0x0000004ef0f4723c */ /* 0x004fde00000810f4 */
[----:B------:R-:W-:-:S04]  /*69320*/  NOP ;  /* 0x0000000000007918 */ /* 0x000fc80000000000 */
[----:B------:R-:W-:Y:S04]  /*69330*/  STL.64 [R1+0x690], R244 ;  /* 0x000690f401007387 */ /* 0x000fe80000100a00 */
[----:B------:R-:W-:Y:S04]  /*69340*/  STL.64 [R1+0x698], R246 ;  /* 0x000698f601007387 */ /* 0x000fe80000100a00 */
[----:B------:R-:W-:Y:S04]  /*69350*/  STL.64 [R1+0x9b0], R196 ;  /* 0x0009b0c401007387 */ /* 0x000fe80000100a00 */
[----:B------:R1:W-:Y:S01]  /*69360*/  STL.64 [R1+0x9b8], R198 ;  /* 0x0009b8c601007387 */ /* 0x0003e20000100a00 */
[----:B------:R-:W-:-:S03]  /*69370*/  LOP3.LUT R129, R2, 0x20, RZ, 0x3c, !PT ;  /* 0x0000002002817812 */ /* 0x000fc600078e3cff */
[----:B------:R-:W-:Y:S04]  /*69380*/  LDS R244, [R2+UR11+0x42880] ;  /* 0x0428800b02f47984 */ /* 0x000fe80008000800 */
[----:B------:R-:W-:Y:S01]  /*69390*/  LDS R246, [R2+UR11+0x42c80] ;  /* 0x042c800b02f67984 */ /* 0x000fe20008000800 */
[C---:B-1----:R-:W-:Y:S03]  /*693a0*/  HMMA.1688.F32.TF32 R196, R240.reuse, R70, R192 ;  /* 0x00000046f0c4723c */ /* 0x042fe600000810c0 */
[----:B------:R-:W-:Y:S04]  /*693b0*/  LDS R245, [R129+UR11+0x42880] ;  /* 0x0428800b81f57984 */ /* 0x000fe80008000800 */
[----:B------:R-:W1:Y:S01]  /*693c0*/  LDS R247, [R129+UR11+0x42c80] ;  /* 0x042c800b81f77984 */ /* 0x000e620008000800 */
        /* <DEDUP_REMOVED lines=15> */
[----:B------:R2:W-:Y:S04]  /*694c0*/  STL.64 [R1+0x970], R184 ;  /* 0x000970b801007387 */ /* 0x0005e80000100a00 */
        /* <DEDUP_REMOVED lines=23> */
[----:B--2---:R-:W2:Y:S04]  /*69640*/  LDL.LU R184, [R1+0x260] ;  /* 0x0002600001b87983 */ /* 0x004ea80000300800 */
        /* <DEDUP_REMOVED lines=72> */
[C---:B------:R-:W-:Y:S11]  /*69ad0*/  HMMA.1688.F32.TF32 R152, R240.reuse, R54, R152 ;  /* 0x00000036f098723c */ /* 0x040ff60000081098 */
[----:B------:R-:W-:Y:S04]  /*69ae0*/  STL.64 [R1+0x8b0], R196 ;  /* 0x0008b0c401007387 */ /* 0x000fe80000100a00 */
[----:B------:R1:W-:Y:S01]  /*69af0*/  STL.64 [R1+0x8b8], R198 ;  /* 0x0008b8c601007387 */ /* 0x0003e20000100a00 */
[C---:B------:R-:W-:Y:S03]  /*69b00*/  HMMA.1688.F32.TF32 R136, R240.reuse, R38, R136 ;  /* 0x00000026f088723c */ /* 0x040fe60000081088 */
        /* <DEDUP_REMOVED lines=27> */
[C---:B------:R-:W-:Y:S08]  /*69cc0*/  HMMA.1688.F32.TF32 R188, R240.reuse, R30, R188 ;  /* 0x0000001ef0bc723c */ /* 0x040ff000000810bc */
[----:B------:R-:W-:Y:S03]  /*69cd0*/  HMMA.1688.F32.TF32 R184, R240, R26, R184 ;  /* 0x0000001af0b8723c */ /* 0x000fe600000810b8 */
[----:B------:R-:W-:Y:S04]  /*69ce0*/  STL.64 [R1+0x840], R192 ;  /* 0x000840c001007387 */ /* 0x000fe80000100a00 */
[----:B------:R-:W-:Y:S04]  /*69cf0*/  STL.64 [R1+0x848], R194 ;  /* 0x000848c201007387 */ /* 0x000fe80000100a00 */
[----:B------:R-:W-:Y:S04]  /*69d00*/  STL.64 [R1+0x830], R188 ;  /* 0x000830bc01007387 */ /* 0x000fe80000100a00 */
[----:B------:R-:W-:Y:S04]  /*69d10*/  STL.64 [R1+0x838], R190 ;  /* 0x000838be01007387 */ /* 0x000fe80000100a00 */
[----:B------:R-:W-:Y:S04]  /*69d20*/  STL.64 [R1+0x820], R184 ;  /* 0x000820b801007387 */ /* 0x000fe80000100a00 */
[----:B------:R-:W-:Y:S01]  /*69d30*/  STL.64 [R1+0x828], R186 ;  /* 0x000828ba01007387 */ /* 0x000fe20000100a00 */
[C---:B------:R-:W-:Y:S08]  /*69d40*/  HMMA.1688.F32.TF32 R176, R244.reuse, R70, R176 ;  /* 0x00000046f4b0723c */ /* 0x040ff000000810b0 */
[C---:B------:R-:W-:Y:S08]  /*69d50*/  HMMA.1688.F32.TF32 R164, R244.reuse, R82, R164 ;  /* 0x00000052f4a4723c */ /* 0x040ff000000810a4 */
[----:B---3--:R-:W-:Y:S08]  /*69d60*/  HMMA.1688.F32.TF32 R156, R244, R78, R156 ;  /* 0x0000004ef49c723c */ /* 0x008ff0000008109c */
[----:B--2---:R-:W-:-:S15]  /*69d70*/  HMMA.1688.F32.TF32 R136, R240, R22, R136 ;  /* 0x00000016f088723c */ /* 0x004fde0000081088 */
[----:B------:R-:W-:-:S04]  /*69d80*/  NOP ;  /* 0x0000000000007918 */ /* 0x000fc80000000000 */
[----:B------:R-:W-:Y:S04]  /*69d90*/  STL.64 [R1+0x810], R136 ;  /* 0x0008108801007387 */ /* 0x000fe80000100a00 */
[----:B------:R4:W-:Y:S02]  /*69da0*/  STL.64 [R1+0x818], R138 ;  /* 0x0008188a01007387 */ /* 0x0009e40000100a00 */
[----:B----4-:R-:W-:Y:S08]  /*69db0*/  HMMA.1688.F32.TF32 R136, R240, R6, R152 ;  /* 0x00000006f088723c */ /* 0x010ff00000081098 */
[C---:B------:R-:W-:Y:S01]  /*69dc0*/  HMMA.1688.F32.TF32 R152, R244.reuse, R74, R180 ;  /* 0x0000004af498723c */ /* 0x040fe200000810b4 */
[----:B------:R-:W-:Y:S10]  /*69dd0*/  STL [R1+0x5b14], R156 ;  /* 0x005b149c01007387 */ /* 0x000ff40000100800 */
[----:B------:R-:W-:Y:S04]  /*69de0*/  STL.64 [R1+0x260], R136 ;  /* 0x0002608801007387 */ /* 0x000fe80000100a00 */
[----:B------:R-:W-:Y:S04]  /*69df0*/  STL.64 [R1+0x268], R138 ;  /* 0x0002688a01007387 */ /* 0x000fe80000100a00 */
[----:B------:R-:W-:Y:S04]  /*69e00*/  STL [R1+0x5b10], R157 ;  /* 0x005b109d01007387 */ /* 0x000fe80000100800 */
[----:B------:R-:W-:Y:S04]  /*69e10*/  STL [R1+0x5b0c], R158 ;  /* 0x005b0c9e01007387 */ /* 0x000fe80000100800 */
[----:B------:R1:W-:Y:S04]  /*69e20*/  STL [R1+0x5b08], R159 ;  /* 0x005b089f01007387 */ /* 0x0003e80000100800 */
[----:B------:R-:W-:Y:S04]  /*69e30*/  STL.64 [R1+0x800], R152 ;  /* 0x0008009801007387 */ /* 0x000fe80000100a00 */
[----:B------:R2:W-:Y:S01]  /*69e40*/  STL.64 [R1+0x808], R154 ;  /* 0x0008089a01007387 */ /* 0x0005e20000100a00 */
[C---:B-1----:R-:W-:Y:S03]  /*69e50*/  HMMA.1688.F32.TF32 R156, R244.reuse, R66, R172 ;  /* 0x00000042f49c723c */ /* 0x042fe600000810ac */
[----:B------:R-:W-:Y:S04]  /*69e60*/  LDS R136, [R77+UR11+0x42880] ;  /* 0x0428800b4d887984 */ /* 0x000fe80008000800 */
[----:B------:R-:W-:Y:S01]  /*69e70*/  LDS R138, [R77+UR11+0x42c80] ;  /* 0x042c800b4d8a7984 */ /* 0x000fe20008000800 */
[----:B--2---:R-:W-:Y:S03]  /*69e80*/  HMMA.1688.F32.TF32 R152, R244, R86, R168 ;  /* 0x00000056f498723c */ /* 0x004fe600000810a8 */
[----:B------:R-:W-:Y:S04]  /*69e90*/  STL.64 [R1+0x7f0], R176 ;  /* 0x0007f0b001007387 */ /* 0x000fe80000100a00 */
[----:B------:R-:W-:Y:S04]  /*69ea0*/  STL.64 [R1+0x7f8], R178 ;  /* 0x0007f8b201007387 */ /* 0x000fe80000100a00 */
[----:B------:R-:W-:Y:S04]  /*69eb0*/  STL.64 [R1+0x7e0], R156 ;  /* 0x0007e09c01007387 */ /* 0x000fe80000100a00 */
[----:B------:R1:W-:Y:S01]  /*69ec0*/  STL.64 [R1+0x7e8], R158 ;  /* 0x0007e89e01007387 */ /* 0x0003e20000100a00 */
[----:B------:R-:W-:Y:S03]  /*69ed0*/  HMMA.1688.F32.TF32 R140, R240, R18, R140 ;  /* 0x00000012f08c723c */ /* 0x000fe6000008108c */
[----:B------:R-:W-:Y:S04]  /*69ee0*/  LDS R137, [R252+UR11+0x42880] ;  /* 0x0428800bfc897984 */ /* 0x000fe80008000800 */
[----:B------:R-:W-:Y:S01]  /*69ef0*/  STL.64 [R1+0x7d0], R152 ;  /* 0x0007d09801007387 */ /* 0x000fe20000100a00 */
[C---:B-1----:R-:W-:Y:S03]  /*69f00*/  HMMA.1688.F32.TF32 R156, R244.reuse, R130, R160 ;  /* 0x00000082f49c723c */ /* 0x042fe600000810a0 */
[----:B------:R1:W-:Y:S04]  /*69f10*/  STL.64 [R1+0x7d8], R154 ;  /* 0x0007d89a01007387 */ /* 0x0003e80000100a00 */
[----:B------:R-:W2:Y:S01]  /*69f20*/  LDS R139, [R252+UR11+0x42c80] ;  /* 0x042c800bfc8b7984 */ /* 0x000ea20008000800 */
[----:B-1----:R-:W-:Y:S03]  /*69f30*/  HMMA.1688.F32.TF32 R152, R244, R126, R248 ;  /* 0x0000007ef498723c */ /* 0x002fe600000810f8 */
[----:B------:R-:W-:Y:S04]  /*69f40*/  STL.64 [R1+0x7c0], R164 ;  /* 0x0007c0a401007387 */ /* 0x000fe80000100a00 */
[----:B------:R-:W-:Y:S04]  /*69f50*/  STL.64 [R1+0x7c8], R166 ;  /* 0x0007c8a601007387 */ /* 0x000fe80000100a00 */
[----:B------:R-:W3:Y:S04]  /*69f60*/  LDL.LU R248, [R1+0xd0] ;  /* 0x0000d00001f87983 */ /* 0x000ee80000300800 */
[----:B------:R-:W-:Y:S04]  /*69f70*/  STL.64 [R1+0x7b0], R156 ;  /* 0x0007b09c01007387 */ /* 0x000fe80000100a00 */
[----:B------:R-:W-:Y:S04]  /*69f80*/  STL.64 [R1+0x7b8], R158 ;  /* 0x0007b89e01007387 */ /* 0x000fe80000100a00 */
[----:B------:R1:W-:Y:S04]  /*69f90*/  STL.64 [R1+0x7a0], R152 ;  /* 0x0007a09801007387 */ /* 0x0003e80000100a00 */
[----:B------:R4:W-:Y:S04]  /*69fa0*/  STL.64 [R1+0x7a8], R154 ;  /* 0x0007a89a01007387 */ /* 0x0009e80000100a00 */
        /* <DEDUP_REMOVED lines=23> */
[C---:B------:R-:W-:Y:S03]  /*6a120*/  HMMA.1688.F32.TF32 R144, R240.reuse, R14, R144 ;  /* 0x0000000ef090723c */ /* 0x040fe60000081090 */
[----:B-1----:R-:W2:Y:S04]  /*6a130*/  LDL.LU R152, [R1+0xb0] ;  /* 0x0000b00001987983 */ /* 0x002ea80000300800 */
[----:B------:R-:W2:Y:S01]  /*6a140*/  LDL.LU R153, [R1+0xb4] ;  /* 0x0000b40001997983 */ /* 0x000ea20000300800 */
[----:B------:R-:W-:Y:S03]  /*6a150*/  HMMA.1688.F32.TF32 R148, R240, R10, R148 ;  /* 0x0000000af094723c */ /* 0x000fe60000081094 */
[----:B----4-:R-:W4:Y:S04]  /*6a160*/  LDL.LU R154, [R1+0xb8] ;  /* 0x0000b800019a7983 */ /* 0x010f280000300800 */
        /* <DEDUP_REMOVED lines=27> */
[C---:B------:R-:W-:Y:S08]  /*6a320*/  HMMA.1688.F32.TF32 R180, R244.reuse, R110, R180 ;  /* 0x0000006ef4b4723c */ /* 0x040ff000000810b4 */
[C---:B------:R-:W-:Y:S08]  /*6a330*/  HMMA.1688.F32.TF32 R188, R244.reuse, R118, R188 ;  /* 0x00000076f4bc723c */ /* 0x040ff000000810bc */
[C---:B------:R-:W-:Y:S08]  /*6a340*/  HMMA.1688.F32.TF32 R192, R244.reuse, R122, R192 ;  /* 0x0000007af4c0723c */ /* 0x040ff000000810c0 */
[C---:B------:R-:W-:Y:S11]  /*6a350*/  HMMA.1688.F32.TF32 R184, R244.reuse, R114, R184 ;  /* 0x00000072f4b8723c */ /* 0x040ff600000810b8 */
[----:B------:R-:W-:Y:S04]  /*6a360*/  STL.64 [R1+0x790], R192 ;  /* 0x000790c001007387 */ /* 0x000fe80000100a00 */
[----:B------:R1:W-:Y:S04]  /*6a370*/  STL.64 [R1+0x798], R194 ;  /* 0x000798c201007387 */ /* 0x0003e80000100a00 */
[----:B-1----:R-:W2:Y:S04]  /*6a380*/  LDL.LU.64 R194, [R1+0x5c78] ;  /* 0x005c780001c27983 */ /* 0x002ea80000300a00 */
[----:B------:R-:W2:Y:S04]  /*6a390*/  LDL.LU.64 R192, [R1+0x5c70] ;  /* 0x005c700001c07983 */ /* 0x000ea80000300a00 */
[----:B------:R-:W-:Y:S04]  /*6a3a0*/  STL.64 [R1+0x780], R188 ;  /* 0x000780bc01007387 */ /* 0x000fe80000100a00 */
[----:B------:R1:W-:Y:S01]  /*6a3b0*/  STL.64 [R1+0x788], R190 ;  /* 0x000788be01007387 */ /* 0x0003e20000100a00 */
[C---:B----4-:R-:W-:Y:S03]  /*6a3c0*/  HMMA.1688.F32.TF32 R240, R244.reuse, R98, R240 ;  /* 0x00000062f4f0723c */ /* 0x050fe600000810f0 */
[----:B-1----:R-:W3:Y:S05]  /*6a3d0*/  LDL.LU.64 R190, [R1+0x5c68] ;  /* 0x005c680001be7983 */ /* 0x002eea0000300a00 */
[C---:B------:R-:W-:Y:S01]  /*6a3e0*/  HMMA.1688.F32.TF32 R152, R244.reuse, R94, R152 ;  /* 0x0000005ef498723c */ /* 0x040fe20000081098 */
[----:B------:R-:W3:Y:S04]  /*6a3f0*/  LDL.LU.64 R188, [R1+0x5c60] ;  /* 0x005c600001bc7983 */ /* 0x000ee80000300a00 */
[----:B------:R-:W-:Y:S04]  /*6a400*/  STL.64 [R1+0x770], R184 ;  /* 0x000770b801007387 */ /* 0x000fe80000100a00 */
[----:B------:R1:W-:Y:S04]  /*6a410*/  STL.64 [R1+0x778], R186 ;  /* 0x000778ba01007387 */ /* 0x0003e80000100a00 */
[----:B-1----:R-:W4:Y:S04]  /*6a420*/  LDL.LU.64 R186, [R1+0x5c58] ;  /* 0x005c580001ba7983 */ /* 0x002f280000300a00 */
[----:B------:R-:W4:Y:S04]  /*6a430*/  LDL.LU.64 R184, [R1+0x5c50] ;  /* 0x005c500001b87983 */ /* 0x000f280000300a00 */
[----:B------:R-:W-:Y:S04]  /*6a440*/  STL.64 [R1+0x760], R180 ;  /* 0x000760b401007387 */ /* 0x000fe80000100a00 */
[----:B------:R1:W-:Y:S01]  /*6a450*/  STL.64 [R1+0x768], R182 ;  /* 0x000768b601007387 */ /* 0x0003e20000100a00 */
[C---:B------:R-:W-:Y:S03]  /*6a460*/  HMMA.1688.F32.TF32 R172, R244.reuse, R90, R172 ;  /* 0x0000005af4ac723c */ /* 0x040fe600000810ac */
[----:B-1----:R-:W2:Y:S04]  /*6a470*/  LDL.LU.64 R182, [R1+0x5c48] ;  /* 0x005c480001b67983 */ /* 0x002ea80000300a00 */
[----:B------:R-:W2:Y:S04]  /*6a480*/  LDL.LU.64 R180, [R1+0x5c40] ;  /* 0x005c400001b47983 */ /* 0x000ea80000300a00 */
[----:B------:R-:W-:Y:S04]  /*6a490*/  STL.64 [R1+0x750], R176 ;  /* 0x000750b001007387 */ /* 0x000fe80000100a00 */
[----:B------:R1:W-:Y:S01]  /*6a4a0*/  STL.64 [R1+0x758], R178 ;  /* 0x000758b201007387 */ /* 0x0003e20000100a00 */
[C---:B------:R-:W-:Y:S03]  /*6a4b0*/  HMMA.1688.F32.TF32 R168, R244.reuse, R62, R168 ;  /* 0x0000003ef4a8723c */ /* 0x040fe600000810a8 */
[----:B-1----:R-:W2:Y:S04]  /*6a4c0*/  LDL.LU.64 R178, [R1+0x5c38] ;  /* 0x005c380001b27983 */ /* 0x002ea80000300a00 */
[----:B------:R-:W2:Y:S04]  /*6a4d0*/  LDL.LU.64 R176, [R1+0x5c30] ;  /* 0x005c300001b07983 */ /* 0x000ea80000300a00 */
[----:B------:R1:W-:Y:S04]  /*6a4e0*/  STL.64 [R1+0x740], R248 ;  /* 0x000740f801007387 */ /* 0x0003e80000100a00 */
[----:B------:R1:W-:Y:S01]  /*6a4f0*/  STL.64 [R1+0x748], R250 ;  /* 0x000748fa01007387 */ /* 0x0003e20000100a00 */
[----:B------:R-:W-:Y:S03]  /*6a500*/  HMMA.1688.F32.TF32 R156, R244, R58, R156 ;  /* 0x0000003af49c723c */ /* 0x000fe6000008109c */
[----:B-1----:R-:W2:Y:S04]  /*6a510*/  LDL.LU R248, [R1+0x20] ;  /* 0x0000200001f87983 */ /* 0x002ea80000300800 */
[----:B------:R-:W2:Y:S04]  /*6a520*/  LDL.LU R249, [R1+0x24] ;  /* 0x0000240001f97983 */ /* 0x000ea80000300800 */
[----:B------:R-:W2:Y:S04]  /*6a530*/  LDL.LU R250, [R1+0x28] ;  /* 0x0000280001fa7983 */ /* 0x000ea80000300800 */
[----:B------:R-:W2:Y:S04]  /*6a540*/  LDL.LU R251, [R1+0x2c] ;  /* 0x00002c0001fb7983 */ /* 0x000ea80000300800 */
[----:B------:R1:W-:Y:S04]  /*6a550*/  STL.64 [R1+0x730], R240 ;  /* 0x000730f001007387 */ /* 0x0003e80000100a00 */
[----:B------:R1:W-:Y:S04]  /*6a560*/  STL.64 [R1+0x738], R242 ;  /* 0x000738f201007387 */ /* 0x0003e80000100a00 */
[----:B-1----:R-:W2:Y:S04]  /*6a570*/  LDL.LU R240, [R1+0x10] ;  /* 0x0000100001f07983 */ /* 0x002ea80000300800 */
[----:B------:R-:W-:Y:S04]  /*6a580*/  STL.64 [R1+0x720], R152 ;  /* 0x0007209801007387 */ /* 0x000fe80000100a00 */
[----:B------:R1:W-:Y:S04]  /*6a590*/  STL.64 [R1+0x728], R154 ;  /* 0x0007289a01007387 */ /* 0x0003e80000100a00 */
[----:B------:R-:W2:Y:S04]  /*6a5a0*/  LDL.LU R241, [R1+0x14] ;  /* 0x0000140001f17983 */ /* 0x000ea80000300800 */
[----:B------:R-:W2:Y:S04]  /*6a5b0*/  LDL.LU R242, [R1+0x18] ;  /* 0x0000180001f27983 */ /* 0x000ea80000300800 */
[----:B------:R-:W2:Y:S01]  /*6a5c0*/  LDL.LU R243, [R1+0x1c] ;  /* 0x00001c0001f37983 */ /* 0x000ea20000300800 */
[----:B-1----:R-:W-:-:S03]  /*6a5d0*/  MOV R155, R3 ;  /* 0x00000003009b7202 */ /* 0x002fc60000000f00 */
[----:B------:R-:W2:Y:S04]  /*6a5e0*/  LDL.LU R152, [R1] ;  /* 0x0000000001987983 */ /* 0x000ea80000300800 */
[----:B------:R-:W2:Y:S04]  /*6a5f0*/  LDL.LU R153, [R1+0x4] ;  /* 0x0000040001997983 */ /* 0x000ea80000300800 */
[----:B------:R-:W2:Y:S04]  /*6a600*/  LDL.LU R154, [R1+0x8] ;  /* 0x00000800019a7983 */ /* 0x000ea80000300800 */
[----:B------:R-:W2:Y:S04]  /*6a610*/  LDL.LU R3, [R1+0x5c28] ;  /* 0x005c280001037983 */ /* 0x000ea80000300800 */
        /* <DEDUP_REMOVED lines=8> */
[----:B------:R1:W-:Y:S04]  /*6a6a0*/  STL.64 [R1+0x6f0], R156 ;  /* 0x0006f09c01007387 */ /* 0x0003e80000100a00 */
[----:B------:R-:W-:Y:S01]  /*6a6b0*/  STL [R1+0x6f8], R158 ;  /* 0x0006f89e01007387 */ /* 0x000fe20000100800 */
[----:B-1----:R-:W-:-:S05]  /*6a6c0*/  IMAD.MOV.U32 R156, RZ, RZ, R159 ;  /* 0x000000ffff9c7224 */ /* 0x002fca00078e009f */
[----:B------:R1:W-:Y:S04]  /*6a6d0*/  STL [R1+0x5b18], R156 ;  /* 0x005b189c01007387 */ /* 0x0003e80000100800 */
[----:B-1----:R-:W2:Y:S04]  /*6a6e0*/  LDL.LU R156, [R1+0x60] ;  /* 0x00006000019c7983 */ /* 0x002ea80000300800 */
[----:B------:R-:W2:Y:S04]  /*6a6f0*/  LDL.LU R157, [R1+0x64] ;  /* 0x00006400019d7983 */ /* 0x000ea80000300800 */
[----:B------:R-:W2:Y:S04]  /*6a700*/  LDL.LU R158, [R1+0x68] ;  /* 0x00006800019e7983 */ /* 0x000ea80000300800 */
[----:B------:R-:W2:Y:S01]  /*6a710*/  LDL.LU R159, [R1+0x6c] ;  /* 0x00006c00019f7983 */ /* 0x000ea20000300800 */
[----:B------:R-:W-:-:S15]  /*6a720*/  HMMA.1688.F32.TF32 R164, R244, R54, R164 ;  /* 0x00000036f4a4723c */ /* 0x000fde00000810a4 */
[----:B------:R-:W-:-:S04]  /*6a730*/  NOP ;  /* 0x0000000000007918 */ /* 0x000fc80000000000 */
[----:B------:R-:W-:Y:S04]  /*6a740*/  STL.64 [R1+0x6e0], R164 ;  /* 0x0006e0a401007387 */ /* 0x000fe80000100a00 */
[----:B------:R1:W-:Y:S04]  /*6a750*/  STL.64 [R1+0x6e8], R166 ;  /* 0x0006e8a601007387 */ /* 0x0003e80000100a00 */
[----:B-1----:R-:W3:Y:S04]  /*6a760*/  LDL.LU.64 R166, [R1+0x5c00] ;  /* 0x005c000001a67983 */ /* 0x002ee80000300a00 */
[----:B------:R-:W3:Y:S01]  /*6a770*/  LDL.LU.64 R164, [R1+0x5bf8] ;  /* 0x005bf80001a47983 */ /* 0x000ee20000300a00 */
[----:B--2---:R-:W-:-:S15]  /*6a780*/  HMMA.1688.F32.TF32 R156, R244, R50, R156 ;  /* 0x00000032f49c723c */ /* 0x004fde000008109c */
[----:B------:R-:W-:-:S04]  /*6a790*/  NOP ;  /* 0x0000000000007918 */ /* 0x000fc80000000000 */
        /* <DEDUP_REMOVED lines=8> */
[C---:B------:R-:W-:Y:S08]  /*6a820*/  HMMA.1688.F32.TF32 R160, R244.reuse, R42, R160 ;  /* 0x0000002af4a0723c */ /* 0x040ff000000810a0 */
[----:B--2---:R-:W-:-:S15]  /*6a830*/  HMMA.1688.F32.TF32 R156, R244, R46, R156 ;  /* 0x0000002ef49c723c */ /* 0x004fde000008109c */
[----:B------:R-:W-:-:S04]  /*6a840*/  NOP ;  /* 0x0000000000007918 */ /* 0x000fc80000000000 */
[----:B------:R1:W-:Y:S04]  /*6a850*/  STL.64 [R1+0x6c0], R156 ;  /* 0x0006c09c01007387 */ /* 0x0003e80000100a00 */
[----:B------:R2:W-:Y:S04]  /*6a860*/  STL.64 [R1+0x6c8], R158 ;  /* 0x0006c89e01007387 */ /* 0x0005e80000100a00 */
[----:B------:R3:W-:Y:S01]  /*6a870*/  STL [R1+0x6bc], R163 ;  /* 0x0006bca301007387 */ /* 0x0007e20000100800 */
[----:B-1----:R-:W-:Y:S01]  /*6a880*/  MOV R157, R160 ;  /* 0x000000a0009d7202 */ /* 0x002fe20000000f00 */
[----:B--2---:R-:W-:-:S02]  /*6a890*/  IMAD.MOV.U32 R159, RZ, RZ, R162 ;  /* 0x000000ffff9f7224 */ /* 0x004fc400078e00a2 */
[----:B------:R-:W-:Y:S01]  /*6a8a0*/  IMAD.MOV.U32 R158, RZ, RZ, R161 ;  /* 0x000000ffff9e7224 */ /* 0x000fe200078e00a1 */
[----:B---3--:R-:W2:Y:S04]  /*6a8b0*/  LDL.LU.64 R162, [R1+0x5bf0] ;  /* 0x005bf00001a27983 */ /* 0x008ea80000300a00 */
[----:B------:R-:W2:Y:S04]  /*6a8c0*/  LDL.LU.64 R160, [R1+0x5be8] ;  /* 0x005be80001a07983 */ /* 0x000ea80000300a00 */
[----:B------:R-:W-:Y:S04]  /*6a8d0*/  STL [R1+0x5b28], R159 ;  /* 0x005b289f01007387 */ /* 0x000fe80000100800 */
[----:B------:R-:W-:Y:S04]  /*6a8e0*/  STL [R1+0x5b24], R158 ;  /* 0x005b249e01007387 */ /* 0x000fe80000100800 */
[----:B------:R1:W-:Y:S04]  /*6a8f0*/  STL [R1+0x5b20], R157 ;  /* 0x005b209d01007387 */ /* 0x0003e80000100800 */
[----:B------:R-:W3:Y:S04]  /*6a900*/  LDL.LU R156, [R1+0x30] ;  /* 0x00003000019c7983 */ /* 0x000ee80000300800 */
[----:B-1----:R-:W3:Y:S04]  /*6a910*/  LDL.LU R157, [R1+0x34] ;  /* 0x00003400019d7983 */ /* 0x002ee80000300800 */
[----:B------:R-:W3:Y:S01]  /*6a920*/  LDL.LU R158, [R1+0x38] ;  /* 0x00003800019e7983 */ /* 0x000ee20000300800 */
[----:B------:R-:W-:Y:S01]  /*6a930*/  MOV R159, R3 ;  /* 0x00000003009f7202 */ /* 0x000fe20000000f00 */
[C---:B------:R-:W-:Y:S02]  /*6a940*/  HMMA.1688.F32.TF32 R248, R244.reuse, R34, R248 ;  /* 0x00000022f4f8723c */ /* 0x040fe400000810f8 */
[----:B------:R-:W2:Y:S06]  /*6a950*/  LDL.LU R3, [R1+0x5be0] ;  /* 0x005be00001037983 */ /* 0x000eac0000300800 */
[----:B------:R-:W-:Y:S08]  /*6a960*/  HMMA.1688.F32.TF32 R240, R244, R30, R240 ;  /* 0x0000001ef4f0723c */ /* 0x000ff000000810f0 */
[----:B------:R-:W-:Y:S08]  /*6a970*/  HMMA.1688.F32.TF32 R116, R136, R118, R228 ;  /* 0x000000768874723c */ /* 0x000ff000000810e4 */
[----:B---3--:R-:W-:-:S15]  /*6a980*/  HMMA.1688.F32.TF32 R156, R244, R38, R156 ;  /* 0x00000026f49c723c */ /* 0x008fde000008109c */
[----:B------:R-:W-:-:S04]  /*6a990*/  NOP ;  /* 0x0000000000007918 */ /* 0x000fc80000000000 */
[----:B------:R1:W-:Y:S04]  /*6a9a0*/  STL.64 [R1+0x190], R156 ;  /* 0x0001909c01007387 */ /* 0x0003e80000100a00 */
[----:B------:R3:W-:Y:S01]  /*6a9b0*/  STL [R1+0x198], R158 ;  /* 0x0001989e01007387 */ /* 0x0007e20000100800 */
[----:B-1----:R-:W-:Y:S01]  /*6a9c0*/  IMAD.MOV.U32 R156, RZ, RZ, R159 ;  /* 0x000000ffff9c7224 */ /* 0x002fe200078e009f */
[----:B---3--:R-:W-:Y:S01]  /*6a9d0*/  MOV R158, R250 ;  /* 0x000000fa009e7202 */ /* 0x008fe20000000f00 */
[----:B------:R-:W-:-:S03]  /*6a9e0*/  IMAD.MOV.U32 R157, RZ, RZ, R251 ;  /* 0x000000ffff9d7224 */ /* 0x000fc600078e00fb */
[----:B------:R-:W-:Y:S01]  /*6a9f0*/  STL [R1+0x5b2c], R156 ;  /* 0x005b2c9c01007387 */ /* 0x000fe20000100800 */
[----:B------:R-:W-:-:S03]  /*6aa00*/  IMAD.MOV.U32 R159, RZ, RZ, R249 ;  /* 0x000000ffff9f7224 */ /* 0x000fc600078e00f9 */
[----:B------:R1:W-:Y:S04]  /*6aa10*/  STL [R1+0x180], R248 ;  /* 0x000180f801007387 */ /* 0x0003e80000100800 */
[----:B------:R-:W3:Y:S04]  /*6aa20*/  LDL.LU.64 R250, [R1+0x5bd8] ;  /* 0x005bd80001fa7983 */ /* 0x000ee80000300a00 */
[----:B-1----:R-:W3:Y:S04]  /*6aa30*/  LDL.LU.64 R248, [R1+0x5bd0] ;  /* 0x005bd00001f87983 */ /* 0x002ee80000300a00 */
[----:B------:R-:W-:Y:S01]  /*6aa40*/  STL [R1+0x5b38], R157 ;  /* 0x005b389d01007387 */ /* 0x000fe20000100800 */
[----:B------:R-:W-:-:S03]  /*6aa50*/  IMAD.MOV.U32 R156, RZ, RZ, R243 ;  /* 0x000000ffff9c7224 */ /* 0x000fc600078e00f3 */
[----:B------:R-:W-:Y:S04]  /*6aa60*/  STL [R1+0x5b34], R158 ;  /* 0x005b349e01007387 */ /* 0x000fe80000100800 */
[----:B------:R-:W-:Y:S04]  /*6aa70*/  STL [R1+0x5b30], R159 ;  /* 0x005b309f01007387 */ /* 0x000fe80000100800 */
[----:B------:R-:W-:Y:S04]  /*6aa80*/  STL.64 [R1+0x170], R240 ;  /* 0x000170f001007387 */ /* 0x000fe80000100a00 */
[----:B------:R1:W-:Y:S02]  /*6aa90*/  STL [R1+0x178], R242 ;  /* 0x000178f201007387 */ /* 0x0003e40000100800 */
[C---:B-1----:R-:W-:Y:S02]  /*6aaa0*/  HMMA.1688.F32.TF32 R240, R244.reuse, R26, R152 ;  /* 0x0000001af4f0723c */ /* 0x042fe40000081098 */
[----:B------:R-:W-:Y:S06]  /*6aab0*/  STL [R1+0x5b3c], R156 ;  /* 0x005b3c9c01007387 */ /* 0x000fec0000100800 */
[----:B--2---:R-:W-:Y:S01]  /*6aac0*/  HMMA.1688.F32.TF32 R160, R244, R18, R160 ;  /* 0x00000012f4a0723c */ /* 0x004fe200000810a0 */
[----:B------:R-:W-:Y:S01]  /*6aad0*/  IMAD.MOV.U32 R231, RZ, RZ, R116 ;  /* 0x000000ffffe77224 */ /* 0x000fe200078e0074 */
[----:B------:R-:W-:Y:S01]  /*6aae0*/  MOV R229, R118 ;  /* 0x0000007600e57202 */ /* 0x000fe20000000f00 */
[----:B------:R-:W-:-:S05]  /*6aaf0*/  IMAD.MOV.U32 R230, RZ, RZ, R117 ;  /* 0x000000ffffe67224 */ /* 0x000fca00078e0075 */
[----:B------:R-:W-:Y:S03]  /*6ab00*/  HMMA.1688.F32.TF32 R164, R244, R14, R164 ;  /* 0x0000000ef4a4723c */ /* 0x000fe600000810a4 */
[----:B------:R-:W-:Y:S01]  /*6ab10*/  STL.64 [R1+0x160], R240 ;  /* 0x000160f001007387 */ /* 0x000fe20000100a00 */
[----:B------:R-:W-:-:S03]  /*6ab20*/  IMAD.MOV.U32 R228, RZ, RZ, R119 ;  /* 0x000000ffffe47224 */ /* 0x000fc600078e0077 */
[----:B------:R1:W-:Y:S01]  /*6ab30*/  STL.64 [R1+0x168], R242 ;  /* 0x000168f201007387 */ /* 0x0003e20000100a00 */
[----:B------:R-:W-:Y:S08]  /*6ab40*/  HMMA.1688.F32.TF32 R168, R244, R10, R168 ;  /* 0x0000000af4a8723c */ /* 0x000ff000000810a8 */
[----:B------:R-:W-:Y:S08]  /*6ab50*/  HMMA.1688.F32.TF32 R176, R136, R78, R176 ;  /* 0x0000004e88b0723c */ /* 0x000ff000000810b0 */
[----:B-1----:R-:W-:Y:S08]  /*6ab60*/  HMMA.1688.F32.TF32 R240, R244, R6, R172 ;  /* 0x00000006f4f0723c */ /* 0x002ff000000810ac */
        /* <DEDUP_REMOVED lines=12> */
[----:B------:R-:W-:Y:S01]  /*6ac30*/  STL.64 [R1+0x59d0], R168 ;  /* 0x0059d0a801007387 */ /* 0x000fe20000100a00 */
[----:B------:R-:W-:Y:S01]  /*6ac40*/  IMAD.MOV.U32 R235, RZ, RZ, R116 ;  /* 0x000000ffffeb7224 */ /* 0x000fe200078e0074 */
[----:B------:R-:W-:-:S02]  /*6ac50*/  MOV R234, R117 ;  /* 0x0000007500ea7202 */ /* 0x000fc40000000f00 */
[----:B------:R-:W-:Y:S03]  /*6ac60*/  STL.64 [R1+0x59e8], R242 ;  /* 0x0059e8f201007387 */ /* 0x000fe60000100a00 */
[----:B------:R-:W-:Y:S01]  /*6ac70*/  HMMA.1688.F32.TF32 R204, R136, R122, R204 ;  /* 0x0000007a88cc723c */ /* 0x000fe200000810cc */
[----:B------:R-:W-:Y:S01]  /*6ac80*/  STL.64 [R1+0x59e0], R240 ;  /* 0x0059e0f001007387 */ /* 0x000fe20000100a00 */
[----:B------:R-:W-:Y:S02]  /*6ac90*/  IMAD.MOV.U32 R233, RZ, RZ, R118 ;  /* 0x000000ffffe97224 */ /* 0x000fe400078e0076 */
[----:B------:R-:W-:-:S04]  /*6aca0*/  IMAD.MOV.U32 R232, RZ, RZ, R119 ;  /* 0x000000ffffe87224 */ /* 0x000fc800078e0077 */
        /* <DEDUP_REMOVED lines=16> */
[----:B------:R-:W-:Y:S04]  /*6adb0*/  STL.64 [R1+0x5a50], R200 ;  /* 0x005a50c801007387 */ /* 0x000fe80000100a00 */
[----:B------:R1:W-:Y:S04]  /*6adc0*/  STL [R1+0x59ac], R204 ;  /* 0x0059accc01007387 */ /* 0x0003e80000100800 */
[----:B------:R-:W-:Y:S04]  /*6add0*/  STL.64 [R1+0x680], R124 ;  /* 0x0006807c01007387 */ /* 0x000fe80000100a00 */
[----:B------:R-:W-:Y:S01]  /*6ade0*/  STL.64 [R1+0x688], R126 ;  /* 0x0006887e01007387 */ /* 0x000fe20000100a00 */
[----:B------:R-:W-:Y:S03]  /*6adf0*/  HMMA.1688.F32.TF32 R212, R136, R106, R212 ;  /* 0x0000006a88d4723c */ /* 0x000fe600000810d4 */
[----:B------:R2:W-:Y:S01]  /*6ae00*/  STL [R1+0x59a8], R205 ;  /* 0x0059a8cd01007387 */ /* 0x0005e20000100800 */
[----:B-1----:R-:W-:-:S03]  /*6ae10*/  MOV R204, R116 ;  /* 0x0000007400cc7202 */ /* 0x002fc60000000f00 */
[----:B------:R1:W-:Y:S04]  /*6ae20*/  STL [R1+0x59a4], R206 ;  /* 0x0059a4ce01007387 */ /* 0x0003e80000100800 */
[----:B------:R4:W-:Y:S01]  /*6ae30*/  STL [R1+0x59a0], R207 ;  /* 0x0059a0cf01007387 */ /* 0x0009e20000100800 */
[----:B--2---:R-:W-:-:S03]  /*6ae40*/  IMAD.MOV.U32 R205, RZ, RZ, R117 ;  /* 0x000000ffffcd7224 */ /* 0x004fc600078e0075 */
[----:B------:R-:W2:Y:S01]  /*6ae50*/  LDSM.16.M88.4 R128, [R3+UR15+0x80] ;  /* 0x0000800f0380783b */ /* 0x000ea20008000200 */
[----:B-1----:R-:W-:-:S03]  /*6ae60*/  IMAD.MOV.U32 R206, RZ, RZ, R118 ;  /* 0x000000ffffce7224 */ /* 0x002fc600078e0076 */
[----:B------:R-:W1:Y:S01]  /*6ae70*/  LDSM.16.M88.4 R124, [R3+UR15+0x1080] ;  /* 0x0010800f037c783b */ /* 0x000e620008000200 */
[----:B----4-:R-:W-:Y:S02]  /*6ae80*/  MOV R207, R119 ;  /* 0x0000007700cf7202 */ /* 0x010fe40000000f00 */
[----:B------:R-:W-:Y:S01]  /*6ae90*/  HMMA.1688.F32.TF32 R116, R136, R94, R132 ;  /* 0x0000005e8874723c */ /* 0x000fe20000081084 */
[----:B------:R-:W-:Y:S04]  /*6aea0*/  STL.64 [R1+0x5a68], R230 ;  /* 0x005a68e601007387 */ /* 0x000fe80000100a00 */
[----:B------:R-:W-:Y:S04]  /*6aeb0*/  STL.64 [R1+0x5a60], R228 ;  /* 0x005a60e401007387 */ /* 0x000fe80000100a00 */
[----:B------:R4:W-:Y:S04]  /*6aec0*/  STL [R1+0x599c], R209 ;  /* 0x00599cd101007387 */ /* 0x0009e80000100800 */
[----:B------:R4:W-:Y:S04]  /*6aed0*/  STL [R1+0x5998], R210 ;  /* 0x005998d201007387 */ /* 0x0009e80000100800 */
[----:B------:R4:W-:Y:S04]  /*6aee0*/  STL [R1+0x5994], R211 ;  /* 0x005994d301007387 */ /* 0x0009e80000100800 */
[----:B------:R-:W-:Y:S01]  /*6aef0*/  STL.64 [R1+0x5a78], R234 ;  /* 0x005a78ea01007387 */ /* 0x000fe20000100a00 */
[----:B----4-:R-:W-:-:S03]  /*6af00*/  IMAD.MOV.U32 R209, RZ, RZ, R116 ;  /* 0x000000ffffd17224 */ /* 0x010fc600078e0074 */
[----:B------:R-:W-:Y:S01]  /*6af10*/  STL.64 [R1+0x5a70], R232 ;  /* 0x005a70e801007387 */ /* 0x000fe20000100a00 */
[----:B------:R-:W-:Y:S01]  /*6af20*/  IMAD.MOV.U32 R210, RZ, RZ, R117 ;  /* 0x000000ffffd27224 */ /* 0x000fe200078e0075 */
[----:B------:R-:W-:Y:S02]  /*6af30*/  MOV R211, R118 ;  /* 0x0000007600d37202 */ /* 0x000fe40000000f00 */
[----:B------:R4:W-:Y:S04]  /*6af40*/  STL [R1+0x5990], R215 ;  /* 0x005990d701007387 */ /* 0x0009e80000100800 */
[----:B------:R-:W1:Y:S01]  /*6af50*/  LDSM.16.M88.4 R120, [R3+UR15+0x2080] ;  /* 0x0020800f0378783b */ /* 0x000e620008000200 */
[----:B------:R-:W-:Y:S08]  /*6af60*/  HMMA.1688.F32.TF32 R216, R136, R98, R216 ;  /* 0x0000006288d8723c */ /* 0x000ff000000810d8 */
[----:B---3--:R-:W-:Y:S01]  /*6af70*/  HMMA.1688.F32.TF32 R152, R244, R22, R248 ;  /* 0x00000016f498723c */ /* 0x008fe200000810f8 */
[----:B----4-:R-:W-:-:S07]  /*6af80*/  IMAD.MOV.U32 R215, RZ, RZ, R119 ;  /* 0x000000ffffd77224 */ /* 0x010fce00078e0077 */
[----:B------:R-:W-:Y:S01]  /*6af90*/  HMMA.1688.F32.TF32 R224, R136, R90, R220 ;  /* 0x0000005a88e0723c */ /* 0x000fe200000810dc */
[----:B------:R-:W3:Y:S01]  /*6afa0*/  LDSM.16.M88.4 R116, [R3+UR15+0x3080] ;  /* 0x0030800f0374783b */ /* 0x000ee20008000200 */
        /* <DEDUP_REMOVED lines=12> */
[----:B------:R-:W-:Y:S01]  /*6b070*/  IMAD.MOV.U32 R158, RZ, RZ, R154 ;  /* 0x000000ffff9e7224 */ /* 0x000fe200078e009a */
[----:B------:R-:W4:Y:S01]  /*6b080*/  LDSM.16.M88.4 R112, [R3+UR15+0x4080] ;  /* 0x0040800f0370783b */ /* 0x000f220008000200 */
[----:B------:R-:W-:-:S02]  /*6b090*/  IMAD.MOV.U32 R154, RZ, RZ, R109 ;  /* 0x000000ffff9a7224 */ /* 0x000fc400078e006d */
[----:B------:R-:W-:Y:S01]  /*6b0a0*/  IMAD.MOV.U32 R155, RZ, RZ, R108 ;  /* 0x000000ffff9b7224 */ /* 0x000fe200078e006c */
[----:B------:R-:W-:Y:S01]  /*6b0b0*/  MOV R172, R97 ;  /* 0x0000006100ac7202 */ /* 0x000fe20000000f00 */
[----:B------:R-:W1:Y:S04]  /*6b0c0*/  LDSM.16.M88.4 R108, [R3+UR15+0x5080] ;  /* 0x0050800f036c783b */ /* 0x000e680008000200 */
[----:B------:R-:W-:Y:S04]  /*6b0d0*/  STL.64 [R1+0x5a88], R206 ;  /* 0x005a88ce01007387 */ /* 0x000fe80000100a00 */
[----:B------:R-:W-:Y:S04]  /*6b0e0*/  STL.64 [R1+0x5a80], R204 ;  /* 0x005a80cc01007387 */ /* 0x000fe80000100a00 */
[----:B------:R1:W-:Y:S04]  /*6b0f0*/  STL [R1+0x598c], R216 ;  /* 0x00598cd801007387 */ /* 0x0003e80000100800 */
[----:B------:R1:W-:Y:S01]  /*6b100*/  STL [R1+0x5988], R217 ;  /* 0x005988d901007387 */ /* 0x0003e20000100800 */
[----:B------:R-:W-:Y:S03]  /*6b110*/  HMMA.1688.F32.TF32 R152, R136, R62, R152 ;  /* 0x0000003e8898723c */ /* 0x000fe60000081098 */
[----:B------:R1:W-:Y:S04]  /*6b120*/  STL [R1+0x5984], R218 ;  /* 0x005984da01007387 */ /* 0x0003e80000100800 */
[----:B------:R-:W-:Y:S04]  /*6b130*/  STL [R1+0x5980], R219 ;  /* 0x005980db01007387 */ /* 0x000fe80000100800 */
        /* <DEDUP_REMOVED lines=8> */
[----:B--2---:R-:W-:Y:S04]  /*6b1c0*/  STL [R1+0x596c], R130 ;  /* 0x00596c8201007387 */ /* 0x004fe80000100800 */
        /* <DEDUP_REMOVED lines=8> */
[----:B------:R-:W-:Y:S01]  /*6b250*/  STL [R1+0x5958], R115 ;  /* 0x0059587301007387 */ /* 0x000fe20000100800 */
[----:B------:R-:W-:-:S03]  /*6b260*/  MOV R216, R153 ;  /* 0x0000009900d87202 */ /* 0x000fc60000000f00 */
[----:B------:R-:W-:Y:S01]  /*6b270*/  STL [R1+0x5964], R110 ;  /* 0x0059646e01007387 */ /* 0x000fe20000100800 */
[----:B------:R-:W-:-:S03]  /*6b280*/  IMAD.MOV.U32 R217, RZ, RZ, R154 ;  /* 0x000000ffffd97224 */ /* 0x000fc600078e009a */
[----:B------:R-:W-:Y:S01]  /*6b290*/  STL [R1+0x5960], R111 ;  /* 0x0059606f01007387 */ /* 0x000fe20000100800 */
[----:B------:R-:W-:-:S03]  /*6b2a0*/  IMAD.MOV.U32 R153, RZ, RZ, R100 ;  /* 0x000000ffff997224 */ /* 0x000fc600078e0064 */
[----:B------:R1:W-:Y:S01]  /*6b2b0*/  STL [R1+0x630], R152 ;  /* 0x0006309801007387 */ /* 0x0003e20000100800 */
[----:B------:R-:W-:Y:S01]  /*6b2c0*/  IMAD.MOV.U32 R218, RZ, RZ, R155 ;  /* 0x000000ffffda7224 */ /* 0x000fe200078e009b */
[----:B------:R-:W-:Y:S01]  /*6b2d0*/  MOV R155, R72 ;  /* 0x00000048009b7202 */ /* 0x000fe20000000f00 */
[----:B------:R-:W-:Y:S02]  /*6b2e0*/  IMAD.MOV.U32 R154, RZ, RZ, R73 ;  /* 0x000000ffff9a7224 */ /* 0x000fe400078e0049 */
[----:B------:R-:W-:Y:S02]  /*6b2f0*/  IMAD.MOV.U32 R171, RZ, RZ, R68 ;  /* 0x000000ffffab7224 */ /* 0x000fe400078e0044 */
[----:B------:R-:W-:Y:S01]  /*6b300*/  IMAD.MOV.U32 R173, RZ, RZ, R96 ;  /* 0x000000ffffad7224 */ /* 0x000fe200078e0060 */
[----:B------:R-:W-:Y:S01]  /*6b310*/  MOV R175, R81 ;  /* 0x0000005100af7202 */ /* 0x000fe20000000f00 */
[----:B------:R-:W-:Y:S01]  /*6b320*/  IMAD.MOV.U32 R174, RZ, RZ, R80 ;  /* 0x000000ffffae7224 */ /* 0x000fe200078e0050 */
[----:B-1----:R-:W-:Y:S01]  /*6b330*/  MOV R152, R101 ;  /* 0x0000006500987202 */ /* 0x002fe20000000f00 */
        /* <DEDUP_REMOVED lines=20> */
[----:B------:R-:W4:Y:S01]  /*6b480*/  LDL.LU R104, [R1+0x5b88] ;  /* 0x005b880001687983 */ /* 0x000f220000300800 */
[----:B------:R-:W-:Y:S01]  /*6b490*/  MOV R246, R65 ;  /* 0x0000004100f67202 */ /* 0x000fe20000000f00 */
[----:B------:R-:W-:-:S02]  /*6b4a0*/  IMAD.MOV.U32 R247, RZ, RZ, R64 ;  /* 0x000000fffff77224 */ /* 0x000fc400078e0040 */
[----:B------:R-:W4:Y:S01]  /*6b4b0*/  LDL.LU R65, [R1+0x5b84] ;  /* 0x005b840001417983 */ /* 0x000f220000300800 */
[----:B------:R-:W-:Y:S01]  /*6b4c0*/  MOV R177, R76 ;  /* 0x0000004c00b17202 */ /* 0x000fe20000000f00 */
[----:B------:R-:W-:Y:S02]  /*6b4d0*/  IMAD.MOV.U32 R178, RZ, RZ, R88 ;  /* 0x000000ffffb27224 */ /* 0x000fe400078e0058 */
[----:B------:R-:W4:Y:S01]  /*6b4e0*/  LDL.LU R64, [R1+0x5b80] ;  /* 0x005b800001407983 */ /* 0x000f220000300800 */
[----:B------:R-:W-:-:S03]  /*6b4f0*/  IMAD.MOV.U32 R179, RZ, RZ, R89 ;  /* 0x000000ffffb37224 */ /* 0x000fc600078e0059 */
[----:B------:R-:W4:Y:S04]  /*6b500*/  LDL.LU R69, [R1+0x5b7c] ;  /* 0x005b7c0001457983 */ /* 0x000f280000300800 */
[----:B------:R-:W4:Y:S04]  /*6b510*/  LDL.LU R76, [R1+0x5b78] ;  /* 0x005b7800014c7983 */ /* 0x000f280000300800 */
[----:B------:R-:W4:Y:S04]  /*6b520*/  LDL.LU R88, [R1+0x5b74] ;  /* 0x005b740001587983 */ /* 0x000f280000300800 */
[----:B------:R-:W4:Y:S01]  /*6b530*/  LDL.LU R89, [R1+0x5b70] ;  /* 0x005b700001597983 */ /* 0x000f220000300800 */
[----:B------:R-:W-:Y:S01]  /*6b540*/  MOV R240, R56 ;  /* 0x0000003800f07202 */ /* 0x000fe20000000f00 */
[----:B------:R-:W-:Y:S01]  /*6b550*/  IMAD.MOV.U32 R164, RZ, RZ, R48 ;  /* 0x000000ffffa47224 */ /* 0x000fe200078e0030 */
[----:B------:R-:W-:Y:S01]  /*6b560*/  MOV R243, R49 ;  /* 0x0000003100f37202 */ /* 0x000fe20000000f00 */
[----:B------:R-:W-:Y:S01]  /*6b570*/  IMAD.MOV.U32 R241, RZ, RZ, R53 ;  /* 0x000000fffff17224 */ /* 0x000fe200078e0035 */
[----:B------:R-:W-:Y:S01]  /*6b580*/  MOV R166, R44 ;  /* 0x0000002c00a67202 */ /* 0x000fe20000000f00 */
[----:B------:R-:W-:Y:S01]  /*6b590*/  IMAD.MOV.U32 R242, RZ, RZ, R52 ;  /* 0x000000fffff27224 */ /* 0x000fe200078e0034 */
[----:B------:R-:W-:Y:S01]  /*6b5a0*/  LDS R132, [R2+UR11+0x43000] ;  /* 0x0430000b02847984 */ /* 0x000fe20008000800 */
[----:B------:R-:W-:-:S02]  /*6b5b0*/  IMAD.MOV.U32 R165, RZ, RZ, R45 ;  /* 0x000000ffffa57224 */ /* 0x000fc400078e002d */
[----:B------:R-:W-:Y:S01]  /*6b5c0*/  IMAD.MOV.U32 R167, RZ, RZ, R41 ;  /* 0x000000ffffa77224 */ /* 0x000fe200078e0029 */
[----:B------:R-:W-:Y:S01]  /*6b5d0*/  LDS R134, [R2+UR11+0x43400] ;  /* 0x0434000b02867984 */ /* 0x000fe20008000800 */
[----:B--2---:R-:W-:Y:S01]  /*6b5e0*/  IMAD.MOV.U32 R75, RZ, RZ, R101 ;  /* 0x000000ffff4b7224 */ /* 0x004fe200078e0065 */
[----:B---3--:R-:W-:Y:S02]  /*6b5f0*/  MOV R74, R100 ;  /* 0x00000064004a7202 */ /* 0x008fe40000000f00 */
[----:B------:R-:W2:Y:S04]  /*6b600*/  LDL.LU R100, [R1+0x5b6c] ;  /* 0x005b6c0001647983 */ /* 0x000ea80000300800 */
[----:B------:R-:W3:Y:S01]  /*6b610*/  LDL.LU R101, [R1+0x5b68] ;  /* 0x005b680001657983 */ /* 0x000ee20000300800 */
[----:B----4-:R-:W-:-:S02]  /*6b620*/  IMAD.MOV.U32 R183, RZ, RZ, R93 ;  /* 0x000000ffffb77224 */ /* 0x010fc400078e005d */
[----:B------:R-:W-:Y:S01]  /*6b630*/  IMAD.MOV.U32 R182, RZ, RZ, R92 ;  /* 0x000000ffffb67224 */ /* 0x000fe200078e005c */
[----:B------:R-:W-:Y:S01]  /*6b640*/  MOV R181, R84 ;  /* 0x0000005400b57202 */ /* 0x000fe20000000f00 */
[----:B------:R-:W-:Y:S02]  /*6b650*/  IMAD.MOV.U32 R180, RZ, RZ, R85 ;  /* 0x000000ffffb47224 */ /* 0x000fe400078e0055 */
[----:B------:R-:W4:Y:S04]  /*6b660*/  LDL.LU R85, [R1+0x5b64] ;  /* 0x005b640001557983 */ /* 0x000f280000300800 */
[----:B------:R-:W4:Y:S04]  /*6b670*/  LDL.LU R84, [R1+0x5b60] ;  /* 0x005b600001547983 */ /* 0x000f280000300800 */
[----:B------:R-:W4:Y:S04]  /*6b680*/  LDL.LU R92, [R1+0x5b5c] ;  /* 0x005b5c00015c7983 */ /* 0x000f280000300800 */
[----:B------:R-:W4:Y:S01]  /*6b690*/  LDL.LU R93, [R1+0x5b58] ;  /* 0x005b5800015d7983 */ /* 0x000f220000300800 */
[----:B------:R-:W-:Y:S01]  /*6b6a0*/  MOV R187, R97 ;  /* 0x0000006100bb7202 */ /* 0x000fe20000000f00 */
[----:B------:R-:W-:-:S02]  /*6b6b0*/  IMAD.MOV.U32 R186, RZ, RZ, R96 ;  /* 0x000000ffffba7224 */ /* 0x000fc400078e0060 */
[----:B------:R-:W-:Y:S01]  /*6b6c0*/  IMAD.MOV.U32 R185, RZ, RZ, R80 ;  /* 0x000000ffffb97224 */ /* 0x000fe200078e0050 */
[----:B------:R-:W-:Y:S02]  /*6b6d0*/  MOV R184, R81 ;  /* 0x0000005100b87202 */ /* 0x000fe40000000f00 */
[----:B------:R-:W4:Y:S04]  /*6b6e0*/  LDL.LU R81, [R1+0x5b54] ;  /* 0x005b540001517983 */ /* 0x000f280000300800 */
[----:B------:R-:W4:Y:S01]  /*6b6f0*/  LDL.LU R80, [R1+0x5b50] ;  /* 0x005b500001507983 */ /* 0x000f220000300800 */
[----:B------:R-:W-:Y:S02]  /*6b700*/  IMAD.MOV.U32 R67, RZ, RZ, R105 ;  /* 0x000000ffff437224 */ /* 0x000fe400078e0069 */
[----:B------:R-:W-:Y:S01]  /*6b710*/  IMAD.MOV.U32 R66, RZ, RZ, R104 ;  /* 0x000000ffff427224 */ /* 0x000fe200078e0068 */
        /* <DEDUP_REMOVED lines=15> */
[----:B------:R-:W-:Y:S01]  /*6b810*/  IMAD.MOV.U32 R190, RZ, RZ, R76 ;  /* 0x000000ffffbe7224 */ /* 0x000fe200078e004c */
[----:B------:R-:W-:Y:S01]  /*6b820*/  MOV R249, R37 ;  /* 0x0000002500f97202 */ /* 0x000fe20000000f00 */
[----:B------:R-:W-:Y:S02]  /*6b830*/  IMAD.MOV.U32 R191, RZ, RZ, R69 ;  /* 0x000000ffffbf7224 */ /* 0x000fe400078e0045 */
[----:B------:R-:W-:Y:S02]  /*6b840*/  IMAD.MOV.U32 R250, RZ, RZ, R36 ;  /* 0x000000fffffa7224 */ /* 0x000fe400078e0024 */
[----:B------:R-:W-:Y:S02]  /*6b850*/  IMAD.MOV.U32 R248, RZ, RZ, R40 ;  /* 0x000000fffff87224 */ /* 0x000fe400078e0028 */
[----:B------:R-:W-:Y:S01]  /*6b860*/  IMAD.MOV.U32 R251, RZ, RZ, R0 ;  /* 0x000000fffffb7224 */ /* 0x000fe200078e0000 */
[----:B------:R-:W-:Y:S01]  /*6b870*/  HMMA.1688.F32.TF32 R36, R136, R38, R188 ;  /* 0x000000268824723c */ /* 0x000fe200000810bc */
[----:B------:R-:W-:Y:S01]  /*6b880*/  MOV R69, R61 ;  /* 0x0000003d00457202 */ /* 0x000fe20000000f00 */
[----:B------:R-:W-:Y:S01]  /*6b890*/  IMAD.MOV.U32 R70, RZ, RZ, R60 ;  /* 0x000000ffff467224 */ /* 0x000fe200078e003c */
[----:B------:R-:W-:Y:S01]  /*6b8a0*/  LOP3.LUT R223, R2, 0x20, RZ, 0x3c, !PT ;  /* 0x0000002002df7812 */ /* 0x000fe200078e3cff */
[----:B------:R-:W-:Y:S04]  /*6b8b0*/  LDSM.16.M88.4 R88, [R3+UR15+0xa080] ;  /* 0x00a0800f0358783b */ /* 0x000fe80008000200 */
[----:B------:R-:W-:Y:S04]  /*6b8c0*/  LDS R133, [R223+UR11+0x43000] ;  /* 0x0430000bdf857984 */ /* 0x000fe80008000800 */
[----:B------:R-:W1:Y:S04]  /*6b8d0*/  LDS R135, [R223+UR11+0x43400] ;  /* 0x0434000bdf877984 */ /* 0x000e680008000800 */
[----:B------:R-:W-:Y:S03]  /*6b8e0*/  LDSM.16.M88.4 R60, [R3+UR15+0x17080] ;  /* 0x0170800f033c783b */ /* 0x000fe60008000200 */
[----:B------:R-:W-:Y:S01]  /*6b8f0*/  IMAD.MOV.U32 R0, RZ, RZ, R39 ;  /* 0x000000ffff007224 */ /* 0x000fe200078e0027 */
[----:B--2---:R-:W-:Y:S01]  /*6b900*/  MOV R87, R100 ;  /* 0x0000006400577202 */ /* 0x004fe20000000f00 */
[----:B---3--:R-:W-:-:S02]  /*6b910*/  IMAD.MOV.U32 R86, RZ, RZ, R101 ;  /* 0x000000ffff567224 */ /* 0x008fc400078e0065 */
[----:B------:R-:W-:Y:S01]  /*6b920*/  LDSM.16.M88.4 R100, [R3+UR15+0x7080] ;  /* 0x0070800f0364783b */ /* 0x000fe20008000200 */
[----:B----4-:R-:W-:Y:S01]  /*6b930*/  IMAD.MOV.U32 R195, RZ, RZ, R92 ;  /* 0x000000ffffc37224 */ /* 0x010fe200078e005c */
[----:B------:R-:W-:-:S03]  /*6b940*/  MOV R194, R93 ;  /* 0x0000005d00c27202 */ /* 0x000fc60000000f00 */
[----:B------:R-:W-:Y:S01]  /*6b950*/  HMMA.1688.F32.TF32 R40, R136, R42, R84 ;  /* 0x0000002a8828723c */ /* 0x000fe20000081054 */
[----:B------:R-:W-:Y:S04]  /*6b960*/  LDSM.16.M88.4 R92, [R3+UR15+0x9080] ;  /* 0x0090800f035c783b */ /* 0x000fe80008000200 */
[----:B------:R-:W-:Y:S01]  /*6b970*/  LDSM.16.M88.4 R84, [R3+UR15+0x11080] ;  /* 0x0110800f0354783b */ /* 0x000fe20008000200 */
[----:B------:R-:W-:Y:S02]  /*6b980*/  IMAD.MOV.U32 R193, RZ, RZ, R96 ;  /* 0x000000ffffc17224 */ /* 0x000fe400078e0060 */
[----:B------:R-:W-:Y:S02]  /*6b990*/  IMAD.MOV.U32 R192, RZ, RZ, R97 ;  /* 0x000000ffffc07224 */ /* 0x000fe400078e0061 */
[----:B------:R-:W2:Y:S01]  /*6b9a0*/  LDSM.16.M88.4 R96, [R3+UR15+0x8080] ;  /* 0x0080800f0360783b */ /* 0x000ea20008000200 */
[----:B------:R-:W-:Y:S01]  /*6b9b0*/  IMAD.MOV.U32 R199, RZ, RZ, R104 ;  /* 0x000000ffffc77224 */ /* 0x000fe200078e0068 */
[----:B------:R-:W-:-:S03]  /*6b9c0*/  MOV R198, R105 ;  /* 0x0000006900c67202 */ /* 0x000fc60000000f00 */
[C---:B------:R-:W-:Y:S01]  /*6b9d0*/  HMMA.1688.F32.TF32 R44, R136.reuse, R46, R192 ;  /* 0x0000002e882c723c */ /* 0x040fe200000810c0 */
[----:B------:R-:W-:Y:S07]  /*6b9e0*/  LDSM.16.M88.4 R104, [R3+UR15+0x6080] ;  /* 0x0060800f0368783b */ /* 0x000fee0008000200 */
[C---:B------:R-:W-:Y:S01]  /*6b9f0*/  HMMA.1688.F32.TF32 R48, R136.reuse, R50, R80 ;  /* 0x000000328830723c */ /* 0x040fe20000081050 */
[----:B------:R-:W-:Y:S07]  /*6ba00*/  LDSM.16.M88.4 R80, [R3+UR15+0x12080] ;  /* 0x0120800f0350783b */ /* 0x000fee0008000200 */
[C---:B------:R-:W-:Y:S08]  /*6ba10*/  HMMA.1688.F32.TF32 R56, R136.reuse, R58, R200 ;  /* 0x0000003a8838723c */ /* 0x040ff000000810c8 */
[----:B------:R-:W-:Y:S03]  /*6ba20*/  HMMA.1688.F32.TF32 R52, R136, R54, R196 ;  /* 0x000000368834723c */ /* 0x000fe600000810c4 */
[----:B------:R-:W-:Y:S01]  /*6ba30*/  MOV R226, R50 ;  /* 0x0000003200e27202 */ /* 0x000fe20000000f00 */
[----:B------:R-:W-:-:S02]  /*6ba40*/  IMAD.MOV.U32 R227, RZ, RZ, R51 ;  /* 0x000000ffffe37224 */ /* 0x000fc400078e0033 */
[----:B------:R-:W-:Y:S02]  /*6ba50*/  IMAD.MOV.U32 R224, RZ, RZ, R48 ;  /* 0x000000ffffe07224 */ /* 0x000fe400078e0030 */
[----:B------:R-:W-:Y:S02]  /*6ba60*/  IMAD.MOV.U32 R225, RZ, RZ, R49 ;  /* 0x000000ffffe17224 */ /* 0x000fe400078e0031 */
[----:B------:R-:W-:Y:S01]  /*6ba70*/  LDSM.16.M88.4 R48, [R3+UR15+0x1a080] ;  /* 0x01a0800f0330783b */ /* 0x000fe20008000200 */
[----:B------:R-:W-:-:S03]  /*6ba80*/  MOV R219, R56 ;  /* 0x0000003800db7202 */ /* 0x000fc60000000f00 */
[----:B------:R-:W-:Y:S04]  /*6ba90*/  STL [R1+0x624], R57 ;  /* 0x0006243901007387 */ /* 0x000fe80000100800 */
        /* <DEDUP_REMOVED lines=12> */
[----:B------:R3:W-:Y:S04]  /*6bb60*/  STL [R1+0x5d8], R38 ;  /* 0x0005d82601007387 */ /* 0x0007e80000100800 */
[----:B------:R-:W-:Y:S04]  /*6bb70*/  LDSM.16.M88.4 R56, [R3+UR15+0x18080] ;  /* 0x0180800f0338783b */ /* 0x000fe80008000200 */
[----:B------:R-:W-:Y:S01]  /*6bb80*/  LDSM.16.M88.4 R52, [R3+UR15+0x19080] ;  /* 0x0190800f0334783b */ /* 0x000fe20008000200 */
[C---:B---3--:R-:W-:Y:S03]  /*6bb90*/  HMMA.1688.F32.TF32 R36, R136.reuse, R34, R64 ;  /* 0x000000228824723c */ /* 0x048fe60000081040 */
[----:B------:R-:W-:Y:S05]  /*6bba0*/  LDSM.16.M88.4 R64, [R3+UR15+0x16080] ;  /* 0x0160800f0340783b */ /* 0x000fea0008000200 */
[C---:B------:R-:W-:Y:S08]  /*6bbb0*/  HMMA.1688.F32.TF32 R44, R136.reuse, R30, R184 ;  /* 0x0000001e882c723c */ /* 0x040ff000000810b8 */
[C---:B------:R-:W-:Y:S01]  /*6bbc0*/  HMMA.1688.F32.TF32 R40, R136.reuse, R26, R68 ;  /* 0x0000001a8828723c */ /* 0x040fe20000081044 */
[----:B------:R-:W-:Y:S04]  /*6bbd0*/  LDSM.16.M88.4 R68, [R3+UR15+0x15080] ;  /* 0x0150800f0344783b */ /* 0x000fe80008000200 */
[----:B------:R-:W-:Y:S04]  /*6bbe0*/  STL.64 [R1+0x5c0], R36 ;  /* 0x0005c02401007387 */ /* 0x000fe80000100a00 */
[----:B------:R3:W-:Y:S02]  /*6bbf0*/  STL.64 [R1+0x5c8], R38 ;  /* 0x0005c82601007387 */ /* 0x0007e40000100a00 */
[C---:B---3--:R-:W-:Y:S02]  /*6bc00*/  HMMA.1688.F32.TF32 R36, R136.reuse, R22, R180 ;  /* 0x000000168824723c */ /* 0x048fe400000810b4 */
[----:B------:R-:W-:Y:S04]  /*6bc10*/  STL.64 [R1+0x5b0], R44 ;  /* 0x0005b02c01007387 */ /* 0x000fe80000100a00 */
[----:B------:R3:W-:Y:S04]  /*6bc20*/  STL.64 [R1+0x5b8], R46 ;  /* 0x0005b82e01007387 */ /* 0x0007e80000100a00 */
[----:B------:R-:W-:Y:S04]  /*6bc30*/  STL.64 [R1+0x5a0], R40 ;  /* 0x0005a02801007387 */ /* 0x000fe80000100a00 */
[----:B------:R4:W-:Y:S01]  /*6bc40*/  STL.64 [R1+0x5a8], R42 ;  /* 0x0005a82a01007387 */ /* 0x0009e20000100a00 */
[C---:B---3--:R-:W-:Y:S03]  /*6bc50*/  HMMA.1688.F32.TF32 R44, R136.reuse, R18, R72 ;  /* 0x00000012882c723c */ /* 0x048fe60000081048 */
[----:B------:R-:W-:Y:S04]  /*6bc60*/  LDSM.16.M88.4 R72, [R3+UR15+0x14080] ;  /* 0x0140800f0348783b */ /* 0x000fe80008000200 */
[----:B------:R-:W-:Y:S01]  /*6bc70*/  STL.64 [R1+0x590], R36 ;  /* 0x0005902401007387 */ /* 0x000fe20000100a00 */
[C---:B----4-:R-:W-:Y:S03]  /*6bc80*/  HMMA.1688.F32.TF32 R40, R136.reuse, R14, R176 ;  /* 0x0000000e8828723c */ /* 0x050fe600000810b0 */
[----:B------:R3:W-:Y:S05]  /*6bc90*/  STL.64 [R1+0x598], R38 ;  /* 0x0005982601007387 */ /* 0x0007ea0000100a00 */
[C---:B---3--:R-:W-:Y:S03]  /*6bca0*/  HMMA.1688.F32.TF32 R36, R136.reuse, R10, R240 ;  /* 0x0000000a8824723c */ /* 0x048fe600000810f0 */
[----:B------:R-:W-:Y:S04]  /*6bcb0*/  STL.64 [R1+0x580], R44 ;  /* 0x0005802c01007387 */ /* 0x000fe80000100a00 */
[----:B------:R3:W-:Y:S04]  /*6bcc0*/  STL.64 [R1+0x588], R46 ;  /* 0x0005882e01007387 */ /* 0x0007e80000100a00 */
[----:B------:R-:W-:Y:S04]  /*6bcd0*/  STL.64 [R1+0x570], R40 ;  /* 0x0005702801007387 */ /* 0x000fe80000100a00 */
[----:B------:R1:W-:Y:S01]  /*6bce0*/  STL.64 [R1+0x578], R42 ;  /* 0x0005782a01007387 */ /* 0x0003e20000100a00 */
[----:B---3--:R-:W-:Y:S03]  /*6bcf0*/  HMMA.1688.F32.TF32 R44, R136, R6, R244 ;  /* 0x00000006882c723c */ /* 0x008fe600000810f4 */
[----:B------:R-:W-:Y:S04]  /*6bd00*/  STL.64 [R1+0x560], R36 ;  /* 0x0005602401007387 */ /* 0x000fe80000100a00 */
[----:B------:R3:W-:Y:S01]  /*6bd10*/  STL.64 [R1+0x568], R38 ;  /* 0x0005682601007387 */ /* 0x0007e20000100a00 */
[C---:B-1----:R-:W-:Y:S08]  /*6bd20*/  HMMA.1688.F32.TF32 R40, R132.reuse, R128, R172 ;  /* 0x000000808428723c */ /* 0x042ff000000810ac */
[----:B---3--:R-:W-:Y:S03]  /*6bd30*/  HMMA.1688.F32.TF32 R36, R132, R124, R168 ;  /* 0x0000007c8424723c */ /* 0x008fe600000810a8 */
[----:B------:R-:W-:Y:S04]  /*6bd40*/  STL.64 [R1+0x550], R44 ;  /* 0x0005502c01007387 */ /* 0x000fe80000100a00 */
[----:B------:R-:W-:Y:S04]  /*6bd50*/  STL.64 [R1+0x558], R46 ;  /* 0x0005582e01007387 */ /* 0x000fe80000100a00 */
[----:B------:R-:W-:Y:S04]  /*6bd60*/  STL.64 [R1+0x540], R40 ;  /* 0x0005402801007387 */ /* 0x000fe80000100a00 */
[----:B------:R-:W-:Y:S04]  /*6bd70*/  STL.64 [R1+0x548], R42 ;  /* 0x0005482a01007387 */ /* 0x000fe80000100a00 */
[----:B------:R-:W-:Y:S01]  /*6bd80*/  STL [R1+0x530], R36 ;  /* 0x0005302401007387 */ /* 0x000fe20000100800 */
[----:B------:R-:W-:Y:S01]  /*6bd90*/  MOV R130, R37 ;  /* 0x0000002500827202 */ /* 0x000fe20000000f00 */
[----:B------:R-:W-:-:S02]  /*6bda0*/  IMAD.MOV.U32 R131, RZ, RZ, R38 ;  /* 0x000000ffff837224 */ /* 0x000fc400078e0026 */
[----:B------:R1:W-:Y:S02]  /*6bdb0*/  STL [R1+0x53c], R39 ;  /* 0x00053c2701007387 */ /* 0x0003e40000100800 */
[----:B-1----:R-:W-:Y:S01]  /*6bdc0*/  HMMA.1688.F32.TF32 R36, R132, R120, R164 ;  /* 0x000000788424723c */ /* 0x002fe200000810a4 */
[----:B------:R-:W-:Y:S01]  /*6bdd0*/  IMAD.MOV.U32 R164, RZ, RZ, R25 ;  /* 0x000000ffffa47224 */ /* 0x000fe200078e0019 */
[----:B------:R-:W-:Y:S01]  /*6bde0*/  MOV R165, R24 ;  /* 0x0000001800a57202 */ /* 0x000fe20000000f00 */
[----:B------:R-:W-:Y:S01]  /*6bdf0*/  IMAD.MOV.U32 R166, RZ, RZ, R21 ;  /* 0x000000ffffa67224 */ /* 0x000fe200078e0015 */
[----:B------:R-:W1:Y:S01]  /*6be00*/  LDSM.16.M88.4 R24, [R3+UR15+0xb080] ;  /* 0x00b0800f0318783b */ /* 0x000e620008000200 */
[----:B------:R-:W-:Y:S01]  /*6be10*/  IMAD.MOV.U32 R167, RZ, RZ, R20 ;  /* 0x000000ffffa77224 */ /* 0x000fe200078e0014 */
[----:B------:R-:W-:Y:S01]  /*6be20*/  MOV R168, R17 ;  /* 0x0000001100a87202 */ /* 0x000fe20000000f00 */
[----:B------:R-:W-:Y:S01]  /*6be30*/  IMAD.MOV.U32 R169, RZ, RZ, R16 ;  /* 0x000000ffffa97224 */ /* 0x000fe200078e0010 */
[----:B------:R-:W3:Y:S01]  /*6be40*/  LDSM.16.M88.4 R20, [R3+UR15+0xc080] ;  /* 0x00c0800f0314783b */ /* 0x000ee20008000200 */
[----:B------:R-:W-:Y:S01]  /*6be50*/  IMAD.MOV.U32 R170, RZ, RZ, R13 ;  /* 0x000000ffffaa7224 */ /* 0x000fe200078e000d */
[----:B------:R-:W-:-:S02]  /*6be60*/  MOV R171, R12 ;  /* 0x0000000c00ab7202 */ /* 0x000fc40000000f00 */
[----:B------:R-:W4:Y:S01]  /*6be70*/  LDSM.16.M88.4 R16, [R3+UR15+0xd080] ;  /* 0x00d0800f0310783b */ /* 0x000f220008000200 */
[C---:B------:R-:W-:Y:S01]  /*6be80*/  HMMA.1688.F32.TF32 R44, R132.reuse, R116, R160 ;  /* 0x00000074842c723c */ /* 0x040fe200000810a0 */
[----:B------:R-:W-:Y:S02]  /*6be90*/  IMAD.MOV.U32 R160, RZ, RZ, R9 ;  /* 0x000000ffffa07224 */ /* 0x000fe400078e0009 */
[----:B------:R-:W1:Y:S01]  /*6bea0*/  LDSM.16.M88.4 R12, [R3+UR15+0xe080] ;  /* 0x00e0800f030c783b */ /* 0x000e620008000200 */
[----:B------:R-:W-:Y:S01]  /*6beb0*/  IMAD.MOV.U32 R161, RZ, RZ, R8 ;  /* 0x000000ffffa17224 */ /* 0x000fe200078e0008 */
[----:B------:R-:W-:Y:S01]  /*6bec0*/  MOV R162, R5 ;  /* 0x0000000500a27202 */ /* 0x000fe20000000f00 */
[----:B------:R-:W-:Y:S01]  /*6bed0*/  IMAD.MOV.U32 R163, RZ, RZ, R4 ;  /* 0x000000ffffa37224 */ /* 0x000fe200078e0004 */
[----:B------:R-:W1:Y:S01]  /*6bee0*/  LDSM.16.M88.4 R8, [R3+UR15+0xf080] ;  /* 0x00f0800f0308783b */ /* 0x000e620008000200 */
[C---:B------:R-:W-:Y:S03]  /*6bef0*/  HMMA.1688.F32.TF32 R40, R132.reuse, R112, R248 ;  /* 0x000000708428723c */ /* 0x040fe600000810f8 */
[----:B------:R-:W1:Y:S04]  /*6bf00*/  LDSM.16.M88.4 R4, [R3+UR15+0x10080] ;  /* 0x0100800f0304783b */ /* 0x000e680008000200 */
[----:B------:R-:W-:Y:S04]  /*6bf10*/  STL.64 [R1+0x520], R36 ;  /* 0x0005202401007387 */ /* 0x000fe80000100a00 */
[----:B------:R2:W-:Y:S02]  /*6bf20*/  STL.64 [R1+0x528], R38 ;  /* 0x0005282601007387 */ /* 0x0005e40000100a00 */
[----:B--2---:R-:W-:Y:S02]  /*6bf30*/  HMMA.1688.F32.TF32 R36, R132, R108, R152 ;  /* 0x0000006c8424723c */ /* 0x004fe40000081098 */
[----:B------:R-:W-:Y:S04]  /*6bf40*/  LDS R152, [R77+UR11+0x43000] ;  /* 0x0430000b4d987984 */ /* 0x000fe80008000800 */
[----:B------:R-:W-:Y:S04]  /*6bf50*/  LDS R154, [R77+UR11+0x43400] ;  /* 0x0434000b4d9a7984 */ /* 0x000fe80008000800 */
[----:B------:R-:W2:Y:S04]  /*6bf60*/  LDSM.16.M88.4 R76, [R3+UR15+0x13080] ;  /* 0x0130800f034c783b */ /* 0x000ea80008000200 */
[----:B------:R-:W-:Y:S04]  /*6bf70*/  STL.64 [R1+0x510], R44 ;  /* 0x0005102c01007387 */ /* 0x000fe80000100a00 */
[----:B------:R-:W-:Y:S04]  /*6bf80*/  STL.64 [R1+0x518], R46 ;  /* 0x0005182e01007387 */ /* 0x000fe80000100a00 */
[----:B------:R-:W-:Y:S01]  /*6bf90*/  STL.64 [R1+0x500], R40 ;  /* 0x0005002801007387 */ /* 0x000fe20000100a00 */
[----:B------:R-:W-:-:S03]  /*6bfa0*/  IMAD.MOV.U32 R110, RZ, RZ, R38 ;  /* 0x000000ffff6e7224 */ /* 0x000fc600078e0026 */
[----:B------:R-:W-:Y:S01]  /*6bfb0*/  STL.64 [R1+0x508], R42 ;  /* 0x0005082a01007387 */ /* 0x000fe20000100a00 */
[----:B------:R-:W-:-:S03]  /*6bfc0*/  MOV R111, R39 ;  /* 0x00000027006f7202 */ /* 0x000fc60000000f00 */
[----:B------:R-:W1:Y:S04]  /*6bfd0*/  LDSM.16.M88.4 R44, [R3+UR15+0x1b080] ;  /* 0x01b0800f032c783b */ /* 0x000e680008000200 */
[----:B------:R-:W-:Y:S01]  /*6bfe0*/  STL.64 [R1+0x4f0], R36 ;  /* 0x0004f02401007387 */ /* 0x000fe20000100a00 */
[----:B------:R-:W-:-:S03]  /*6bff0*/  IMAD.MOV.U32 R248, RZ, RZ, R33 ;  /* 0x000000fffff87224 */ /* 0x000fc600078e0021 */
[----:B------:R-:W-:Y:S01]  /*6c000*/  STL [R1+0x57d8], R98 ;  /* 0x0057d86201007387 */ /* 0x000fe20000100800 */
[----:B------:R-:W-:-:S03]  /*6c010*/  IMAD.MOV.U32 R249, RZ, RZ, R32 ;  /* 0x000000fffff97224 */ /* 0x000fc600078e0020 */
[----:B------:R-:W2:Y:S04]  /*6c020*/  LDSM.16.M88.4 R40, [R3+UR15+0x1c080] ;  /* 0x01c0800f0328783b */ /* 0x000ea80008000200 */
[----:B------:R-:W-:Y:S01]  /*6c030*/  STL [R1+0x57d4], R99 ;  /* 0x0057d46301007387 */ /* 0x000fe20000100800 */
[----:B------:R-:W-:-:S03]  /*6c040*/  MOV R250, R29 ;  /* 0x0000001d00fa7202 */ /* 0x000fc60000000f00 */
[----:B------:R-:W-:Y:S01]  /*6c050*/  STL [R1+0x57d0], R94 ;  /* 0x0057d05e01007387 */ /* 0x000fe20000100800 */
[----:B------:R-:W-:-:S03]  /*6c060*/  IMAD.MOV.U32 R251, RZ, RZ, R28 ;  /* 0x000000fffffb7224 */ /* 0x000fc600078e001c */
[----:B------:R-:W2:Y:S04]  /*6c070*/  LDSM.16.M88.4 R36, [R3+UR15+0x1d080] ;  /* 0x01d0800f0324783b */ /* 0x000ea80008000200 */
[----:B------:R-:W-:Y:S04]  /*6c080*/  STL [R1+0x57cc], R95 ;  /* 0x0057cc5f01007387 */ /* 0x000fe80000100800 */
[----:B------:R-:W-:Y:S04]  /*6c090*/  STL [R1+0x57c4], R90 ;  /* 0x0057c45a01007387 */ /* 0x000fe80000100800 */
[----:B------:R-:W2:Y:S04]  /*6c0a0*/  LDSM.16.M88.4 R32, [R3+UR15+0x1e080] ;  /* 0x01e0800f0320783b */ /* 0x000ea80008000200 */
[----:B------:R-:W-:Y:S04]  /*6c0b0*/  STL [R1+0x57c0], R91 ;  /* 0x0057c05b01007387 */ /* 0x000fe80000100800 */
[----:B-1----:R-:W-:Y:S04]  /*6c0c0*/  STL [R1+0x57dc], R26 ;  /* 0x0057dc1a01007387 */ /* 0x002fe80000100800 */
[----:B------:R-:W1:Y:S04]  /*6c0d0*/  LDSM.16.M88.4 R28, [R3+UR15+0x1f080] ;  /* 0x01f0800f031c783b */ /* 0x000e680008000200 */
[----:B------:R-:W-:Y:S04]  /*6c0e0*/  STL [R1+0x57c8], R27 ;  /* 0x0057c81b01007387 */ /* 0x000fe80000100800 */
[----:B---3--:R-:W-:Y:S04]  /*6c0f0*/  STL [R1+0x57e4], R22 ;  /* 0x0057e41601007387 */ /* 0x008fe80000100800 */
        /* <DEDUP_REMOVED lines=25> */
[----:B------:R2:W-:Y:S04]  /*6c290*/  STL [R1+0x5840], R59 ;  /* 0x0058403b01007387 */ /* 0x0005e80000100800 */
[----:B------:R-:W-:Y:S04]  /*6c2a0*/  STL [R1+0x584c], R54 ;  /* 0x00584c3601007387 */ /* 0x000fe80000100800 */
[----:B------:R3:W-:Y:S04]  /*6c2b0*/  STL [R1+0x5848], R55 ;  /* 0x0058483701007387 */ /* 0x0007e80000100800 */
[----:B------:R-:W-:Y:S04]  /*6c2c0*/  STL [R1+0x5854], R50 ;  /* 0x0058543201007387 */ /* 0x000fe80000100800 */
[----:B------:R-:W-:Y:S04]  /*6c2d0*/  STL [R1+0x5850], R51 ;  /* 0x0058503301007387 */ /* 0x000fe80000100800 */
[----:B------:R4:W-:Y:S04]  /*6c2e0*/  STL [R1+0x585c], R46 ;  /* 0x00585c2e01007387 */ /* 0x0009e80000100800 */
[----:B------:R1:W-:Y:S04]  /*6c2f0*/  STL [R1+0x5858], R47 ;  /* 0x0058582f01007387 */ /* 0x0003e80000100800 */
[----:B------:R-:W-:Y:S04]  /*6c300*/  STL [R1+0x5864], R42 ;  /* 0x0058642a01007387 */ /* 0x000fe80000100800 */
[----:B------:R1:W-:Y:S04]  /*6c310*/  STL [R1+0x5860], R43 ;  /* 0x0058602b01007387 */ /* 0x0003e80000100800 */
[----:B------:R1:W-:Y:S04]  /*6c320*/  STL [R1+0x586c], R38 ;  /* 0x00586c2601007387 */ /* 0x0003e80000100800 */
[----:B------:R1:W-:Y:S04]  /*6c330*/  STL [R1+0x5868], R39 ;  /* 0x0058682701007387 */ /* 0x0003e80000100800 */
[----:B------:R-:W-:Y:S04]  /*6c340*/  STL [R1+0x5874], R34 ;  /* 0x0058742201007387 */ /* 0x000fe80000100800 */
[----:B------:R-:W-:Y:S04]  /*6c350*/  STL [R1+0x5870], R35 ;  /* 0x0058702301007387 */ /* 0x000fe80000100800 */
[----:B-1----:R1:W-:Y:S04]  /*6c360*/  STL [R1+0x587c], R30 ;  /* 0x00587c1e01007387 */ /* 0x0023e80000100800 */
[----:B------:R1:W-:Y:S04]  /*6c370*/  STL [R1+0x5878], R31 ;  /* 0x0058781f01007387 */ /* 0x0003e80000100800 */
[----:B------:R-:W-:Y:S04]  /*6c380*/  STL [R1+0x4fd8], R3 ;  /* 0x004fd80301007387 */ /* 0x000fe80000100800 */
[----:B------:R-:W4:Y:S04]  /*6c390*/  LDL.LU R160, [R1+0xb00] ;  /* 0x000b000001a07983 */ /* 0x000f280000300800 */
[----:B------:R-:W4:Y:S01]  /*6c3a0*/  LDL.LU R161, [R1+0xb04] ;  /* 0x000b040001a17983 */ /* 0x000f220000300800 */
[----:B------:R-:W-:-:S03]  /*6c3b0*/  IMAD.MOV.U32 R114, RZ, RZ, R136 ;  /* 0x000000ffff727224 */ /* 0x000fc600078e0088 */
[----:B------:R-:W4:Y:S01]  /*6c3c0*/  LDL.LU R162, [R1+0xb08] ;  /* 0x000b080001a27983 */ /* 0x000f220000300800 */
[----:B------:R-:W-:Y:S01]  /*6c3d0*/  MOV R115, R137 ;  /* 0x0000008900737202 */ /* 0x000fe20000000f00 */
[----:B------:R-:W-:Y:S02]  /*6c3e0*/  IMAD.MOV.U32 R126, RZ, RZ, R138 ;  /* 0x000000ffff7e7224 */ /* 0x000fe400078e008a */
[----:B------:R-:W4:Y:S01]  /*6c3f0*/  LDL.LU R163, [R1+0xb0c] ;  /* 0x000b0c0001a37983 */ /* 0x000f220000300800 */
[----:B------:R-:W-:Y:S02]  /*6c400*/  IMAD.MOV.U32 R127, RZ, RZ, R139 ;  /* 0x000000ffff7f7224 */ /* 0x000fe400078e008b */
[----:B------:R-:W-:Y:S01]  /*6c410*/  HMMA.1688.F32.TF32 R136, R132, R100, R168 ;  /* 0x000000648488723c */ /* 0x000fe200000810a8 */
[----:B------:R-:W-:Y:S04]  /*6c420*/  LDS R153, [R252+UR11+0x43000] ;  /* 0x0430000bfc997984 */ /* 0x000fe80008000800 */
[----:B------:R-:W1:-:S14]  /*6c430*/  LDS R155, [R252+UR11+0x43400] ;  /* 0x0434000bfc9b7984 */ /* 0x000e5c0008000800 */
[----:B------:R-:W-:Y:S01]  /*6c440*/  MOV R122, R136 ;  /* 0x00000088007a7202 */ /* 0x000fe20000000f00 */
[----:B------:R-:W-:Y:S01]  /*6c450*/  IMAD.MOV.U32 R123, RZ, RZ, R137 ;  /* 0x000000ffff7b7224 */ /* 0x000fe200078e0089 */
[----:B------:R-:W-:Y:S01]  /*6c460*/  MOV R119, R139 ;  /* 0x0000008b00777202 */ /* 0x000fe20000000f00 */
[----:B------:R-:W-:Y:S02]  /*6c470*/  IMAD.MOV.U32 R118, RZ, RZ, R138 ;  /* 0x000000ffff767224 */ /* 0x000fe400078e008a */
[----:B------:R-:W-:Y:S01]  /*6c480*/  HMMA.1688.F32.TF32 R136, R132, R96, R164 ;  /* 0x000000608488723c */ /* 0x000fe200000810a4 */
[----:B------:R-:W4:Y:S04]  /*6c490*/  LDL.LU R164, [R1+0xaf0] ;  /* 0x000af00001a47983 */ /* 0x000f280000300800 */
[----:B------:R-:W4:Y:S04]  /*6c4a0*/  LDL.LU R165, [R1+0xaf4] ;  /* 0x000af40001a57983 */ /* 0x000f280000300800 */
[----:B------:R-:W4:Y:S04]  /*6c4b0*/  LDL.LU R166, [R1+0xaf8] ;  /* 0x000af80001a67983 */ /* 0x000f280000300800 */
[----:B------:R-:W4:Y:S06]  /*6c4c0*/  LDL.LU R167, [R1+0xafc] ;  /* 0x000afc0001a77983 */ /* 0x000f2c0000300800 */
[----:B--2---:R-:W-:Y:S01]  /*6c4d0*/  IMAD.MOV.U32 R59, RZ, RZ, R139 ;  /* 0x000000ffff3b7224 */ /* 0x004fe200078e008b */
[----:B------:R-:W-:Y:S01]  /*6c4e0*/  MOV R58, R138 ;  /* 0x0000008a003a7202 */ /* 0x000fe20000000f00 */
[----:B---3--:R-:W-:-:S02]  /*6c4f0*/  IMAD.MOV.U32 R55, RZ, RZ, R137 ;  /* 0x000000ffff377224 */ /* 0x008fc400078e0089 */
[----:B------:R-:W-:Y:S01]  /*6c500*/  IMAD.MOV.U32 R54, RZ, RZ, R136 ;  /* 0x000000ffff367224 */ /* 0x000fe200078e0088 */
[----:B------:R2:W-:Y:S01]  /*6c510*/  STL [R1+0x588c], R59 ;  /* 0x00588c3b01007387 */ /* 0x0005e20000100800 */
[----:B------:R-:W-:Y:S03]  /*6c520*/  HMMA.1688.F32.TF32 R136, R132, R92, R248 ;  /* 0x0000005c8488723c */ /* 0x000fe600000810f8 */
[----:B------:R3:W-:Y:S04]  /*6c530*/  STL [R1+0x5888], R58 ;  /* 0x0058883a01007387 */ /* 0x0007e80000100800 */
[----:B------:R-:W-:Y:S04]  /*6c540*/  STL [R1+0x5884], R55 ;  /* 0x0058843701007387 */ /* 0x000fe80000100800 */
[----:B------:R1:W-:Y:S04]  /*6c550*/  STL [R1+0x5880], R54 ;  /* 0x0058803601007387 */ /* 0x0003e80000100800 */
        /* <DEDUP_REMOVED lines=21> */
[----:B------:R1:W-:Y:S04]  /*6c6b0*/  STL [R1+0x58ac], R83 ;  /* 0x0058ac5301007387 */ /* 0x0003e80000100800 */
[----:B------:R1:W-:Y:S04]  /*6c6c0*/  STL [R1+0x58a8], R82 ;  /* 0x0058a85201007387 */ /* 0x0003e80000100800 */
[----:B------:R-:W-:Y:S04]  /*6c6d0*/  STL [R1+0x58a4], R79 ;  /* 0x0058a44f01007387 */ /* 0x000fe80000100800 */
[----:B------:R1:W-:Y:S01]  /*6c6e0*/  STL [R1+0x58a0], R78 ;  /* 0x0058a04e01007387 */ /* 0x0003e20000100800 */
[----:B------:R-:W-:Y:S03]  /*6c6f0*/  HMMA.1688.F32.TF32 R136, R132, R24, R164 ;  /* 0x000000188488723c */ /* 0x000fe600000810a4 */
        /* <DEDUP_REMOVED lines=8> */
[----:B------:R1:W-:Y:S04]  /*6c780*/  STL [R1+0x58bc], R75 ;  /* 0x0058bc4b01007387 */ /* 0x0003e80000100800 */
[----:B------:R1:W-:Y:S04]  /*6c790*/  STL [R1+0x58b8], R74 ;  /* 0x0058b84a01007387 */ /* 0x0003e80000100800 */
        /* <DEDUP_REMOVED lines=10> */
[----:B------:R-:W-:-:S05]  /*6c840*/  IMAD.MOV.U32 R51, RZ, RZ, R139 ;  /* 0x000000ffff337224 */ /* 0x000fca00078e008b */
[----:B------:R1:W-:Y:S04]  /*6c850*/  STL [R1+0x58cc], R51 ;  /* 0x0058cc3301007387 */ /* 0x0003e80000100800 */
[----:B------:R1:W-:Y:S04]  /*6c860*/  STL [R1+0x58c8], R50 ;  /* 0x0058c83201007387 */ /* 0x0003e80000100800 */
[----:B------:R1:W-:Y:S04]  /*6c870*/  STL [R1+0x58c4], R47 ;  /* 0x0058c42f01007387 */ /* 0x0003e80000100800 */
        /* <DEDUP_REMOVED lines=12> */
[----:B------:R1:W-:Y:S04]  /*6c940*/  STL [R1+0x58d4], R39 ;  /* 0x0058d42701007387 */ /* 0x0003e80000100800 */
[----:B------:R1:W-:Y:S01]  /*6c950*/  STL [R1+0x58d0], R38 ;  /* 0x0058d02601007387 */ /* 0x0003e20000100800 */
[----:B---3--:R-:W-:Y:S03]  /*6c960*/  HMMA.1688.F32.TF32 R136, R132, R12, R164 ;  /* 0x0000000c8488723c */ /* 0x008fe600000810a4 */
        /* <DEDUP_REMOVED lines=33> */
[----:B------:R-:W-:-:S04]  /*6cb80*/  IMAD.MOV.U32 R55, RZ, RZ, R138 ;  /* 0x000000ffff377224 */ /* 0x000fc800078e008a */
[----:B------:R1:W-:Y:S04]  /*6cb90*/  STL [R1+0x590c], R54 ;  /* 0x00590c3601007387 */ /* 0x0003e80000100800 */
[----:B------:R1:W-:Y:S04]  /*6cba0*/  STL [R1+0x5908], R55 ;  /* 0x0059083701007387 */ /* 0x0003e80000100800 */
[----:B------:R1:W-:Y:S01]  /*6cbb0*/  STL [R1+0x5904], R58 ;  /* 0x0059043a01007387 */ /* 0x0003e20000100800 */
[----:B---3--:R-:W-:Y:S03]  /*6cbc0*/  HMMA.1688.F32.TF32 R136, R132, R84, R164 ;  /* 0x000000548488723c */ /* 0x008fe600000810a4 */
[----:B------:R3:W-:Y:S04]  /*6cbd0*/  STL [R1+0x5900], R59 ;  /* 0x0059003b01007387 */ /* 0x0007e80000100800 */
[----:B------:R-:W3:Y:S04]  /*6cbe0*/  LDL.LU R172, [R1+0xa60] ;  /* 0x000a600001ac7983 */ /* 0x000ee80000300800 */
[----:B------:R-:W3:Y:S04]  /*6cbf0*/  LDL.LU R173, [R1+0xa64] ;  /* 0x000a640001ad7983 */ /* 0x000ee80000300800 */
[----:B------:R-:W3:Y:S04]  /*6cc00*/  LDL.LU R174, [R1+0xa68] ;  /* 0x000a680001ae7983 */ /* 0x000ee80000300800 */
[----:B------:R-:W3:Y:S01]  /*6cc10*/  LDL.LU R175, [R1+0xa6c] ;  /* 0x000a6c0001af7983 */ /* 0x000ee20000300800 */
[----:B------:R-:W-:Y:S01]  /*6cc20*/  IMAD.MOV.U32 R62, RZ, RZ, R139 ;  /* 0x000000ffff3e7224 */ /* 0x000fe200078e008b */
[----:B------:R-:W-:Y:S01]  /*6cc30*/  MOV R63, R138 ;  /* 0x0000008a003f7202 */ /* 0x000fe20000000f00 */
[----:B------:R-:W-:-:S02]  /*6cc40*/  IMAD.MOV.U32 R66, RZ, RZ, R137 ;  /* 0x000000ffff427224 */ /* 0x000fc400078e0089 */
[----:B------:R-:W-:Y:S01]  /*6cc50*/  IMAD.MOV.U32 R67, RZ, RZ, R136 ;  /* 0x000000ffff437224 */ /* 0x000fe200078e0088 */
[----:B------:R1:W-:Y:S04]  /*6cc60*/  STL [R1+0x591c], R62 ;  /* 0x00591c3e01007387 */ /* 0x0003e80000100800 */
[----:B------:R1:W-:Y:S04]  /*6cc70*/  STL [R1+0x5918], R63 ;  /* 0x0059183f01007387 */ /* 0x0003e80000100800 */
[----:B------:R1:W-:Y:S04]  /*6cc80*/  STL [R1+0x5914], R66 ;  /* 0x0059144201007387 */ /* 0x0003e80000100800 */
[----:B------:R1:W-:Y:S04]  /*6cc90*/  STL [R1+0x5910], R67 ;  /* 0x0059104301007387 */ /* 0x0003e80000100800 */
        /* <DEDUP_REMOVED lines=30> */
[----:B---3--:R-:W-:Y:S02]  /*6ce80*/  HMMA.1688.F32.TF32 R136, R132, R72, R172 ;  /* 0x000000488488723c */ /* 0x008fe400000810ac */
[----:B------:R3:W-:-:S15]  /*6ce90*/  STL [R1+0x593c], R78 ;  /* 0x00593c4e01007387 */ /* 0x0007de0000100800 */
[----:B------:R-:W-:Y:S02]  /*6cea0*/  NOP ;  /* 0x0000000000007918 */ /* 0x000fe40000000000 */
[----:B------:R-:W-:Y:S01]  /*6ceb0*/  IMAD.MOV.U32 R75, RZ, RZ, R136 ;  /* 0x000000ffff4b7224 */ /* 0x000fe200078e0088 */
[----:B------:R-:W-:Y:S01]  /*6cec0*/  MOV R74, R137 ;  /* 0x00000089004a7202 */ /* 0x000fe20000000f00 */
[----:B------:R-:W-:Y:S01]  /*6ced0*/  IMAD.MOV.U32 R71, RZ, RZ, R138 ;  /* 0x000000ffff477224 */ /* 0x000fe200078e008a */
[----:B------:R-:W-:Y:S02]  /*6cee0*/  MOV R70, R139 ;  /* 0x0000008b00467202 */ /* 0x000fe40000000f00 */
[----:B------:R-:W-:Y:S01]  /*6cef0*/  HMMA.1688.F32.TF32 R136, R132, R68, R168 ;  /* 0x000000448488723c */ /* 0x000fe200000810a8 */
[----:B------:R1:W-:Y:S04]  /*6cf00*/  STL [R1+0x5938], R79 ;  /* 0x0059384f01007387 */ /* 0x0003e80000100800 */
[----:B------:R1:W-:Y:S04]  /*6cf10*/  STL [R1+0x5934], R82 ;  /* 0x0059345201007387 */ /* 0x0003e80000100800 */
[----:B------:R1:W-:Y:S10]  /*6cf20*/  STL [R1+0x5930], R83 ;  /* 0x0059305301007387 */ /* 0x0003f40000100800 */
[----:B------:R-:W-:Y:S01]  /*6cf30*/  IMAD.MOV.U32 R51, RZ, RZ, R136 ;  /* 0x000000ffff337224 */ /* 0x000fe200078e0088 */
[----:B------:R-:W-:Y:S01]  /*6cf40*/  MOV R50, R137 ;  /* 0x0000008900327202 */ /* 0x000fe20000000f00 */
[----:B------:R-:W-:Y:S01]  /*6cf50*/  IMAD.MOV.U32 R47, RZ, RZ, R138 ;  /* 0x000000ffff2f7224 */ /* 0x000fe200078e008a */
[----:B------:R-:W-:-:S02]  /*6cf60*/  MOV R46, R139 ;  /* 0x0000008b002e7202 */ /* 0x000fc40000000f00 */
[----:B--2---:R-:W-:Y:S01]  /*6cf70*/  HMMA.1688.F32.TF32 R136, R132, R64, R248 ;  /* 0x000000408488723c */ /* 0x004fe200000810f8 */
        /* <DEDUP_REMOVED lines=23> */
[----:B------:R-:W-:-:S02]  /*6d0f0*/  MOV R23, R139 ;  /* 0x0000008b00177202 */ /* 0x000fc40000000f00 */
[----:B------:R-:W-:Y:S01]  /*6d100*/  HMMA.1688.F32.TF32 R136, R132, R60, R164 ;  /* 0x0000003c8488723c */ /* 0x000fe200000810a4 */
[----:B------:R-:W3:Y:S04]  /*6d110*/  LDL.LU R164, [R1+0x9c0] ;  /* 0x0009c00001a47983 */ /* 0x000ee80000300800 */
[----:B------:R-:W3:Y:S04]  /*6d120*/  LDL.LU R165, [R1+0x9c4] ;  /* 0x0009c40001a57983 */ /* 0x000ee80000300800 */
[----:B------:R-:W3:Y:S04]  /*6d130*/  LDL.LU R166, [R1+0x9c8] ;  /* 0x0009c80001a67983 */ /* 0x000ee80000300800 */
[----:B------:R-:W3:Y:S06]  /*6d140*/  LDL.LU R167, [R1+0x9cc] ;  /* 0x0009cc0001a77983 */ /* 0x000eec0000300800 */
[----:B------:R-:W-:Y:S01]  /*6d150*/  IMAD.MOV.U32 R43, RZ, RZ, R136 ;  /* 0x000000ffff2b7224 */ /* 0x000fe200078e0088 */
[----:B------:R-:W-:Y:S01]  /*6d160*/  MOV R42, R137 ;  /* 0x00000089002a7202 */ /* 0x000fe20000000f00 */
[----:B------:R-:W-:Y:S01]  /*6d170*/  IMAD.MOV.U32 R39, RZ, RZ, R138 ;  /* 0x000000ffff277224 */ /* 0x000fe200078e008a */
[----:B------:R-:W-:-:S02]  /*6d180*/  MOV R38, R139 ;  /* 0x0000008b00267202 */ /* 0x000fc40000000f00 */
[----:B----4-:R-:W-:Y:S01]  /*6d190*/  HMMA.1688.F32.TF32 R136, R132, R56, R160 ;  /* 0x000000388488723c */ /* 0x010fe200000810a0 */
[----:B------:R-:W4:Y:S04]  /*6d1a0*/  LDL.LU R160, [R1+0x6a0] ;  /* 0x0006a00001a07983 */ /* 0x000f280000300800 */
[----:B------:R-:W4:Y:S04]  /*6d1b0*/  LDL.LU R161, [R1+0x6a4] ;  /* 0x0006a40001a17983 */ /* 0x000f280000300800 */
[----:B------:R-:W4:Y:S04]  /*6d1c0*/  LDL.LU R162, [R1+0x6a8] ;  /* 0x0006a80001a27983 */ /* 0x000f280000300800 */
[----:B------:R-:W4:Y:S06]  /*6d1d0*/  LDL.LU R163, [R1+0x6ac] ;  /* 0x0006ac0001a37983 */ /* 0x000f2c0000300800 */
        /* <DEDUP_REMOVED lines=8> */
[----:B------:R-:W2:Y:S06]  /*6d260*/  LDL.LU R251, [R1+0x69c] ;  /* 0x00069c0001fb7983 */ /* 0x000eac0000300800 */
[----:B-1----:R-:W-:Y:S01]  /*6d270*/  IMAD.MOV.U32 R35, RZ, RZ, R136 ;  /* 0x000000ffff237224 */ /* 0x002fe200078e0088 */
[----:B------:R-:W-:Y:S01]  /*6d280*/  MOV R34, R137 ;  /* 0x0000008900227202 */ /* 0x000fe20000000f00 */
[----:B------:R-:W-:Y:S01]  /*6d290*/  IMAD.MOV.U32 R31, RZ, RZ, R138 ;  /* 0x000000ffff1f7224 */ /* 0x000fe200078e008a */
[----:B------:R-:W-:-:S02]  /*6d2a0*/  MOV R30, R139 ;  /* 0x0000008b001e7202 */ /* 0x000fc40000000f00 */
[----:B---3--:R-:W-:-:S15]  /*6d2b0*/  HMMA.1688.F32.TF32 R136, R132, R48, R240 ;  /* 0x000000308488723c */ /* 0x008fde00000810f0 */
[----:B------:R-:W-:-:S04]  /*6d2c0*/  NOP ;  /* 0x0000000000007918 */ /* 0x000fc80000000000 */
[----:B------:R-:W-:Y:S01]  /*6d2d0*/  IMAD.MOV.U32 R26, RZ, RZ, R136 ;  /* 0x000000ffff1a7224 */ /* 0x000fe200078e0088 */
[----:B------:R-:W-:Y:S01]  /*6d2e0*/  MOV R98, R137 ;  /* 0x0000008900627202 */ /* 0x000fe20000000f00 */
[----:B------:R-:W-:Y:S01]  /*6d2f0*/  IMAD.MOV.U32 R99, RZ, RZ, R138 ;  /* 0x000000ffff637224 */ /* 0x000fe200078e008a */
[----:B------:R-:W-:Y:S02]  /*6d300*/  MOV R94, R139 ;  /* 0x0000008b005e7202 */ /* 0x000fe40000000f00 */
[----:B------:R-:W-:-:S15]  /*6d310*/  HMMA.1688.F32.TF32 R136, R132, R44, R244 ;  /* 0x0000002c8488723c */ /* 0x000fde00000810f4 */
[----:B------:R-:W-:-:S04]  /*6d320*/  NOP ;  /* 0x0000000000007918 */ /* 0x000fc80000000000 */
[----:B------:R-:W-:Y:S01]  /*6d330*/  IMAD.MOV.U32 R54, RZ, RZ, R136 ;  /* 0x000000ffff367224 */ /* 0x000fe200078e0088 */
[----:B------:R-:W-:Y:S01]  /*6d340*/  MOV R55, R137 ;  /* 0x0000008900377202 */ /* 0x000fe20000000f00 */
[----:B------:R-:W-:Y:S01]  /*6d350*/  IMAD.MOV.U32 R58, RZ, RZ, R138 ;  /* 0x000000ffff3a7224 */ /* 0x000fe200078e008a */
[----:B------:R-:W-:Y:S02]  /*6d360*/  MOV R59, R139 ;  /* 0x0000008b003b7202 */ /* 0x000fe40000000f00 */
[-C--:B------:R-:W-:Y:S01]  /*6d370*/  HMMA.1688.F32.TF32 R136, R132, R40.reuse, R172 ;  /* 0x000000288488723c */ /* 0x080fe200000810ac */
[----:B------:R-:W-:Y:S04]  /*6d380*/  LDS R173, [R223+UR11+0x43080] ;  /* 0x0430800bdfad7984 */ /* 0x000fe80008000800 */
[----:B------:R-:W-:Y:S03]  /*6d390*/  LDS R175, [R223+UR11+0x43480] ;  /* 0x0434800bdfaf7984 */ /* 0x000fe60008000800 */
[----:B------:R-:W-:Y:S01]  /*6d3a0*/  HMMA.1688.F32.TF32 R140, R152, R40, R140 ;  /* 0x00000028988c723c */ /* 0x000fe2000008108c */
[----:B------:R-:W-:Y:S04]  /*6d3b0*/  LDS R172, [R2+UR11+0x43080] ;  /* 0x0430800b02ac7984 */ /* 0x000fe80008000800 */
[----:B------:R-:W1:Y:S06]  /*6d3c0*/  LDS R174, [R2+UR11+0x43480] ;  /* 0x0434800b02ae7984 */ /* 0x000e6c0008000800 */
[----:B------:R-:W-:Y:S01]  /*6d3d0*/  IMAD.MOV.U32 R62, RZ, RZ, R136 ;  /* 0x000000ffff3e7224 */ /* 0x000fe200078e0088 */
[----:B------:R-:W-:Y:S01]  /*6d3e0*/  MOV R63, R137 ;  /* 0x00000089003f7202 */ /* 0x000fe20000000f00 */
[----:B------:R-:W-:Y:S01]  /*6d3f0*/  IMAD.MOV.U32 R66, RZ, RZ, R138 ;  /* 0x000000ffff427224 */ /* 0x000fe200078e008a */
[----:B------:R-:W-:-:S02]  /*6d400*/  MOV R67, R139 ;  /* 0x0000008b00437202 */ /* 0x000fc40000000f00 */
[----:B------:R-:W-:-:S15]  /*6d410*/  HMMA.1688.F32.TF32 R136, R132, R36, R168 ;  /* 0x000000248488723c */ /* 0x000fde00000810a8 */
[----:B------:R-:W-:-:S04]  /*6d420*/  NOP ;  /* 0x0000000000007918 */ /* 0x000fc80000000000 */
[----:B------:R-:W-:Y:S01]  /*6d430*/  IMAD.MOV.U32 R15, RZ, RZ, R136 ;  /* 0x000000ffff0f7224 */ /* 0x000fe200078e0088 */
[----:B------:R-:W-:Y:S01]  /*6d440*/  MOV R14, R137 ;  /* 0x00000089000e7202 */ /* 0x000fe20000000f00 */
[----:B------:R-:W-:Y:S01]  /*6d450*/  IMAD.MOV.U32 R11, RZ, RZ, R138 ;  /* 0x000000ffff0b7224 */ /* 0x000fe200078e008a */
[----:B------:R-:W-:Y:S02]  /*6d460*/  MOV R10, R139 ;  /* 0x0000008b000a7202 */ /* 0x000fe40000000f00 */
[C---:B------:R-:W-:Y:S01]  /*6d470*/  HMMA.1688.F32.TF32 R136, R132.reuse, R32, R164 ;  /* 0x000000208488723c */ /* 0x040fe200000810a4 */
        /* <DEDUP_REMOVED lines=60> */
[----:B----4-:R-:W-:Y:S03]  /*6d840*/  HMMA.1688.F32.TF32 R132, R132, R28, R160 ;  /* 0x0000001c8484723c */ /* 0x010fe600000810a0 */
[----:B------:R-:W4:Y:S04]  /*6d850*/  LDL.LU R160, [R1+0x8c0] ;  /* 0x0008c00001a07983 */ /* 0x000f280000300800 */
[----:B------:R-:W4:Y:S04]  /*6d860*/  LDL.LU R161, [R1+0x8c4] ;  /* 0x0008c40001a17983 */ /* 0x000f280000300800 */
[----:B------:R-:W4:Y:S04]  /*6d870*/  LDL.LU R162, [R1+0x8c8] ;  /* 0x0008c80001a27983 */ /* 0x000f280000300800 */
[----:B------:R-:W4:Y:S01]  /*6d880*/  LDL.LU R163, [R1+0x8cc] ;  /* 0x0008cc0001a37983 */ /* 0x000f220000300800 */
[----:B--2---:R-:W-:Y:S01]  /*6d890*/  HMMA.1688.F32.TF32 R248, R152, R128, R248 ;  /* 0x0000008098f8723c */ /* 0x004fe200000810f8 */
[----:B------:R-:W-:Y:S01]  /*6d8a0*/  IMAD.MOV.U32 R95, RZ, RZ, R136 ;  /* 0x000000ffff5f7224 */ /* 0x000fe200078e0088 */
[----:B------:R-:W-:Y:S01]  /*6d8b0*/  MOV R27, R137 ;  /* 0x00000089001b7202 */ /* 0x000fe20000000f00 */
[----:B------:R-:W-:Y:S01]  /*6d8c0*/  IMAD.MOV.U32 R90, RZ, RZ, R138 ;  /* 0x000000ffff5a7224 */ /* 0x000fe200078e008a */
[----:B------:R-:W-:Y:S01]  /*6d8d0*/  MOV R91, R139 ;  /* 0x0000008b005b7202 */ /* 0x000fe20000000f00 */
[----:B------:R-:W-:Y:S01]  /*6d8e0*/  IMAD.MOV.U32 R78, RZ, RZ, R132 ;  /* 0x000000ffff4e7224 */ /* 0x000fe200078e0084 */
[----:B------:R-:W-:Y:S01]  /*6d8f0*/  MOV R79, R133 ;  /* 0x00000085004f7202 */ /* 0x000fe20000000f00 */
[----:B------:R-:W-:Y:S01]  /*6d900*/  IMAD.MOV.U32 R82, RZ, RZ, R134 ;  /* 0x000000ffff527224 */ /* 0x000fe200078e0086 */
[----:B------:R-:W-:-:S11]  /*6d910*/  MOV R83, R135 ;  /* 0x0000008700537202 */ /* 0x000fd60000000f00 */
[----:B------:R-:W-:Y:S04]  /*6d920*/  STL [R1+0x57a4], R248 ;  /* 0x0057a4f801007387 */ /* 0x000fe80000100800 */
[----:B------:R-:W-:Y:S04]  /*6d930*/  STL [R1+0x57a0], R249 ;  /* 0x0057a0f901007387 */ /* 0x000fe80000100800 */
[----:B------:R-:W-:Y:S04]  /*6d940*/  STL [R1+0x579c], R250 ;  /* 0x00579cfa01007387 */ /* 0x000fe80000100800 */
[----:B------:R-:W-:Y:S04]  /*6d950*/  STL [R1+0x5798], R251 ;  /* 0x005798fb01007387 */ /* 0x000fe80000100800 */
[----:B------:R-:W-:Y:S04]  /*6d960*/  STL [R1+0x5ad0], R223 ;  /* 0x005ad0df01007387 */ /* 0x000fe80000100800 */
[----:B------:R-:W-:Y:S01]  /*6d970*/  STL.64 [R1+0x5b00], R122 ;  /* 0x005b007a01007387 */ /* 0x000fe20000100a00 */
[C---:B---3--:R-:W-:Y:S08]  /*6d980*/  HMMA.1688.F32.TF32 R136, R152.reuse, R124, R204 ;  /* 0x0000007c9888723c */ /* 0x048ff000000810cc */
[C---:B------:R-:W-:Y:S11]  /*6d990*/  HMMA.1688.F32.TF32 R132, R152.reuse, R120, R236 ;  /* 0x000000789884723c */ /* 0x040ff600000810ec */
[----:B------:R-:W-:Y:S04]  /*6d9a0*/  STL.64 [R1+0x350], R136 ;  /* 0x0003508801007387 */ /* 0x000fe80000100a00 */
[----:B------:R-:W-:Y:S04]  /*6d9b0*/  STL.64 [R1+0x358], R138 ;  /* 0x0003588a01007387 */ /* 0x000fe80000100a00 */
[----:B------:R2:W-:Y:S04]  /*6d9c0*/  STL.64 [R1+0x5af8], R120 ;  /* 0x005af87801007387 */ /* 0x0005e80000100a00 */
[----:B------:R-:W-:Y:S01]  /*6d9d0*/  STL.64 [R1+0x340], R132 ;  /* 0x0003408401007387 */ /* 0x000fe20000100a00 */
[C---:B--2---:R-:W-:Y:S03]  /*6d9e0*/  HMMA.1688.F32.TF32 R120, R152.reuse, R116, R232 ;  /* 0x000000749878723c */ /* 0x044fe600000810e8 */
[----:B------:R-:W-:Y:S04]  /*6d9f0*/  STL.64 [R1+0x348], R134 ;  /* 0x0003488601007387 */ /* 0x000fe80000100a00 */
[----:B------:R-:W-:Y:S04]  /*6da00*/  STL.64 [R1+0x5af0], R118 ;  /* 0x005af07601007387 */ /* 0x000fe80000100a00 */
[----:B------:R2:W-:Y:S02]  /*6da10*/  STL.64 [R1+0x5ae8], R116 ;  /* 0x005ae87401007387 */ /* 0x0005e40000100a00 */
[C---:B--2---:R-:W-:Y:S06]  /*6da20*/  HMMA.1688.F32.TF32 R116, R152.reuse, R112, R228 ;  /* 0x000000709874723c */ /* 0x044fec00000810e4 */
        /* <DEDUP_REMOVED lines=35> */
[C---:B----4-:R-:W-:Y:S03]  /*6dc60*/  HMMA.1688.F32.TF32 R112, R152.reuse, R4, R160 ;  /* 0x000000049870723c */ /* 0x050fe600000810a0 */
        /* <DEDUP_REMOVED lines=50> */
[C---:B------:R-:W-:Y:S08]  /*6df90*/  HMMA.1688.F32.TF32 R144, R152.reuse, R36, R144 ;  /* 0x000000249890723c */ /* 0x040ff00000081090 */
[C---:B---3--:R-:W-:Y:S08]  /*6dfa0*/  HMMA.1688.F32.TF32 R112, R152.reuse, R80, R192 ;  /* 0x000000509870723c */ /* 0x048ff000000810c0 */
[----:B----4-:R-:W-:Y:S11]  /*6dfb0*/  HMMA.1688.F32.TF32 R116, R152, R84, R196 ;  /* 0x000000549874723c */ /* 0x010ff600000810c4 */
[----:B------:R-:W-:Y:S01]  /*6dfc0*/  STL.64 [R1+0x90], R112 ;  /* 0x0000907001007387 */ /* 0x000fe20000100a00 */
[----:B------:R-:W-:-:S07]  /*6dfd0*/  IMAD.MOV.U32 R248, RZ, RZ, R115 ;  /* 0x000000fffff87224 */ /* 0x000fce00078e0073 */
[----:B------:R-:W-:Y:S04]  /*6dfe0*/  STL.64 [R1+0xa0], R116 ;  /* 0x0000a07401007387 */ /* 0x000fe80000100a00 */
[----:B------:R2:W-:Y:S04]  /*6dff0*/  STL.64 [R1+0xa8], R118 ;  /* 0x0000a87601007387 */ /* 0x0005e80000100a00 */
[----:B------:R3:W-:Y:S01]  /*6e000*/  STL [R1+0x98], R114 ;  /* 0x0000987201007387 */ /* 0x0007e20000100800 */
[C---:B--2---:R-:W-:Y:S08]  /*6e010*/  HMMA.1688.F32.TF32 R116, R152.reuse, R76, R188 ;  /* 0x0000004c9874723c */ /* 0x044ff000000810bc */
[----:B---3--:R-:W-:Y:S01]  /*6e020*/  HMMA.1688.F32.TF32 R112, R152, R72, R184 ;  /* 0x000000489870723c */ /* 0x008fe200000810b8 */
[----:B------:R2:W-:-:S15]  /*6e030*/  STL [R1+0x57a8], R248 ;  /* 0x0057a8f801007387 */ /* 0x0005de0000100800 */
[----:B------:R-:W-:-:S03]  /*6e040*/  NOP ;  /* 0x0000000000007918 */ /* 0x000fc60000000000 */
[----:B------:R-:W-:Y:S01]  /*6e050*/  STL.64 [R1+0x70], R112 ;  /* 0x0000707001007387 */ /* 0x000fe20000100a00 */
[----:B--2---:R-:W-:-:S03]  /*6e060*/  MOV R248, R115 ;  /* 0x0000007300f87202 */ /* 0x004fc60000000f00 */
[----:B------:R-:W-:Y:S04]  /*6e070*/  STL.64 [R1+0x80], R116 ;  /* 0x0000807401007387 */ /* 0x000fe80000100a00 */
[----:B------:R-:W-:Y:S04]  /*6e080*/  STL.64 [R1+0x88], R118 ;  /* 0x0000887601007387 */ /* 0x000fe80000100a00 */
[----:B------:R2:W-:Y:S02]  /*6e090*/  STL [R1+0x78], R114 ;  /* 0x0000787201007387 */ /* 0x0005e40000100800 */
[----:B--2---:R-:W-:Y:S02]  /*6e0a0*/  HMMA.1688.F32.TF32 R112, R152, R68, R160 ;  /* 0x000000449870723c */ /* 0x004fe400000810a0 */
[----:B------:R-:W-:Y:S04]  /*6e0b0*/  STL [R1+0x57ac], R248 ;  /* 0x0057acf801007387 */ /* 0x000fe80000100800 */
[----:B------:R-:W2:-:S13]  /*6e0c0*/  LDL.LU R160, [R1+0x260] ;  /* 0x0002600001a07983 */ /* 0x000e9a0000300800 */
[----:B------:R-:W-:Y:S04]  /*6e0d0*/  STL.64 [R1+0x60], R112 ;  /* 0x0000607001007387 */ /* 0x000fe80000100a00 */
[----:B------:R3:W-:Y:S04]  /*6e0e0*/  STL.64 [R1+0x68], R114 ;  /* 0x0000687201007387 */ /* 0x0007e80000100a00 */
[----:B------:R-:W2:Y:S04]  /*6e0f0*/  LDL.LU R161, [R1+0x264] ;  /* 0x0002640001a17983 */ /* 0x000ea80000300800 */
[----:B------:R-:W2:Y:S01]  /*6e100*/  LDL.LU R162, [R1+0x268] ;  /* 0x0002680001a27983 */ /* 0x000ea20000300800 */
[----:B---3--:R-:W-:Y:S03]  /*6e110*/  HMMA.1688.F32.TF32 R112, R152, R64, R180 ;  /* 0x000000409870723c */ /* 0x008fe600000810b4 */
[----:B------:R-:W2:-:S15]  /*6e120*/  LDL.LU R163, [R1+0x26c] ;  /* 0x00026c0001a37983 */ /* 0x000e9e0000300800 */
[----:B------:R-:W-:Y:S01]  /*6e130*/  NOP ;  /* 0x0000000000007918 */ /* 0x000fe20000000000 */
[----:B------:R-:W-:Y:S01]  /*6e140*/  IMAD.MOV.U32 R249, RZ, RZ, R112 ;  /* 0x000000fffff97224 */ /* 0x000fe200078e0070 */
[----:B------:R-:W-:Y:S01]  /*6e150*/  MOV R250, R113 ;  /* 0x0000007100fa7202 */ /* 0x000fe20000000f00 */
[----:B------:R3:W-:Y:S01]  /*6e160*/  STL [R1+0x5c], R115 ;  /* 0x00005c7301007387 */ /* 0x0007e20000100800 */
[----:B------:R-:W-:Y:S02]  /*6e170*/  IMAD.MOV.U32 R251, RZ, RZ, R114 ;  /* 0x000000fffffb7224 */ /* 0x000fe400078e0072 */
[----:B---3--:R-:W-:Y:S03]  /*6e180*/  HMMA.1688.F32.TF32 R112, R152, R60, R176 ;  /* 0x0000003c9870723c */ /* 0x008fe600000810b0 */
[----:B------:R-:W-:Y:S04]  /*6e190*/  STL [R1+0x57b8], R251 ;  /* 0x0057b8fb01007387 */ /* 0x000fe80000100800 */
[----:B------:R-:W-:Y:S04]  /*6e1a0*/  STL [R1+0x57b4], R250 ;  /* 0x0057b4fa01007387 */ /* 0x000fe80000100800 */
[----:B------:R-:W-:Y:S08]  /*6e1b0*/  STL [R1+0x57b0], R249 ;  /* 0x0057b0f901007387 */ /* 0x000ff00000100800 */
[----:B------:R-:W-:Y:S01]  /*6e1c0*/  STL.64 [R1+0x40], R112 ;  /* 0x0000407001007387 */ /* 0x000fe20000100a00 */
[----:B------:R-:W-:-:S03]  /*6e1d0*/  MOV R248, R115 ;  /* 0x0000007300f87202 */ /* 0x000fc60000000f00 */
[----:B------:R3:W-:Y:S02]  /*6e1e0*/  STL [R1+0x48], R114 ;  /* 0x0000487201007387 */ /* 0x0007e40000100800 */
[----:B---3--:R-:W-:Y:S02]  /*6e1f0*/  HMMA.1688.F32.TF32 R112, R152, R56, R240 ;  /* 0x000000389870723c */ /* 0x008fe400000810f0 */
[----:B------:R-:W-:-:S15]  /*6e200*/  STL [R1+0x57bc], R248 ;  /* 0x0057bcf801007387 */ /* 0x000fde0000100800 */
[----:B------:R-:W-:Y:S02]  /*6e210*/  NOP ;  /* 0x0000000000007918 */ /* 0x000fe40000000000 */
[----:B------:R-:W-:Y:S01]  /*6e220*/  IMAD.MOV.U32 R251, RZ, RZ, R113 ;  /* 0x000000fffffb7224 */ /* 0x000fe200078e0071 */
[----:B------:R-:W-:Y:S01]  /*6e230*/  MOV R250, R114 ;  /* 0x0000007200fa7202 */ /* 0x000fe20000000f00 */
[----:B------:R3:W-:Y:S01]  /*6e240*/  STL [R1+0x30], R112 ;  /* 0x0000307001007387 */ /* 0x0007e20000100800 */
[----:B------:R-:W-:Y:S02]  /*6e250*/  IMAD.MOV.U32 R249, RZ, RZ, R115 ;  /* 0x000000fffff97224 */ /* 0x000fe400078e0073 */
[C---:B---3--:R-:W-:Y:S08]  /*6e260*/  HMMA.1688.F32.TF32 R112, R152.reuse, R52, R244 ;  /* 0x000000349870723c */ /* 0x048ff000000810f4 */
[C---:B------:R-:W-:Y:S01]  /*6e270*/  HMMA.1688.F32.TF32 R148, R152.reuse, R32, R148 ;  /* 0x000000209894723c */ /* 0x040fe20000081094 */
[----:B------:R-:W-:Y:S01]  /*6e280*/  IMAD.MOV.U32 R236, RZ, RZ, R156 ;  /* 0x000000ffffec7224 */ /* 0x000fe200078e009c */
[----:B------:R-:W-:Y:S01]  /*6e290*/  MOV R237, R157 ;  /* 0x0000009d00ed7202 */ /* 0x000fe20000000f00 */
[----:B------:R-:W-:Y:S01]  /*6e2a0*/  IMAD.MOV.U32 R238, RZ, RZ, R158 ;  /* 0x000000ffffee7224 */ /* 0x000fe200078e009e */
[----:B------:R-:W-:Y:S01]  /*6e2b0*/  MOV R239, R159 ;  /* 0x0000009f00ef7202 */ /* 0x000fe20000000f00 */
[----:B------:R-:W-:Y:S03]  /*6e2c0*/  LDS R245, [R252+UR11+0x43080] ;  /* 0x0430800bfcf57984 */ /* 0x000fe60008000800 */
[----:B------:R-:W-:Y:S01]  /*6e2d0*/  HMMA.1688.F32.TF32 R136, R152, R44, R164 ;  /* 0x0000002c9888723c */ /* 0x000fe200000810a4 */
[----:B------:R-:W-:Y:S02]  /*6e2e0*/  LDS R247, [R252+UR11+0x43480] ;  /* 0x0434800bfcf77984 */ /* 0x000fe40008000800 */
[----:B------:R-:W-:-:S02]  /*6e2f0*/  MOV R248, R115 ;  /* 0x0000007300f87202 */ /* 0x000fc40000000f00 */
[----:B------:R-:W-:Y:S04]  /*6e300*/  STL.64 [R1+0x20], R112 ;  /* 0x0000207001007387 */ /* 0x000fe80000100a00 */
[----:B------:R3:W-:Y:S02]  /*6e310*/  STL [R1+0x28], R114 ;  /* 0x0000287201007387 */ /* 0x0007e40000100800 */
[----:B---3--:R-:W-:Y:S08]  /*6e320*/  HMMA.1688.F32.TF32 R112, R152, R48, R168 ;  /* 0x000000309870723c */ /* 0x008ff000000810a8 */
[----:B------:R-:W-:Y:S11]  /*6e330*/  STL.64 [R1+0x5760], R138 ;  /* 0x0057608a01007387 */ /* 0x000ff60000100a00 */
[----:B------:R-:W-:Y:S04]  /*6e340*/  STL.64 [R1+0x10], R112 ;  /* 0x0000107001007387 */ /* 0x000fe80000100a00 */
[----:B------:R-:W-:Y:S04]  /*6e350*/  STL.64 [R1+0x18], R114 ;  /* 0x0000187201007387 */ /* 0x000fe80000100a00 */
[----:B------:R-:W-:Y:S04]  /*6e360*/  STL.64 [R1+0x5758], R136 ;  /* 0x0057588801007387 */ /* 0x000fe80000100a00 */
[----:B------:R-:W-:Y:S04]  /*6e370*/  STL.64 [R1+0x5770], R142 ;  /* 0x0057708e01007387 */ /* 0x000fe80000100a00 */
[----:B------:R3:W-:Y:S04]  /*6e380*/  STL.64 [R1+0x5768], R140 ;  /* 0x0057688c01007387 */ /* 0x0007e80000100a00 */
[----:B------:R4:W-:Y:S04]  /*6e390*/  STL.64 [R1+0x5780], R146 ;  /* 0x0057809201007387 */ /* 0x0009e80000100a00 */
[----:B------:R1:W-:Y:S04]  /*6e3a0*/  STL.64 [R1+0x5778], R144 ;  /* 0x0057789001007387 */ /* 0x0003e80000100a00 */
[----:B------:R-:W-:Y:S04]  /*6e3b0*/  STL.64 [R1+0x5790], R150 ;  /* 0x0057909601007387 */ /* 0x000fe80000100a00 */
[----:B------:R1:W-:Y:S04]  /*6e3c0*/  STL.64 [R1+0x5788], R148 ;  /* 0x0057889401007387 */ /* 0x0003e80000100a00 */
[----:B------:R-:W2:Y:S04]  /*6e3d0*/  LDL.LU R156, [R1+0x5b3c] ;  /* 0x005b3c00019c7983 */ /* 0x000ea80000300800 */
[----:B------:R-:W4:Y:S04]  /*6e3e0*/  LDL.LU R157, [R1+0x5b38] ;  /* 0x005b3800019d7983 */ /* 0x000f280000300800 */
[----:B------:R-:W4:Y:S04]  /*6e3f0*/  LDL.LU R158, [R1+0x5b34] ;  /* 0x005b3400019e7983 */ /* 0x000f280000300800 */
[----:B------:R-:W4:Y:S04]  /*6e400*/  LDL.LU R159, [R1+0x5b30] ;  /* 0x005b3000019f7983 */ /* 0x000f280000300800 */
[----:B---3--:R-:W3:Y:S04]  /*6e410*/  LDL.LU R140, [R1+0x170] ;  /* 0x00017000018c7983 */ /* 0x008ee80000300800 */
[----:B------:R-:W3:Y:S04]  /*6e420*/  LDL.LU R141, [R1+0x174] ;  /* 0x00017400018d7983 */ /* 0x000ee80000300800 */
[----:B------:R-:W3:Y:S01]  /*6e430*/  LDL.LU R142, [R1+0x178] ;  /* 0x00017800018e7983 */ /* 0x000ee20000300800 */
[----:B--2---:R-:W-:-:S03]  /*6e440*/  IMAD.MOV.U32 R143, RZ, RZ, R156 ;  /* 0x000000ffff8f7224 */ /* 0x004fc600078e009c */
[----:B------:R-:W2:Y:S01]  /*6e450*/  LDL.LU R156, [R1+0x5b2c] ;  /* 0x005b2c00019c7983 */ /* 0x000ea20000300800 */
[----:B----4-:R-:W-:-:S03]  /*6e460*/  MOV R147, R157 ;  /* 0x0000009d00937202 */ /* 0x010fc60000000f00 */
[----:B-1----:R-:W4:Y:S01]  /*6e470*/  LDL.LU R144, [R1+0x180] ;  /* 0x0001800001907983 */ /* 0x002f220000300800 */
[----:B------:R-:W-:Y:S01]  /*6e480*/  IMAD.MOV.U32 R146, RZ, RZ, R158 ;  /* 0x000000ffff927224 */ /* 0x000fe200078e009e */
[----:B------:R-:W-:Y:S02]  /*6e490*/  MOV R145, R159 ;  /* 0x0000009f00917202 */ /* 0x000fe40000000f00 */
[----:B------:R-:W3:Y:S04]  /*6e4a0*/  LDL.LU R159, [R1+0x5b28] ;  /* 0x005b2800019f7983 */ /* 0x000ee80000300800 */
[----:B------:R-:W3:Y:S04]  /*6e4b0*/  LDL.LU R158, [R1+0x5b24] ;  /* 0x005b2400019e7983 */ /* 0x000ee80000300800 */
[----:B------:R-:W3:Y:S04]  /*6e4c0*/  LDL.LU R157, [R1+0x5b20] ;  /* 0x005b2000019d7983 */ /* 0x000ee80000300800 */
[----:B------:R-:W3:Y:S04]  /*6e4d0*/  LDL.LU R148, [R1+0x190] ;  /* 0x0001900001947983 */ /* 0x000ee80000300800 */
[----:B------:R-:W3:Y:S04]  /*6e4e0*/  LDL.LU R149, [R1+0x194] ;  /* 0x0001940001957983 */ /* 0x000ee80000300800 */
[----:B------:R-:W3:Y:S01]  /*6e4f0*/  LDL.LU R150, [R1+0x198] ;  /* 0x0001980001967983 */ /* 0x000ee20000300800 */
[----:B--2---:R-:W-:-:S03]  /*6e500*/  IMAD.MOV.U32 R151, RZ, RZ, R156 ;  /* 0x000000ffff977224 */ /* 0x004fc600078e009c */
[----:B------:R-:W2:Y:S04]  /*6e510*/  LDL.LU R156, [R1+0x5b1c] ;  /* 0x005b1c00019c7983 */ /* 0x000ea80000300800 */
[----:B------:R-:W3:Y:S04]  /*6e520*/  LDL.LU R164, [R1+0x6c0] ;  /* 0x0006c00001a47983 */ /* 0x000ee80000300800 */
[----:B------:R-:W3:Y:S04]  /*6e530*/  LDL.LU R165, [R1+0x6c4] ;  /* 0x0006c40001a57983 */ /* 0x000ee80000300800 */
[----:B------:R-:W3:Y:S04]  /*6e540*/  LDL.LU R166, [R1+0x6c8] ;  /* 0x0006c80001a67983 */ /* 0x000ee80000300800 */
[----:B------:R-:W3:Y:S04]  /*6e550*/  LDL.LU R167, [R1+0x6cc] ;  /* 0x0006cc0001a77983 */ /* 0x000ee80000300800 */
[----:B------:R-:W3:Y:S04]  /*6e560*/  LDL.LU R168, [R1+0x6d0] ;  /* 0x0006d00001a87983 */ /* 0x000ee80000300800 */
[----:B------:R-:W3:Y:S04]  /*6e570*/  LDL.LU R169, [R1+0x6d4] ;  /* 0x0006d40001a97983 */ /* 0x000ee80000300800 */
[----:B------:R-:W3:Y:S01]  /*6e580*/  LDL.LU R170, [R1+0x6d8] ;  /* 0x0006d80001aa7983 */ /* 0x000ee20000300800 */
[----:B--2---:R-:W-:-:S03]  /*6e590*/  MOV R171, R156 ;  /* 0x0000009c00ab7202 */ /* 0x004fc60000000f00 */
        /* <DEDUP_REMOVED lines=72> */
[----:B------:R-:W-:Y:S03]  /*6ea20*/  HMMA.1688.F32.TF32 R152, R152, R28, R160 ;  /* 0x0000001c9898723c */ /* 0x000fe600000810a0 */
[----:B------:R-:W4:Y:S01]  /*6ea30*/  LDL.LU R195, [R1+0x73c] ;  /* 0x00073c0001c37983 */ /* 0x000f220000300800 */
[----:B---3--:R-:W-:-:S03]  /*6ea40*/  MOV R160, R157 ;  /* 0x0000009d00a07202 */ /* 0x008fc60000000f00 */
[----:B------:R-:W3:Y:S01]  /*6ea50*/  LDL.LU R176, [R1+0x6f0] ;  /* 0x0006f00001b07983 */ /* 0x000ee20000300800 */
[----:B------:R-:W-:-:S03]  /*6ea60*/  IMAD.MOV.U32 R161, RZ, RZ, R158 ;  /* 0x000000ffffa17224 */ /* 0x000fc600078e009e */
[----:B------:R-:W3:Y:S01]  /*6ea70*/  LDL.LU R177, [R1+0x6f4] ;  /* 0x0006f40001b17983 */ /* 0x000ee20000300800 */
[----:B------:R-:W-:-:S03]  /*6ea80*/  MOV R162, R159 ;  /* 0x0000009f00a27202 */ /* 0x000fc60000000f00 */
[----:B------:R-:W3:Y:S01]  /*6ea90*/  LDL.LU R178, [R1+0x6f8] ;  /* 0x0006f80001b27983 */ /* 0x000ee20000300800 */
[----:B--2---:R-:W-:-:S03]  /*6eaa0*/  IMAD.MOV.U32 R179, RZ, RZ, R156 ;  /* 0x000000ffffb37224 */ /* 0x004fc600078e009c */
        /* <DEDUP_REMOVED lines=9> */
[----:B----4-:R-:W-:-:S15]  /*6eb40*/  HMMA.1688.F32.TF32 R120, R172, R124, R120 ;  /* 0x0000007cac78723c */ /* 0x010fde0000081078 */
[----:B------:R-:W-:-:S04]  /*6eb50*/  NOP ;  /* 0x0000000000007918 */ /* 0x000fc80000000000 */
[----:B------:R-:W-:Y:S04]  /*6eb60*/  STL.64 [R1+0x2f0], R120 ;  /* 0x0002f07801007387 */ /* 0x000fe80000100a00 */
[----:B------:R1:W-:Y:S04]  /*6eb70*/  STL.64 [R1+0x2f8], R122 ;  /* 0x0002f87a01007387 */ /* 0x0003e80000100a00 */
[----:B-1----:R-:W4:Y:S04]  /*6eb80*/  LDL.LU.64 R122, [R1+0x5b00] ;  /* 0x005b0000017a7983 */ /* 0x002f280000300a00 */
[----:B------:R-:W2:Y:S02]  /*6eb90*/  LDL.LU.64 R120, [R1+0x5af8] ;  /* 0x005af80001787983 */ /* 0x000ea40000300a00 */
[----:B--2---:R-:W-:-:S15]  /*6eba0*/  HMMA.1688.F32.TF32 R116, R172, R120, R116 ;  /* 0x00000078ac74723c */ /* 0x004fde0000081074 */
[----:B------:R-:W-:-:S04]  /*6ebb0*/  NOP ;  /* 0x0000000000007918 */ /* 0x000fc80000000000 */
[----:B------:R-:W-:Y:S04]  /*6ebc0*/  STL.64 [R1+0x2e0], R116 ;  /* 0x0002e07401007387 */ /* 0x000fe80000100a00 */
[----:B------:R1:W-:Y:S04]  /*6ebd0*/  STL.64 [R1+0x2e8], R118 ;  /* 0x0002e87601007387 */ /* 0x0003e80000100a00 */
[----:B-1----:R-:W2:Y:S04]  /*6ebe0*/  LDL.LU.64 R118, [R1+0x5af0] ;  /* 0x005af00001767983 */ /* 0x002ea80000300a00 */
[----:B------:R-:W2:Y:S02]  /*6ebf0*/  LDL.LU.64 R116, [R1+0x5ae8] ;  /* 0x005ae80001747983 */ /* 0x000ea40000300a00 */
[----:B--2---:R-:W-:-:S15]  /*6ec00*/  HMMA.1688.F32.TF32 R112, R172, R116, R112 ;  /* 0x00000074ac70723c */ /* 0x004fde0000081070 */
[----:B------:R-:W-:-:S04]  /*6ec10*/  NOP ;  /* 0x0000000000007918 */ /* 0x000fc80000000000 */
[----:B------:R-:W-:Y:S04]  /*6ec20*/  STL.64 [R1+0x2d0], R112 ;  /* 0x0002d07001007387 */ /* 0x000fe80000100a00 */
[----:B------:R1:W-:Y:S04]  /*6ec30*/  STL.64 [R1+0x2d8], R114 ;  /* 0x0002d87201007387 */ /* 0x0003e80000100a00 */
[----:B-1----:R-:W2:Y:S04]  /*6ec40*/  LDL.LU.64 R114, [R1+0x5ae0] ;  /* 0x005ae00001727983 */ /* 0x002ea80000300a00 */
[----:B------:R-:W2:Y:S01]  /*6ec50*/  LDL.LU.64 R112, [R1+0x5ad8] ;  /* 0x005ad80001707983 */ /* 0x000ea20000300a00 */
        /* <DEDUP_REMOVED lines=13> */
[C---:B---3--:R-:W-:Y:S08]  /*6ed30*/  HMMA.1688.F32.TF32 R176, R172.reuse, R80, R176 ;  /* 0x00000050acb0723c */ /* 0x048ff000000810b0 */
[C---:B------:R-:W-:Y:S08]  /*6ed40*/  HMMA.1688.F32.TF32 R240, R172.reuse, R76, R240 ;  /* 0x0000004cacf0723c */ /* 0x040ff000000810f0 */
[C---:B------:R-:W-:Y:S08]  /*6ed50*/  HMMA.1688.F32.TF32 R168, R172.reuse, R72, R168 ;  /* 0x00000048aca8723c */ /* 0x040ff000000810a8 */
[C---:B------:R-:W-:Y:S08]  /*6ed60*/  HMMA.1688.F32.TF32 R164, R172.reuse, R68, R164 ;  /* 0x00000044aca4723c */ /* 0x040ff000000810a4 */
[C---:B------:R-:W-:Y:S08]  /*6ed70*/  HMMA.1688.F32.TF32 R160, R172.reuse, R64, R160 ;  /* 0x00000040aca0723c */ /* 0x040ff000000810a0 */
[----:B--2---:R-:W-:-:S15]  /*6ed80*/  HMMA.1688.F32.TF32 R220, R172, R112, R220 ;  /* 0x00000070acdc723c */ /* 0x004fde00000810dc */
[----:B------:R-:W-:-:S04]  /*6ed90*/  NOP ;  /* 0x0000000000007918 */ /* 0x000fc80000000000 */
[----:B------:R-:W-:Y:S04]  /*6eda0*/  STL.64 [R1+0x2c0], R220 ;  /* 0x0002c0dc01007387 */ /* 0x000fe80000100a00 */
[----:B------:R1:W-:Y:S04]  /*6edb0*/  STL.64 [R1+0x2c8], R222 ;  /* 0x0002c8de01007387 */ /* 0x0003e80000100a00 */
[----:B-1----:R-:W2:Y:S04]  /*6edc0*/  LDL.LU R223, [R1+0x5ad0] ;  /* 0x005ad00001df7983 */ /* 0x002ea80000300800 */
[----:B------:R-:W-:Y:S04]  /*6edd0*/  STL.64 [R1+0x2b0], R224 ;  /* 0x0002b0e001007387 */ /* 0x000fe80000100a00 */
[----:B------:R1:W-:Y:S04]  /*6ede0*/  STL.64 [R1+0x2b8], R226 ;  /* 0x0002b8e201007387 */ /* 0x0003e80000100a00 */
[----:B-1----:R-:W3:Y:S04]  /*6edf0*/  LDL.LU.64 R226, [R1+0x5ac8] ;  /* 0x005ac80001e27983 */ /* 0x002ee80000300a00 */
        /* <DEDUP_REMOVED lines=68> */
[----:B------:R-:W4:Y:S01]  /*6f240*/  LDL.LU.64 R160, [R1+0x59b0] ;  /* 0x0059b00001a07983 */ /* 0x000f220000300a00 */
[----:B------:R-:W-:Y:S01]  /*6f250*/  LOP3.LUT R139, R2, 0x40, RZ, 0x3c, !PT ;  /* 0x00000040028b7812 */ /* 0x000fe200078e3cff */
[C---:B------:R-:W-:Y:S04]  /*6f260*/  HMMA.1688.F32.TF32 R148, R172.reuse, R60, R148 ;  /* 0x0000003cac94723c */ /* 0x040fe80000081094 */
[----:B------:R-:W-:Y:S04]  /*6f270*/  LDS R244, [R139+UR11+0x43080] ;  /* 0x0430800b8bf47984 */ /* 0x000fe80008000800 */
[----:B------:R-:W3:Y:S11]  /*6f280*/  LDS R246, [R139+UR11+0x43480] ;  /* 0x0434800b8bf67984 */ /* 0x000ef60008000800 */
[----:B------:R-:W-:Y:S04]  /*6f290*/  STL.64 [R1+0x190], R148 ;  /* 0x0001909401007387 */ /* 0x000fe80000100a00 */
[----:B------:R1:W-:Y:S02]  /*6f2a0*/  STL.64 [R1+0x198], R150 ;  /* 0x0001989601007387 */ /* 0x0003e40000100a00 */
[C---:B-1----:R-:W-:Y:S08]  /*6f2b0*/  HMMA.1688.F32.TF32 R148, R172.reuse, R56, R144 ;  /* 0x00000038ac94723c */ /* 0x042ff00000081090 */
[C---:B------:R-:W-:Y:S08]  /*6f2c0*/  HMMA.1688.F32.TF32 R144, R172.reuse, R52, R140 ;  /* 0x00000034ac90723c */ /* 0x040ff0000008108c */
[C---:B------:R-:W-:Y:S08]  /*6f2d0*/  HMMA.1688.F32.TF32 R140, R172.reuse, R48, R132 ;  /* 0x00000030ac8c723c */ /* 0x040ff00000081084 */
[C---:B------:R-:W-:Y:S01]  /*6f2e0*/  HMMA.1688.F32.TF32 R132, R172.reuse, R44, R236 ;  /* 0x0000002cac84723c */ /* 0x040fe200000810ec */
[----:B------:R-:W-:Y:S04]  /*6f2f0*/  STL.64 [R1+0x180], R148 ;  /* 0x0001809401007387 */ /* 0x000fe80000100a00 */
[----:B------:R-:W-:Y:S03]  /*6f300*/  STL.64 [R1+0x188], R150 ;  /* 0x0001889601007387 */ /* 0x000fe60000100a00 */
[----:B------:R-:W-:Y:S01]  /*6f310*/  HMMA.1688.F32.TF32 R156, R172, R128, R156 ;  /* 0x00000080ac9c723c */ /* 0x000fe2000008109c */
[----:B------:R-:W-:Y:S01]  /*6f320*/  STL.64 [R1+0x170], R144 ;  /* 0x0001709001007387 */ /* 0x000fe20000100a00 */
[----:B--2---:R-:W-:-:S03]  /*6f330*/  IMAD.MOV.U32 R236, RZ, RZ, R235 ;  /* 0x000000ffffec7224 */ /* 0x004fc600078e00eb */
[----:B------:R-:W-:Y:S01]  /*6f340*/  STL.64 [R1+0x178], R146 ;  /* 0x0001789201007387 */ /* 0x000fe20000100a00 */
[----:B------:R-:W-:-:S03]  /*6f350*/  MOV R237, R234 ;  /* 0x000000ea00ed7202 */ /* 0x000fc60000000f00 */
[----:B------:R-:W-:Y:S01]  /*6f360*/  STL.64 [R1+0x160], R140 ;  /* 0x0001608c01007387 */ /* 0x000fe20000100a00 */
[----:B------:R-:W-:-:S03]  /*6f370*/  MOV R235, R228 ;  /* 0x000000e400eb7202 */ /* 0x000fc60000000f00 */
[----:B------:R-:W-:Y:S01]  /*6f380*/  STL.64 [R1+0x168], R142 ;  /* 0x0001688e01007387 */ /* 0x000fe20000100a00 */
[----:B------:R-:W-:-:S03]  /*6f390*/  IMAD.MOV.U32 R238, RZ, RZ, R233 ;  /* 0x000000ffffee7224 */ /* 0x000fc600078e00e9 */
[----:B------:R1:W-:Y:S01]  /*6f3a0*/  STL.64 [R1+0x150], R132 ;  /* 0x0001508401007387 */ /* 0x0003e20000100a00 */
[----:B------:R-:W-:Y:S01]  /*6f3b0*/  IMAD.MOV.U32 R234, RZ, RZ, R229 ;  /* 0x000000ffffea7224 */ /* 0x000fe200078e00e5 */
[----:B------:R-:W-:Y:S02]  /*6f3c0*/  MOV R239, R232 ;  /* 0x000000e800ef7202 */ /* 0x000fe40000000f00 */
[----:B------:R2:W-:Y:S01]  /*6f3d0*/  STL.64 [R1+0x158], R134 ;  /* 0x0001588601007387 */ /* 0x0005e20000100a00 */
[----:B------:R-:W-:Y:S01]  /*6f3e0*/  MOV R233, R230 ;  /* 0x000000e600e97202 */ /* 0x000fe20000000f00 */
[----:B------:R-:W-:Y:S02]  /*6f3f0*/  IMAD.MOV.U32 R232, RZ, RZ, R231 ;  /* 0x000000ffffe87224 */ /* 0x000fe400078e00e7 */
[----:B------:R-:W4:Y:S01]  /*6f400*/  LDL.LU R228, [R1+0x680] ;  /* 0x0006800001e47983 */ /* 0x000f220000300800 */
[C---:B---3--:R-:W-:Y:S03]  /*6f410*/  HMMA.1688.F32.TF32 R196, R244.reuse, R108, R196 ;  /* 0x0000006cf4c4723c */ /* 0x048fe600000810c4 */
[----:B------:R-:W3:Y:S04]  /*6f420*/  LDL.LU R229, [R1+0x684] ;  /* 0x0006840001e57983 */ /* 0x000ee80000300800 */
[----:B------:R-:W3:Y:S04]  /*6f430*/  LDL.LU R230, [R1+0x688] ;  /* 0x0006880001e67983 */ /* 0x000ee80000300800 */
[----:B------:R-:W3:Y:S01]  /*6f440*/  LDL.LU R231, [R1+0x68c] ;  /* 0x00068c0001e77983 */ /* 0x000ee20000300800 */
[C---:B----4-:R-:W-:Y:S08]  /*6f450*/  HMMA.1688.F32.TF32 R192, R244.reuse, R112, R192 ;  /* 0x00000070f4c0723c */ /* 0x050ff000000810c0 */
[C---:B------:R-:W-:Y:S08]  /*6f460*/  HMMA.1688.F32.TF32 R200, R244.reuse, R104, R200 ;  /* 0x00000068f4c8723c */ /* 0x040ff000000810c8 */
[C---:B------:R-:W-:Y:S08]  /*6f470*/  HMMA.1688.F32.TF32 R188, R244.reuse, R116, R188 ;  /* 0x00000074f4bc723c */ /* 0x040ff000000810bc */
[C---:B------:R-:W-:Y:S08]  /*6f480*/  HMMA.1688.F32.TF32 R184, R244.reuse, R120, R184 ;  /* 0x00000078f4b8723c */ /* 0x040ff000000810b8 */
[C---:B------:R-:W-:Y:S08]  /*6f490*/  HMMA.1688.F32.TF32 R180, R244.reuse, R124, R180 ;  /* 0x0000007cf4b4723c */ /* 0x040ff000000810b4 */
[----:B------:R-:W-:Y:S01]  /*6f4a0*/  HMMA.1688.F32.TF32 R176, R244, R128, R176 ;  /* 0x00000080f4b0723c */ /* 0x000fe200000810b0 */
[----:B-1----:R-:W-:Y:S01]  /*6f4b0*/  IMAD.MOV.U32 R132, RZ, RZ, R204 ;  /* 0x000000ffff847224 */ /* 0x002fe200078e00cc */
[----:B------:R-:W-:Y:S01]  /*6f4c0*/  MOV R133, R205 ;  /* 0x000000cd00857202 */ /* 0x000fe20000000f00 */
[----:B--2---:R-:W-:Y:S01]  /*6f4d0*/  IMAD.MOV.U32 R134, RZ, RZ, R206 ;  /* 0x000000ffff867224 */ /* 0x004fe200078e00ce */
[----:B------:R-:W-:Y:S01]  /*6f4e0*/  MOV R135, R207 ;  /* 0x000000cf00877202 */ /* 0x000fe20000000f00 */
[----:B------:R-:W-:Y:S01]  /*6f4f0*/  IMAD.MOV.U32 R220, RZ, RZ, R209 ;  /* 0x000000ffffdc7224 */ /* 0x000fe200078e00d1 */
[----:B------:R-:W-:-:S02]  /*6f500*/  MOV R221, R210 ;  /* 0x000000d200dd7202 */ /* 0x000fc40000000f00 */
[C---:B------:R-:W-:Y:S08]  /*6f510*/  HMMA.1688.F32.TF32 R168, R172.reuse, R32, R168 ;  /* 0x00000020aca8723c */ /* 0x040ff000000810a8 */
[C---:B------:R-:W-:Y:S08]  /*6f520*/  HMMA.1688.F32.TF32 R164, R172.reuse, R36, R164 ;  /* 0x00000024aca4723c */ /* 0x040ff000000810a4 */
[C---:B------:R-:W-:Y:S08]  /*6f530*/  HMMA.1688.F32.TF32 R160, R172.reuse, R40, R160 ;  /* 0x00000028aca0723c */ /* 0x040ff000000810a0 */
[----:B------:R-:W-:Y:S01]  /*6f540*/  HMMA.1688.F32.TF32 R172, R172, R28, R240 ;  /* 0x0000001cacac723c */ /* 0x000fe200000810f0 */
[----:B------:R-:W-:Y:S01]  /*6f550*/  IMAD.MOV.U32 R222, RZ, RZ, R211 ;  /* 0x000000ffffde7224 */ /* 0x000fe200078e00d3 */
[----:B------:R-:W-:Y:S04]  /*6f560*/  LDS R241, [R223+UR11+0x43800] ;  /* 0x0438000bdff17984 */ /* 0x000fe80008000800 */
[----:B------:R1:W-:Y:S02]  /*6f570*/  LDS R243, [R223+UR11+0x43c00] ;  /* 0x043c000bdff37984 */ /* 0x0003e40008000800 */
[----:B------:R-:W-:Y:S01]  /*6f580*/  HMMA.1688.F32.TF32 R232, R244, R92, R232 ;  /* 0x0000005cf4e8723c */ /* 0x000fe200000810e8 */
[----:B------:R-:W-:Y:S01]  /*6f590*/  IMAD.MOV.U32 R149, RZ, RZ, R216 ;  /* 0x000000ffff957224 */ /* 0x000fe200078e00d8 */
[----:B------:R-:W-:Y:S01]  /*6f5a0*/  MOV R150, R217 ;  /* 0x000000d900967202 */ /* 0x000fe20000000f00 */
[----:B------:R-:W-:Y:S04]  /*6f5b0*/  STL.64 [R1+0x5610], R162 ;  /* 0x005610a201007387 */ /* 0x000fe80000100a00 */
        /* <DEDUP_REMOVED lines=23> */
[----:B------:R-:W-:Y:S04]  /*6f730*/  STL.64 [R1+0x56b0], R202 ;  /* 0x0056b0ca01007387 */ /* 0x000fe80000100a00 */
[----:B------:R-:W-:Y:S04]  /*6f740*/  STL.64 [R1+0x56a8], R200 ;  /* 0x0056a8c801007387 */ /* 0x000fe80000100a00 */
[----:B------:R-:W2:Y:S04]  /*6f750*/  LDL.LU R209, [R1+0x599c] ;  /* 0x00599c0001d17983 */ /* 0x000ea80000300800 */
[----:B------:R-:W2:Y:S04]  /*6f760*/  LDL.LU R210, [R1+0x5998] ;  /* 0x0059980001d27983 */ /* 0x000ea80000300800 */
[----:B------:R-:W2:Y:S01]  /*6f770*/  LDL.LU R211, [R1+0x5994] ;  /* 0x0059940001d37983 */ /* 0x000ea20000300800 */
[----:B-1----:R-:W-:-:S03]  /*6f780*/  MOV R223, R215 ;  /* 0x000000d700df7202 */ /* 0x002fc60000000f00 */
[----:B------:R-:W2:Y:S01]  /*6f790*/  LDL.LU R215, [R1+0x5990] ;  /* 0x0059900001d77983 */ /* 0x000ea20000300800 */
[C---:B---3--:R-:W-:Y:S01]  /*6f7a0*/  HMMA.1688.F32.TF32 R228, R244.reuse, R100, R228 ;  /* 0x00000064f4e4723c */ /* 0x048fe200000810e4 */
[----:B------:R-:W-:Y:S01]  /*6f7b0*/  IMAD.MOV.U32 R151, RZ, RZ, R218 ;  /* 0x000000ffff977224 */ /* 0x000fe200078e00da */
[----:B------:R-:W-:Y:S01]  /*6f7c0*/  MOV R144, R219 ;  /* 0x000000db00907202 */ /* 0x000fe20000000f00 */
[----:B------:R-:W-:Y:S01]  /*6f7d0*/  IMAD.MOV.U32 R140, RZ, RZ, R224 ;  /* 0x000000ffff8c7224 */ /* 0x000fe200078e00e0 */
[----:B------:R-:W-:Y:S01]  /*6f7e0*/  MOV R141, R225 ;  /* 0x000000e1008d7202 */ /* 0x000fe20000000f00 */
[----:B------:R-:W-:Y:S01]  /*6f7f0*/  IMAD.MOV.U32 R142, RZ, RZ, R226 ;  /* 0x000000ffff8e7224 */ /* 0x000fe200078e00e2 */
[----:B------:R-:W-:Y:S01]  /*6f800*/  MOV R143, R227 ;  /* 0x000000e3008f7202 */ /* 0x000fe20000000f00 */
[----:B------:R-:W-:Y:S01]  /*6f810*/  LDS R240, [R2+UR11+0x43800] ;  /* 0x0438000b02f07984 */ /* 0x000fe20008000800 */
[C---:B------:R-:W-:Y:S03]  /*6f820*/  HMMA.1688.F32.TF32 R236, R244.reuse, R24, R236 ;  /* 0x00000018f4ec723c */ /* 0x040fe600000810ec */
[----:B------:R-:W1:Y:S08]  /*6f830*/  LDS R242, [R2+UR11+0x43c00] ;  /* 0x043c000b02f27984 */ /* 0x000e700008000800 */
[----:B------:R-:W-:Y:S04]  /*6f840*/  STL.64 [R1+0x56c0], R230 ;  /* 0x0056c0e601007387 */ /* 0x000fe80000100a00 */
[----:B------:R-:W-:Y:S01]  /*6f850*/  STL.64 [R1+0x56b8], R228 ;  /* 0x0056b8e401007387 */ /* 0x000fe20000100a00 */
[C---:B----4-:R-:W-:Y:S08]  /*6f860*/  HMMA.1688.F32.TF32 R204, R244.reuse, R96, R204 ;  /* 0x00000060f4cc723c */ /* 0x050ff000000810cc */
[C---:B--2---:R-:W-:Y:S11]  /*6f870*/  HMMA.1688.F32.TF32 R208, R244.reuse, R88, R208 ;  /* 0x00000058f4d0723c */ /* 0x044ff600000810d0 */
[----:B------:R-:W-:Y:S01]  /*6f880*/  STL.64 [R1+0x56d0], R206 ;  /* 0x0056d0ce01007387 */ /* 0x000fe20000100a00 */
[C---:B------:R-:W-:Y:S03]  /*6f890*/  HMMA.1688.F32.TF32 R212, R244.reuse, R20, R212 ;  /* 0x00000014f4d4723c */ /* 0x040fe600000810d4 */
[----:B------:R-:W-:Y:S04]  /*6f8a0*/  STL.64 [R1+0x56c8], R204 ;  /* 0x0056c8cc01007387 */ /* 0x000fe80000100a00 */
[----:B------:R-:W-:Y:S04]  /*6f8b0*/  STL.64 [R1+0x56e0], R234 ;  /* 0x0056e0ea01007387 */ /* 0x000fe80000100a00 */
[----:B------:R-:W-:Y:S04]  /*6f8c0*/  STL.64 [R1+0x56d8], R232 ;  /* 0x0056d8e801007387 */ /* 0x000fe80000100a00 */
[----:B------:R-:W-:Y:S04]  /*6f8d0*/  STL.64 [R1+0x56f0], R210 ;  /* 0x0056f0d201007387 */ /* 0x000fe80000100a00 */
[----:B------:R-:W-:Y:S04]  /*6f8e0*/  STL.64 [R1+0x56e8], R208 ;  /* 0x0056e8d001007387 */ /* 0x000fe80000100a00 */
[----:B------:R-:W2:Y:S04]  /*6f8f0*/  LDL.LU R148, [R1+0x630] ;  /* 0x0006300001947983 */ /* 0x000ea80000300800 */
[----:B------:R-:W3:Y:S04]  /*6f900*/  LDL.LU R216, [R1+0x598c] ;  /* 0x00598c0001d87983 */ /* 0x000ee80000300800 */
[----:B------:R-:W3:Y:S04]  /*6f910*/  LDL.LU R217, [R1+0x5988] ;  /* 0x0059880001d97983 */ /* 0x000ee80000300800 */
[----:B------:R-:W3:Y:S04]  /*6f920*/  LDL.LU R218, [R1+0x5984] ;  /* 0x0059840001da7983 */ /* 0x000ee80000300800 */
[----:B------:R-:W-:Y:S04]  /*6f930*/  STL.64 [R1+0x5700], R238 ;  /* 0x005700ee01007387 */ /* 0x000fe80000100a00 */
[----:B------:R-:W-:Y:S04]  /*6f940*/  STL.64 [R1+0x56f8], R236 ;  /* 0x0056f8ec01007387 */ /* 0x000fe80000100a00 */
[----:B------:R-:W-:Y:S04]  /*6f950*/  STL [R1+0x55e8], R212 ;  /* 0x0055e8d401007387 */ /* 0x000fe80000100800 */
[----:B------:R-:W-:Y:S04]  /*6f960*/  STL [R1+0x55e4], R213 ;  /* 0x0055e4d501007387 */ /* 0x000fe80000100800 */
[----:B------:R-:W-:Y:S04]  /*6f970*/  STL [R1+0x55e0], R214 ;  /* 0x0055e0d601007387 */ /* 0x000fe80000100800 */
[----:B------:R-:W-:Y:S04]  /*6f980*/  STL [R1+0x55dc], R215 ;  /* 0x0055dcd701007387 */ /* 0x000fe80000100800 */
[----:B------:R-:W3:Y:S01]  /*6f990*/  LDL.LU R219, [R1+0x5980] ;  /* 0x0059800001db7983 */ /* 0x000ee20000300800 */
[C---:B------:R-:W-:Y:S03]  /*6f9a0*/  HMMA.1688.F32.TF32 R132, R244.reuse, R16, R132 ;  /* 0x00000010f484723c */ /* 0x040fe60000081084 */
[----:B------:R-:W4:Y:S04]  /*6f9b0*/  LDL.LU R145, [R1+0x624] ;  /* 0x0006240001917983 */ /* 0x000f280000300800 */
[----:B------:R-:W4:Y:S04]  /*6f9c0*/  LDL.LU R146, [R1+0x628] ;  /* 0x0006280001927983 */ /* 0x000f280000300800 */
[----:B------:R-:W4:Y:S08]  /*6f9d0*/  LDL.LU R147, [R1+0x62c] ;  /* 0x00062c0001937983 */ /* 0x000f300000300800 */
[----:B------:R-:W-:Y:S04]  /*6f9e0*/  STL [R1+0x55f8], R132 ;  /* 0x0055f88401007387 */ /* 0x000fe80000100800 */
[----:B------:R-:W-:Y:S04]  /*6f9f0*/  STL [R1+0x55f4], R133 ;  /* 0x0055f48501007387 */ /* 0x000fe80000100800 */
[----:B------:R-:W-:Y:S04]  /*6fa00*/  STL [R1+0x55f0], R134 ;  /* 0x0055f08601007387 */ /* 0x000fe80000100800 */
[----:B------:R2:W-:Y:S01]  /*6fa10*/  STL [R1+0x55ec], R135 ;  /* 0x0055ec8701007387 */ /* 0x0005e20000100800 */
[----:B---3--:R-:W-:-:S15]  /*6fa20*/  HMMA.1688.F32.TF32 R216, R244, R12, R216 ;  /* 0x0000000cf4d8723c */ /* 0x008fde00000810d8 */
[----:B------:R-:W-:-:S04]  /*6fa30*/  NOP ;  /* 0x0000000000007918 */ /* 0x000fc80000000000 */
[----:B------:R3:W-:Y:S04]  /*6fa40*/  STL [R1+0x5600], R218 ;  /* 0x005600da01007387 */ /* 0x0007e80000100800 */
[----:B------:R1:W-:Y:S04]  /*6fa50*/  STL [R1+0x55fc], R219 ;  /* 0x0055fcdb01007387 */ /* 0x0003e80000100800 */
        /* <DEDUP_REMOVED lines=8> */
[C---:B------:R-:W-:Y:S03]  /*6fae0*/  HMMA.1688.F32.TF32 R220, R244.reuse, R8, R220 ;  /* 0x00000008f4dc723c */ /* 0x040fe600000810dc */
[----:B------:R-:W4:Y:S04]  /*6faf0*/  LDL.LU R160, [R1+0x5f0] ;  /* 0x0005f00001a07983 */ /* 0x000f280000300800 */
[----:B------:R-:W4:Y:S01]  /*6fb00*/  LDL.LU R161, [R1+0x5f4] ;  /* 0x0005f40001a17983 */ /* 0x000f220000300800 */
[C---:B--2---:R-:W-:Y:S03]  /*6fb10*/  HMMA.1688.F32.TF32 R132, R244.reuse, R84, R148 ;  /* 0x00000054f484723c */ /* 0x044fe60000081094 */
[----:B------:R-:W2:Y:S04]  /*6fb20*/  LDL.LU R162, [R1+0x5f8] ;  /* 0x0005f80001a27983 */ /* 0x000ea80000300800 */
[----:B------:R-:W2:Y:S04]  /*6fb30*/  LDL.LU R163, [R1+0x5fc] ;  /* 0x0005fc0001a37983 */ /* 0x000ea80000300800 */
[----:B------:R-:W-:Y:S04]  /*6fb40*/  STL.64 [R1+0x5710], R222 ;  /* 0x005710de01007387 */ /* 0x000fe80000100a00 */
[----:B------:R-:W-:Y:S04]  /*6fb50*/  STL.64 [R1+0x5708], R220 ;  /* 0x005708dc01007387 */ /* 0x000fe80000100a00 */
[----:B------:R-:W-:Y:S01]  /*6fb60*/  IMAD.MOV.U32 R8, RZ, RZ, R132 ;  /* 0x000000ffff087224 */ /* 0x000fe200078e0084 */
[----:B------:R-:W-:Y:S01]  /*6fb70*/  MOV R3, R135 ;  /* 0x0000008700037202 */ /* 0x000fe20000000f00 */
[----:B---3--:R-:W-:Y:S01]  /*6fb80*/  HMMA.1688.F32.TF32 R224, R244, R4, R224 ;  /* 0x00000004f4e0723c */ /* 0x008fe200000810e0 */
[----:B------:R-:W-:Y:S01]  /*6fb90*/  MOV R5, R133 ;  /* 0x0000008500057202 */ /* 0x000fe20000000f00 */
[----:B------:R-:W-:-:S15]  /*6fba0*/  IMAD.MOV.U32 R4, RZ, RZ, R134 ;  /* 0x000000ffff047224 */ /* 0x000fde00078e0086 */
[----:B------:R-:W-:Y:S02]  /*6fbb0*/  NOP ;  /* 0x0000000000007918 */ /* 0x000fe40000000000 */
[----:B------:R-:W-:Y:S04]  /*6fbc0*/  STL.64 [R1+0x5720], R226 ;  /* 0x005720e201007387 */ /* 0x000fe80000100a00 */
[----:B------:R-:W-:Y:S04]  /*6fbd0*/  STL.64 [R1+0x5718], R224 ;  /* 0x005718e001007387 */ /* 0x000fe80000100a00 */
[----:B------:R-:W3:Y:S04]  /*6fbe0*/  LDL.LU R148, [R1+0x5e0] ;  /* 0x0005e00001947983 */ /* 0x000ee80000300800 */
[----:B------:R-:W3:Y:S04]  /*6fbf0*/  LDL.LU R149, [R1+0x5e4] ;  /* 0x0005e40001957983 */ /* 0x000ee80000300800 */
[----:B------:R-:W3:Y:S04]  /*6fc00*/  LDL.LU R150, [R1+0x5e8] ;  /* 0x0005e80001967983 */ /* 0x000ee80000300800 */
[----:B------:R-:W3:Y:S01]  /*6fc10*/  LDL.LU R151, [R1+0x5ec] ;  /* 0x0005ec0001977983 */ /* 0x000ee20000300800 */
[----:B----4-:R-:W-:Y:S03]  /*6fc20*/  HMMA.1688.F32.TF32 R132, R244, R80, R144 ;  /* 0x00000050f484723c */ /* 0x010fe60000081090 */
[----:B------:R-:W4:Y:S04]  /*6fc30*/  LDL.LU R144, [R1+0x5d0] ;  /* 0x0005d00001907983 */ /* 0x000f280000300800 */
[----:B------:R-:W4:Y:S04]  /*6fc40*/  LDL.LU R145, [R1+0x5d4] ;  /* 0x0005d40001917983 */ /* 0x000f280000300800 */
[----:B------:R-:W4:Y:S08]  /*6fc50*/  LDL.LU R146, [R1+0x5d8] ;  /* 0x0005d80001927983 */ /* 0x000f300000300800 */
[----:B------:R-:W-:Y:S01]  /*6fc60*/  IMAD.MOV.U32 R16, RZ, RZ, R132 ;  /* 0x000000ffff107224 */ /* 0x000fe200078e0084 */
[----:B------:R-:W-:Y:S01]  /*6fc70*/  MOV R13, R133 ;  /* 0x00000085000d7202 */ /* 0x000fe20000000f00 */
[----:B------:R-:W-:Y:S01]  /*6fc80*/  IMAD.MOV.U32 R12, RZ, RZ, R134 ;  /* 0x000000ffff0c7224 */ /* 0x000fe200078e0086 */
[----:B------:R-:W-:-:S02]  /*6fc90*/  MOV R9, R135 ;  /* 0x0000008700097202 */ /* 0x000fc40000000f00 */
[----:B------:R-:W-:-:S15]  /*6fca0*/  HMMA.1688.F32.TF32 R132, R244, R76, R164 ;  /* 0x0000004cf484723c */ /* 0x000fde00000810a4 */
[----:B------:R-:W-:-:S04]  /*6fcb0*/  NOP ;  /* 0x0000000000007918 */ /* 0x000fc80000000000 */
[----:B------:R-:W-:Y:S01]  /*6fcc0*/  MOV R24, R132 ;  /* 0x0000008400187202 */ /* 0x000fe20000000f00 */
[----:B------:R-:W-:Y:S01]  /*6fcd0*/  IMAD.MOV.U32 R21, RZ, RZ, R133 ;  /* 0x000000ffff157224 */ /* 0x000fe200078e0085 */
[----:B------:R-:W-:Y:S01]  /*6fce0*/  MOV R20, R134 ;  /* 0x0000008600147202 */ /* 0x000fe20000000f00 */
[----:B------:R-:W-:Y:S02]  /*6fcf0*/  IMAD.MOV.U32 R17, RZ, RZ, R135 ;  /* 0x000000ffff117224 */ /* 0x000fe400078e0087 */
[C---:B------:R-:W-:Y:S01]  /*6fd00*/  HMMA.1688.F32.TF32 R132, R244.reuse, R72, R140 ;  /* 0x00000048f484723c */ /* 0x040fe2000008108c */
[----:B------:R-:W4:Y:S04]  /*6fd10*/  LDL.LU R140, [R1+0x5c0] ;  /* 0x0005c000018c7983 */ /* 0x000f280000300800 */
[----:B------:R-:W4:Y:S04]  /*6fd20*/  LDL.LU R141, [R1+0x5c4] ;  /* 0x0005c400018d7983 */ /* 0x000f280000300800 */
[----:B------:R-:W4:Y:S04]  /*6fd30*/  LDL.LU R142, [R1+0x5c8] ;  /* 0x0005c800018e7983 */ /* 0x000f280000300800 */
[----:B------:R-:W4:Y:S01]  /*6fd40*/  LDL.LU R143, [R1+0x5cc] ;  /* 0x0005cc00018f7983 */ /* 0x000f220000300800 */
[----:B--2---:R-:W-:Y:S05]  /*6fd50*/  HMMA.1688.F32.TF32 R160, R244, R68, R160 ;  /* 0x00000044f4a0723c */ /* 0x004fea00000810a0 */
[----:B------:R-:W-:Y:S01]  /*6fd60*/  MOV R214, R132 ;  /* 0x0000008400d67202 */ /* 0x000fe20000000f00 */
[----:B------:R-:W-:-:S02]  /*6fd70*/  IMAD.MOV.U32 R215, RZ, RZ, R133 ;  /* 0x000000ffffd77224 */ /* 0x000fc400078e0085 */
[----:B------:R-:W-:-:S03]  /*6fd80*/  IMAD.MOV.U32 R147, RZ, RZ, R0 ;  /* 0x000000ffff937224 */ /* 0x000fc600078e0000 */
[----:B------:R-:W-:Y:S08]  /*6fd90*/  STL.64 [R1+0x5730], R214 ;  /* 0x005730d601007387 */ /* 0x000ff00000100a00 */
[----:B------:R-:W-:Y:S01]  /*6fda0*/  MOV R212, R162 ;  /* 0x000000a200d47202 */ /* 0x000fe20000000f00 */
[----:B------:R-:W-:-:S05]  /*6fdb0*/  IMAD.MOV.U32 R213, RZ, RZ, R163 ;  /* 0x000000ffffd57224 */ /* 0x000fca00078e00a3 */
[----:B------:R-:W-:Y:S01]  /*6fdc0*/  STL.64 [R1+0x5728], R212 ;  /* 0x005728d401007387 */ /* 0x000fe20000100a00 */
[----:B------:R-:W-:Y:S01]  /*6fdd0*/  MOV R0, R134 ;  /* 0x0000008600007202 */ /* 0x000fe20000000f00 */
[----:B------:R-:W-:Y:S01]  /*6fde0*/  IMAD.MOV.U32 R25, RZ, RZ, R135 ;  /* 0x000000ffff197224 */ /* 0x000fe200078e0087 */
[----:B------:R-:W-:Y:S01]  /*6fdf0*/  MOV R134, R160 ;  /* 0x000000a000867202 */ /* 0x000fe20000000f00 */
[----:B------:R-:W-:Y:S01]  /*6fe00*/  IMAD.MOV.U32 R135, RZ, RZ, R161 ;  /* 0x000000ffff877224 */ /* 0x000fe200078e00a1 */
[C---:B---3--:R-:W-:Y:S08]  /*6fe10*/  HMMA.1688.F32.TF32 R148, R244.reuse, R64, R148 ;  /* 0x00000040f494723c */ /* 0x048ff00000081094 */
[----:B----4-:R-:W-:Y:S11]  /*6fe20*/  HMMA.1688.F32.TF32 R144, R244, R60, R144 ;  /* 0x0000003cf490723c */ /* 0x010ff60000081090 */
[----:B------:R-:W-:Y:S01]  /*6fe30*/  MOV R218, R148 ;  /* 0x0000009400da7202 */ /* 0x000fe20000000f00 */
[----:B-1----:R-:W-:Y:S01]  /*6fe40*/  IMAD.MOV.U32 R219, RZ, RZ, R149 ;  /* 0x000000ffffdb7224 */ /* 0x002fe200078e0095 */
[----:B------:R-:W2:Y:S01]  /*6fe50*/  LDL.LU R148, [R1+0x5b0] ;  /* 0x0005b00001947983 */ /* 0x000ea20000300800 */
[----:B------:R-:W-:Y:S01]  /*6fe60*/  MOV R132, R150 ;  /* 0x0000009600847202 */ /* 0x000fe20000000f00 */
[----:B------:R-:W-:-:S02]  /*6fe70*/  IMAD.MOV.U32 R133, RZ, RZ, R151 ;  /* 0x000000ffff857224 */ /* 0x000fc400078e0097 */
[----:B------:R-:W2:Y:S04]  /*6fe80*/  LDL.LU R149, [R1+0x5b4] ;  /* 0x0005b40001957983 */ /* 0x000ea80000300800 */
[----:B------:R-:W2:Y:S04]  /*6fe90*/  LDL.LU R150, [R1+0x5b8] ;  /* 0x0005b80001967983 */ /* 0x000ea80000300800 */
[----:B------:R-:W2:Y:S01]  /*6fea0*/  LDL.LU R151, [R1+0x5bc] ;  /* 0x0005bc0001977983 */ /* 0x000ea20000300800 */
[----:B------:R-:W-:-:S03]  /*6feb0*/  MOV R112, R144 ;  /* 0x0000009000707202 */ /* 0x000fc60000000f00 */
[----:B------:R-:W-:Y:S01]  /*6fec0*/  STL.64 [R1+0x5750], R134 ;  /* 0x0057508601007387 */ /* 0x000fe20000100a00 */
[----:B------:R-:W-:-:S03]  /*6fed0*/  IMAD.MOV.U32 R113, RZ, RZ, R145 ;  /* 0x000000ffff717224 */ /* 0x000fc600078e0091 */
[----:B------:R1:W-:Y:S01]  /*6fee0*/  STL.64 [R1+0x5748], R132 ;  /* 0x0057488401007387 */ /* 0x0003e20000100a00 */
[----:B------:R-:W-:-:S03]  /*6fef0*/  MOV R121, R146 ;  /* 0x0000009200797202 */ /* 0x000fc60000000f00 */
[----:B------:R-:W-:Y:S01]  /*6ff00*/  STL.64 [R1+0x5740], R218 ;  /* 0x005740da01007387 */ /* 0x000fe20000100a00 */
[----:B------:R-:W-:-:S03]  /*6ff10*/  IMAD.MOV.U32 R120, RZ, RZ, R147 ;  /* 0x000000ffff787224 */ /* 0x000fc600078e0093 */
[----:B------:R-:W-:Y:S04]  /*6ff20*/  STL.64 [R1+0x5738], R216 ;  /* 0x005738d801007387 */ /* 0x000fe80000100a00 */
[----:B------:R-:W3:Y:S04]  /*6ff30*/  LDL.LU R144, [R1+0x5a0] ;  /* 0x0005a00001907983 */ /* 0x000ee80000300800 */
[----:B------:R-:W3:Y:S04]  /*6ff40*/  LDL.LU R145, [R1+0x5a4] ;  /* 0x0005a40001917983 */ /* 0x000ee80000300800 */
[----:B------:R-:W3:Y:S04]  /*6ff50*/  LDL.LU R146, [R1+0x5a8] ;  /* 0x0005a80001927983 */ /* 0x000ee80000300800 */
[----:B------:R-:W3:Y:S01]  /*6ff60*/  LDL.LU R147, [R1+0x5ac] ;  /* 0x0005ac0001937983 */ /* 0x000ee20000300800 */
[----:B-1----:R-:W-:Y:S03]  /*6ff70*/  HMMA.1688.F32.TF32 R132, R244, R56, R140 ;  /* 0x00000038f484723c */ /* 0x002fe6000008108c */
[----:B------:R-:W-:Y:S04]  /*6ff80*/  STL [R1+0x5590], R120 ;  /* 0x0055907801007387 */ /* 0x000fe80000100800 */
[----:B------:R-:W-:Y:S04]  /*6ff90*/  STL [R1+0x558c], R113 ;  /* 0x00558c7101007387 */ /* 0x000fe80000100800 */
[----:B------:R-:W-:Y:S04]  /*6ffa0*/  STL [R1+0x5588], R112 ;  /* 0x0055887001007387 */ /* 0x000fe80000100800 */
[----:B------:R-:W-:Y:S04]  /*6ffb0*/  STL [R1+0x5584], R121 ;  /* 0x0055847901007387 */ /* 0x000fe80000100800 */
[----:B------:R-:W4:Y:S04]  /*6ffc0*/  LDL.LU R140, [R1+0x590] ;  /* 0x00059000018c7983 */ /* 0x000f280000300800 */
[----:B------:R-:W4:Y:S04]  /*6ffd0*/  LDL.LU R141, [R1+0x594] ;  /* 0x00059400018d7983 */ /* 0x000f280000300800 */
[----:B------:R-:W4:Y:S04]  /*6ffe0*/  LDL.LU R142, [R1+0x598] ;  /* 0x00059800018e7983 */ /* 0x000f280000300800 */
[----:B------:R-:W4:Y:S01]  /*6fff0*/  LDL.LU R143, [R1+0x59c] ;  /* 0x00059c00018f7983 */ /* 0x000f220000300800 */
[----:B------:R-:W-:Y:S01]  /*70000*/  IMAD.MOV.U32 R100, RZ, RZ, R135 ;  /* 0x000000ffff647224 */ /* 0x000fe200078e0087 */
[----:B------:R-:W-:Y:S01]  /*70010*/  MOV R105, R132 ;  /* 0x0000008400697202 */ /* 0x000fe20000000f00 */
[----:B------:R-:W-:Y:S01]  /*70020*/  IMAD.MOV.U32 R104, RZ, RZ, R133 ;  /* 0x000000ffff687224 */ /* 0x000fe200078e0085 */
[----:B------:R-:W-:-:S02]  /*70030*/  MOV R101, R134 ;  /* 0x0000008600657202 */ /* 0x000fc40000000f00 */
[----:B------:R-:W-:Y:S04]  /*70040*/  STL [R1+0x5594], R100 ;  /* 0x0055946401007387 */ /* 0x000fe80000100800 */
[----:B------:R-:W-:Y:S04]  /*70050*/  STL [R1+0x5580], R104 ;  /* 0x0055806801007387 */ /* 0x000fe80000100800 */
[----:B------:R1:W-:Y:S04]  /*70060*/  STL [R1+0x557c], R105 ;  /* 0x00557c6901007387 */ /* 0x0003e80000100800 */
[----:B------:R1:W-:Y:S04]  /*70070*/  STL [R1+0x5578], R101 ;  /* 0x0055786501007387 */ /* 0x0003e80000100800 */
[----:B------:R-:W4:Y:S04]  /*70080*/  LDL.LU R164, [R1+0x580] ;  /* 0x0005800001a47983 */ /* 0x000f280000300800 */
[----:B------:R-:W4:Y:S04]  /*70090*/  LDL.LU R165, [R1+0x584] ;  /* 0x0005840001a57983 */ /* 0x000f280000300800 */
[----:B------:R-:W4:Y:S04]  /*700a0*/  LDL.LU R166, [R1+0x588] ;  /* 0x0005880001a67983 */ /* 0x000f280000300800 */
[----:B------:R-:W4:Y:S01]  /*700b0*/  LDL.LU R167, [R1+0x58c] ;  /* 0x00058c0001a77983 */ /* 0x000f220000300800 */
[----:B------:R-:W-:Y:S01]  /*700c0*/  MOV R169, R130 ;  /* 0x0000008200a97202 */ /* 0x000fe20000000f00 */
[----:B------:R-:W-:Y:S01]  /*700d0*/  IMAD.MOV.U32 R170, RZ, RZ, R131 ;  /* 0x000000ffffaa7224 */ /* 0x000fe200078e0083 */
[----:B--2---:R-:W-:-:S15]  /*700e0*/  HMMA.1688.F32.TF32 R132, R244, R52, R148 ;  /* 0x00000034f484723c */ /* 0x004fde0000081094 */
[----:B------:R-:W-:-:S04]  /*700f0*/  NOP ;  /* 0x0000000000007918 */ /* 0x000fc80000000000 */
[----:B------:R-:W-:Y:S01]  /*70100*/  IMAD.MOV.U32 R92, RZ, RZ, R135 ;  /* 0x000000ffff5c7224 */ /* 0x000fe200078e0087 */
[----:B------:R-:W-:Y:S01]  /*70110*/  MOV R93, R134 ;  /* 0x00000086005d7202 */ /* 0x000fe20000000f00 */
[----:B------:R-:W-:Y:S01]  /*70120*/  IMAD.MOV.U32 R96, RZ, RZ, R133 ;  /* 0x000000ffff607224 */ /* 0x000fe200078e0085 */
[----:B------:R-:W-:Y:S02]  /*70130*/  MOV R97, R132 ;  /* 0x0000008400617202 */ /* 0x000fe40000000f00 */
[----:B------:R2:W-:Y:S04]  /*70140*/  STL [R1+0x55a4], R92 ;  /* 0x0055a45c01007387 */ /* 0x0005e80000100800 */
[----:B------:R1:W-:Y:S01]  /*70150*/  STL [R1+0x55a0], R93 ;  /* 0x0055a05d01007387 */ /* 0x0003e20000100800 */
[C---:B---3--:R-:W-:Y:S03]  /*70160*/  HMMA.1688.F32.TF32 R132, R244.reuse, R48, R144 ;  /* 0x00000030f484723c */ /* 0x048fe60000081090 */
[----:B------:R3:W-:Y:S04]  /*70170*/  STL [R1+0x559c], R96 ;  /* 0x00559c6001007387 */ /* 0x0007e80000100800 */
[----:B------:R1:W-:Y:S04]  /*70180*/  STL [R1+0x5598], R97 ;  /* 0x0055986101007387 */ /* 0x0003e80000100800 */
        /* <DEDUP_REMOVED lines=9> */
[----:B------:R-:W-:Y:S01]  /*70220*/  IMAD.MOV.U32 R116, RZ, RZ, R133 ;  /* 0x000000ffff747224 */ /* 0x000fe200078e0085 */
[----:B------:R-:W-:Y:S01]  /*70230*/  MOV R109, R134 ;  /* 0x00000086006d7202 */ /* 0x000fe20000000f00 */
[----:B------:R-:W-:Y:S01]  /*70240*/  IMAD.MOV.U32 R108, RZ, RZ, R135 ;  /* 0x000000ffff6c7224 */ /* 0x000fe200078e0087 */
[----:B------:R-:W3:Y:S01]  /*70250*/  LDL.LU R148, [R1+0x560] ;  /* 0x0005600001947983 */ /* 0x000ee20000300800 */
[----:B----4-:R-:W-:Y:S03]  /*70260*/  HMMA.1688.F32.TF32 R132, R244, R44, R140 ;  /* 0x0000002cf484723c */ /* 0x010fe6000008108c */
[----:B------:R-:W3:Y:S04]  /*70270*/  LDL.LU R149, [R1+0x564] ;  /* 0x0005640001957983 */ /* 0x000ee80000300800 */
[----:B------:R-:W3:Y:S04]  /*70280*/  LDL.LU R150, [R1+0x568] ;  /* 0x0005680001967983 */ /* 0x000ee80000300800 */
[----:B------:R-:W3:Y:S08]  /*70290*/  LDL.LU R151, [R1+0x56c] ;  /* 0x00056c0001977983 */ /* 0x000ef00000300800 */
[----:B------:R-:W-:Y:S01]  /*702a0*/  MOV R124, R132 ;  /* 0x00000084007c7202 */ /* 0x000fe20000000f00 */
[----:B------:R-:W-:Y:S01]  /*702b0*/  IMAD.MOV.U32 R125, RZ, RZ, R133 ;  /* 0x000000ffff7d7224 */ /* 0x000fe200078e0085 */
[----:B-1----:R-:W-:Y:S01]  /*702c0*/  MOV R105, R134 ;  /* 0x0000008600697202 */ /* 0x002fe20000000f00 */
[----:B------:R-:W-:-:S02]  /*702d0*/  IMAD.MOV.U32 R101, RZ, RZ, R135 ;  /* 0x000000ffff657224 */ /* 0x000fc400078e0087 */
[----:B------:R-:W-:Y:S01]  /*702e0*/  HMMA.1688.F32.TF32 R132, R244, R40, R164 ;  /* 0x00000028f484723c */ /* 0x000fe200000810a4 */
[----:B------:R-:W-:Y:S04]  /*702f0*/  STL [R1+0x55b4], R108 ;  /* 0x0055b46c01007387 */ /* 0x000fe80000100800 */
[----:B------:R-:W-:Y:S04]  /*70300*/  STL [R1+0x55b0], R109 ;  /* 0x0055b06d01007387 */ /* 0x000fe80000100800 */
[----:B------:R-:W-:Y:S04]  /*70310*/  STL [R1+0x55ac], R116 ;  /* 0x0055ac7401007387 */ /* 0x000fe80000100800 */
[----:B------:R-:W-:Y:S04]  /*70320*/  STL [R1+0x55a8], R117 ;  /* 0x0055a87501007387 */ /* 0x000fe80000100800 */
[----:B------:R-:W4:Y:S02]  /*70330*/  LDL.LU R140, [R1+0x540] ;  /* 0x00054000018c7983 */ /* 0x000f240000300800 */
[----:B------:R-:W-:-:S02]  /*70340*/  IMAD.MOV.U32 R104, RZ, RZ, R135 ;  /* 0x000000ffff687224 */ /* 0x000fc400078e0087 */
[----:B------:R-:W4:Y:S01]  /*70350*/  LDL.LU R141, [R1+0x544] ;  /* 0x00054400018d7983 */ /* 0x000f220000300800 */
[----:B------:R-:W-:-:S03]  /*70360*/  MOV R121, R134 ;  /* 0x0000008600797202 */ /* 0x000fc60000000f00 */
[----:B------:R-:W4:Y:S01]  /*70370*/  LDL.LU R142, [R1+0x548] ;  /* 0x00054800018e7983 */ /* 0x000f220000300800 */
[----:B------:R-:W-:-:S03]  /*70380*/  IMAD.MOV.U32 R129, RZ, RZ, R133 ;  /* 0x000000ffff817224 */ /* 0x000fc600078e0085 */
[----:B------:R-:W4:Y:S01]  /*70390*/  LDL.LU R143, [R1+0x54c] ;  /* 0x00054c00018f7983 */ /* 0x000f220000300800 */
[----:B------:R-:W-:-:S03]  /*703a0*/  MOV R128, R132 ;  /* 0x0000008400807202 */ /* 0x000fc60000000f00 */
        /* <DEDUP_REMOVED lines=16> */
[----:B------:R-:W-:Y:S01]  /*704b0*/  MOV R136, R122 ;  /* 0x0000007a00887202 */ /* 0x000fe20000000f00 */
[----:B------:R-:W-:Y:S01]  /*704c0*/  IMAD.MOV.U32 R137, RZ, RZ, R123 ;  /* 0x000000ffff897224 */ /* 0x000fe200078e007b */
[----:B------:R-:W-:Y:S01]  /*704d0*/  MOV R138, R118 ;  /* 0x00000076008a7202 */ /* 0x000fe20000000f00 */
[----:B--2---:R-:W-:Y:S01]  /*704e0*/  HMMA.1688.F32.TF32 R132, R244, R36, R160 ;  /* 0x00000024f484723c */ /* 0x004fe200000810a0 */
[----:B------:R-:W2:Y:S04]  /*704f0*/  LDL.LU R160, [R1+0x510] ;  /* 0x0005100001a07983 */ /* 0x000ea80000300800 */
[----:B------:R-:W2:Y:S04]  /*70500*/  LDL.LU R161, [R1+0x514] ;  /* 0x0005140001a17983 */ /* 0x000ea80000300800 */
[----:B------:R-:W2:Y:S04]  /*70510*/  LDL.LU R162, [R1+0x518] ;  /* 0x0005180001a27983 */ /* 0x000ea80000300800 */
[----:B------:R-:W2:Y:S06]  /*70520*/  LDL.LU R163, [R1+0x51c] ;  /* 0x00051c0001a37983 */ /* 0x000eac0000300800 */
[----:B------:R-:W-:Y:S01]  /*70530*/  MOV R89, R132 ;  /* 0x0000008400597202 */ /* 0x000fe20000000f00 */
[----:B------:R-:W-:Y:S01]  /*70540*/  IMAD.MOV.U32 R88, RZ, RZ, R133 ;  /* 0x000000ffff587224 */ /* 0x000fe200078e0085 */
[----:B------:R-:W-:Y:S01]  /*70550*/  MOV R85, R134 ;  /* 0x0000008600557202 */ /* 0x000fe20000000f00 */
[----:B------:R-:W-:-:S02]  /*70560*/  IMAD.MOV.U32 R84, RZ, RZ, R135 ;  /* 0x000000ffff547224 */ /* 0x000fc400078e0087 */
[----:B---3--:R-:W-:Y:S01]  /*70570*/  HMMA.1688.F32.TF32 R132, R244, R32, R148 ;  /* 0x00000020f484723c */ /* 0x008fe20000081094 */
[----:B------:R-:W3:Y:S04]  /*70580*/  LDL.LU R148, [R1+0x500] ;  /* 0x0005000001947983 */ /* 0x000ee80000300800 */
[----:B------:R-:W3:Y:S04]  /*70590*/  LDL.LU R149, [R1+0x504] ;  /* 0x0005040001957983 */ /* 0x000ee80000300800 */
[----:B------:R-:W3:Y:S04]  /*705a0*/  LDL.LU R150, [R1+0x508] ;  /* 0x0005080001967983 */ /* 0x000ee80000300800 */
[----:B------:R-:W3:Y:S06]  /*705b0*/  LDL.LU R151, [R1+0x50c] ;  /* 0x00050c0001977983 */ /* 0x000eec0000300800 */
[----:B------:R-:W-:Y:S01]  /*705c0*/  MOV R100, R132 ;  /* 0x0000008400647202 */ /* 0x000fe20000000f00 */
[----:B------:R-:W-:Y:S01]  /*705d0*/  IMAD.MOV.U32 R120, RZ, RZ, R133 ;  /* 0x000000ffff787224 */ /* 0x000fe200078e0085 */
[----:B------:R-:W-:Y:S01]  /*705e0*/  MOV R113, R134 ;  /* 0x0000008600717202 */ /* 0x000fe20000000f00 */
[----:B------:R-:W-:-:S02]  /*705f0*/  IMAD.MOV.U32 R112, RZ, RZ, R135 ;  /* 0x000000ffff707224 */ /* 0x000fc400078e0087 */
[----:B------:R-:W-:Y:S01]  /*70600*/  HMMA.1688.F32.TF32 R132, R244, R28, R144 ;  /* 0x0000001cf484723c */ /* 0x000fe20000081090 */
[----:B------:R-:W2:Y:S01]  /*70610*/  LDL.LU R144, [R1+0x4f0] ;  /* 0x0004f00001907983 */ /* 0x000ea20000300800 */
[----:B------:R-:W-:Y:S01]  /*70620*/  MOV R146, R110 ;  /* 0x0000006e00927202 */ /* 0x000fe20000000f00 */
[----:B------:R-:W-:Y:S02]  /*70630*/  IMAD.MOV.U32 R147, RZ, RZ, R111 ;  /* 0x000000ffff937224 */ /* 0x000fe400078e006f */
[----:B------:R-:W2:Y:S04]  /*70640*/  LDL.LU R145, [R1+0x4f4] ;  /* 0x0004f40001917983 */ /* 0x000ea80000300800 */
[----:B------:R-:W2:Y:S04]  /*70650*/  LDL.LU R110, [R1+0x5964] ;  /* 0x00596400016e7983 */ /* 0x000ea80000300800 */
[----:B------:R-:W2:Y:S04]  /*70660*/  LDL.LU R111, [R1+0x5960] ;  /* 0x00596000016f7983 */ /* 0x000ea80000300800 */
[----:B------:R-:W-:Y:S02]  /*70670*/  LDS R244, [R139+UR11+0x43800] ;  /* 0x0438000b8bf47984 */ /* 0x000fe40008000800 */
[----:B------:R-:W-:Y:S01]  /*70680*/  MOV R92, R132 ;  /* 0x00000084005c7202 */ /* 0x000fe20000000f00 */
[----:B------:R-:W-:Y:S01]  /*70690*/  IMAD.MOV.U32 R93, RZ, RZ, R133 ;  /* 0x000000ffff5d7224 */ /* 0x000fe200078e0085 */
[----:B------:R-:W-:Y:S01]  /*706a0*/  MOV R96, R134 ;  /* 0x0000008600607202 */ /* 0x000fe20000000f00 */
[----:B------:R-:W-:Y:S01]  /*706b0*/  IMAD.MOV.U32 R97, RZ, RZ, R135 ;  /* 0x000000ffff617224 */ /* 0x000fe200078e0087 */
[----:B------:R1:W-:Y:S01]  /*706c0*/  LDS R246, [R139+UR11+0x43c00] ;  /* 0x043c000b8bf67984 */ /* 0x0003e20008000800 */
        /* <DEDUP_REMOVED lines=20> */
[----:B------:R-:W-:Y:S04]  /*70810*/  LDS R245, [R252+UR11+0x43800] ;  /* 0x0438000bfcf57984 */ /* 0x000fe80008000800 */
[----:B------:R-:W2:Y:S01]  /*70820*/  LDS R247, [R252+UR11+0x43c00] ;  /* 0x043c000bfcf77984 */ /* 0x000ea20008000800 */
[----:B----4-:R-:W-:Y:S01]  /*70830*/  HMMA.1688.F32.TF32 R132, R240, R130, R140 ;  /* 0x00000082f084723c */ /* 0x010fe2000008108c */
[----:B------:R-:W-:Y:S01]  /*70840*/  MOV R140, R114 ;  /* 0x00000072008c7202 */ /* 0x000fe20000000f00 */
[----:B------:R-:W-:Y:S01]  /*70850*/  IMAD.MOV.U32 R141, RZ, RZ, R115 ;  /* 0x000000ffff8d7224 */ /* 0x000fe200078e0073 */
[----:B------:R-:W3:Y:S01]  /*70860*/  LDL.LU R114, [R1+0x595c] ;  /* 0x00595c0001727983 */ /* 0x000ee20000300800 */
[----:B------:R-:W-:Y:S01]  /*70870*/  MOV R142, R126 ;  /* 0x0000007e008e7202 */ /* 0x000fe20000000f00 */
[----:B------:R-:W-:-:S02]  /*70880*/  IMAD.MOV.U32 R143, RZ, RZ, R127 ;  /* 0x000000ffff8f7224 */ /* 0x000fc400078e007f */
[----:B------:R-:W3:Y:S04]  /*70890*/  LDL.LU R115, [R1+0x5958] ;  /* 0x0059580001737983 */ /* 0x000ee80000300800 */
[----:B------:R-:W4:Y:S04]  /*708a0*/  LDL.LU R126, [R1+0x5954] ;  /* 0x00595400017e7983 */ /* 0x000f280000300800 */
[----:B------:R-:W4:Y:S04]  /*708b0*/  LDL.LU R127, [R1+0x5950] ;  /* 0x00595000017f7983 */ /* 0x000f280000300800 */
[----:B------:R-:W2:Y:S04]  /*708c0*/  LDL.LU R122, [R1+0x594c] ;  /* 0x00594c00017a7983 */ /* 0x000ea80000300800 */
[----:B------:R-:W2:Y:S01]  /*708d0*/  LDL.LU R123, [R1+0x5948] ;  /* 0x00594800017b7983 */ /* 0x000ea20000300800 */
[----:B-1----:R-:W-:-:S03]  /*708e0*/  IMAD.MOV.U32 R139, RZ, RZ, R119 ;  /* 0x000000ffff8b7224 */ /* 0x002fc600078e0077 */
[----:B------:R-:W2:Y:S04]  /*708f0*/  LDL.LU R118, [R1+0x5944] ;  /* 0x0059440001767983 */ /* 0x000ea80000300800 */
[----:B------:R-:W2:Y:S01]  /*70900*/  LDL.LU R119, [R1+0x5940] ;  /* 0x0059400001777983 */ /* 0x000ea20000300800 */
[----:B------:R-:W-:Y:S01]  /*70910*/  MOV R108, R132 ;  /* 0x00000084006c7202 */ /* 0x000fe20000000f00 */
[----:B------:R-:W-:Y:S01]  /*70920*/  IMAD.MOV.U32 R109, RZ, RZ, R133 ;  /* 0x000000ffff6d7224 */ /* 0x000fe200078e0085 */
[----:B------:R-:W-:Y:S01]  /*70930*/  MOV R116, R134 ;  /* 0x0000008600747202 */ /* 0x000fe20000000f00 */
        /* <DEDUP_REMOVED lines=9> */
[----:B------:R-:W-:Y:S01]  /*709d0*/  MOV R101, R132 ;  /* 0x0000008400657202 */ /* 0x000fe20000000f00 */
[----:B------:R-:W-:Y:S01]  /*709e0*/  IMAD.MOV.U32 R105, RZ, RZ, R133 ;  /* 0x000000ffff697224 */ /* 0x000fe200078e0085 */
[----:B------:R-:W-:Y:S01]  /*709f0*/  MOV R125, R134 ;  /* 0x00000086007d7202 */ /* 0x000fe20000000f00 */
[----:B------:R-:W-:Y:S02]  /*70a00*/  IMAD.MOV.U32 R124, RZ, RZ, R135 ;  /* 0x000000ffff7c7224 */ /* 0x000fe400078e0087 */
[----:B------:R-:W-:-:S15]  /*70a10*/  HMMA.1688.F32.TF32 R132, R240, R118, R160 ;  /* 0x00000076f084723c */ /* 0x000fde00000810a0 */
[----:B------:R-:W-:-:S04]  /*70a20*/  NOP ;  /* 0x0000000000007918 */ /* 0x000fc80000000000 */
[----:B------:R-:W-:Y:S01]  /*70a30*/  MOV R65, R132 ;  /* 0x0000008400417202 */ /* 0x000fe20000000f00 */
[----:B------:R-:W-:Y:S01]  /*70a40*/  IMAD.MOV.U32 R64, RZ, RZ, R133 ;  /* 0x000000ffff407224 */ /* 0x000fe200078e0085 */
[----:B------:R-:W-:Y:S01]  /*70a50*/  MOV R61, R134 ;  /* 0x00000086003d7202 */ /* 0x000fe20000000f00 */
        /* <DEDUP_REMOVED lines=14> */
[----:B------:R-:W-:Y:S01]  /*70b40*/  MOV R144, R15 ;  /* 0x0000000f00907202 */ /* 0x000fe20000000f00 */
[----:B------:R-:W-:Y:S01]  /*70b50*/  IMAD.MOV.U32 R145, RZ, RZ, R14 ;  /* 0x000000ffff917224 */ /* 0x000fe200078e000e */
[----:B------:R-:W-:Y:S01]  /*70b60*/  MOV R146, R11 ;  /* 0x0000000b00927202 */ /* 0x000fe20000000f00 */
[----:B------:R-:W-:Y:S01]  /*70b70*/  IMAD.MOV.U32 R147, RZ, RZ, R10 ;  /* 0x000000ffff937224 */ /* 0x000fe200078e000a */
[----:B------:R-:W-:Y:S01]  /*70b80*/  MOV R148, R62 ;  /* 0x0000003e00947202 */ /* 0x000fe20000000f00 */
[----:B------:R-:W-:Y:S01]  /*70b90*/  IMAD.MOV.U32 R149, RZ, RZ, R63 ;  /* 0x000000ffff957224 */ /* 0x000fe200078e003f */
[----:B------:R-:W-:-:S12]  /*70ba0*/  MOV R150, R66 ;  /* 0x0000004200967202 */ /* 0x000fd80000000f00 */
[----:B------:R-:W-:Y:S01]  /*70bb0*/  MOV R33, R132 ;  /* 0x0000008400217202 */ /* 0x000fe20000000f00 */
[----:B------:R-:W-:Y:S01]  /*70bc0*/  IMAD.MOV.U32 R32, RZ, RZ, R133 ;  /* 0x000000ffff207224 */ /* 0x000fe200078e0085 */
[----:B------:R-:W-:Y:S01]  /*70bd0*/  MOV R29, R134 ;  /* 0x00000086001d7202 */ /* 0x000fe20000000f00 */
[----:B------:R-:W-:Y:S02]  /*70be0*/  IMAD.MOV.U32 R28, RZ, RZ, R135 ;  /* 0x000000ffff1c7224 */ /* 0x000fe400078e0087 */
[----:B------:R-:W-:Y:S01]  /*70bf0*/  HMMA.1688.F32.TF32 R132, R240, R102, R136 ;  /* 0x00000066f084723c */ /* 0x000fe20000081088 */
[----:B------:R-:W-:Y:S01]  /*70c00*/  MOV R136, R78 ;  /* 0x0000004e00887202 */ /* 0x000fe20000000f00 */
[----:B------:R-:W-:Y:S01]  /*70c10*/  IMAD.MOV.U32 R137, RZ, RZ, R79 ;  /* 0x000000ffff897224 */ /* 0x000fe200078e004f */
[----:B------:R-:W2:Y:S01]  /*70c20*/  LDL.LU R78, [R1+0x593c] ;  /* 0x00593c00014e7983 */ /* 0x000ea20000300800 */
[----:B------:R-:W-:Y:S01]  /*70c30*/  MOV R138, R82 ;  /* 0x00000052008a7202 */ /* 0x000fe20000000f00 */
[----:B------:R-:W-:-:S02]  /*70c40*/  IMAD.MOV.U32 R139, RZ, RZ, R83 ;  /* 0x000000ffff8b7224 */ /* 0x000fc400078e0053 */
[----:B------:R-:W3:Y:S04]  /*70c50*/  LDL.LU R79, [R1+0x5938] ;  /* 0x00593800014f7983 */ /* 0x000ee80000300800 */
        /* <DEDUP_REMOVED lines=11> */
[----:B------:R-:W-:-:S03]  /*70d10*/  MOV R162, R58 ;  /* 0x0000003a00a27202 */ /* 0x000fc60000000f00 */
[----:B------:R-:W4:Y:S01]  /*70d20*/  LDL.LU R66, [R1+0x5914] ;  /* 0x0059140001427983 */ /* 0x000f220000300800 */
[----:B------:R-:W-:-:S03]  /*70d30*/  IMAD.MOV.U32 R163, RZ, RZ, R59 ;  /* 0x000000ffffa37224 */ /* 0x000fc600078e003b */
        /* <DEDUP_REMOVED lines=29> */
[----:B--2---:R-:W-:Y:S01]  /*70f10*/  IMAD.MOV.U32 R195, RZ, RZ, R78 ;  /* 0x000000ffffc37224 */ /* 0x004fe200078e004e */
[----:B---3--:R-:W-:Y:S01]  /*70f20*/  MOV R194, R79 ;  /* 0x0000004f00c27202 */ /* 0x008fe20000000f00 */
[----:B----4-:R-:W-:Y:S01]  /*70f30*/  IMAD.MOV.U32 R193, RZ, RZ, R82 ;  /* 0x000000ffffc17224 */ /* 0x010fe200078e0052 */
[----:B------:R-:W-:-:S02]  /*70f40*/  MOV R192, R83 ;  /* 0x0000005300c07202 */ /* 0x000fc40000000f00 */
[----:B------:R-:W2:Y:S04]  /*70f50*/  LDL.LU R83, [R1+0x58ac] ;  /* 0x0058ac0001537983 */ /* 0x000ea80000300800 */
[----:B------:R-:W3:Y:S04]  /*70f60*/  LDL.LU R82, [R1+0x58a8] ;  /* 0x0058a80001527983 */ /* 0x000ee80000300800 */
[----:B------:R-:W4:Y:S04]  /*70f70*/  LDL.LU R79, [R1+0x58a4] ;  /* 0x0058a400014f7983 */ /* 0x000f280000300800 */
[----:B------:R-:W4:Y:S01]  /*70f80*/  LDL.LU R78, [R1+0x58a0] ;  /* 0x0058a000014e7983 */ /* 0x000f220000300800 */
[----:B------:R-:W-:Y:S01]  /*70f90*/  IMAD.MOV.U32 R203, RZ, RZ, R62 ;  /* 0x000000ffffcb7224 */ /* 0x000fe200078e003e */
[----:B------:R-:W-:Y:S01]  /*70fa0*/  MOV R202, R63 ;  /* 0x0000003f00ca7202 */ /* 0x000fe20000000f00 */
[----:B------:R-:W-:Y:S01]  /*70fb0*/  IMAD.MOV.U32 R201, RZ, RZ, R66 ;  /* 0x000000ffffc97224 */ /* 0x000fe200078e0042 */
[----:B------:R-:W-:-:S02]  /*70fc0*/  MOV R200, R67 ;  /* 0x0000004300c87202 */ /* 0x000fc40000000f00 */
[----:B------:R-:W4:Y:S04]  /*70fd0*/  LDL.LU R67, [R1+0x589c] ;  /* 0x00589c0001437983 */ /* 0x000f280000300800 */
[----:B------:R-:W4:Y:S04]  /*70fe0*/  LDL.LU R66, [R1+0x5898] ;  /* 0x0058980001427983 */ /* 0x000f280000300800 */
[----:B------:R-:W4:Y:S01]  /*70ff0*/  LDL.LU R63, [R1+0x5894] ;  /* 0x00589400013f7983 */ /* 0x000f220000300800 */
[----:B------:R-:W-:Y:S01]  /*71000*/  MOV R230, R55 ;  /* 0x0000003700e67202 */ /* 0x000fe20000000f00 */
[----:B------:R-:W-:-:S02]  /*71010*/  IMAD.MOV.U32 R229, RZ, RZ, R58 ;  /* 0x000000ffffe57224 */ /* 0x000fc400078e003a */
[----:B------:R-:W4:Y:S01]  /*71020*/  LDL.LU R62, [R1+0x5890] ;  /* 0x00589000013e7983 */ /* 0x000f220000300800 */
[----:B------:R-:W-:-:S03]  /*71030*/  MOV R228, R59 ;  /* 0x0000003b00e47202 */ /* 0x000fc60000000f00 */
[----:B------:R-:W4:Y:S01]  /*71040*/  LDL.LU R59, [R1+0x588c] ;  /* 0x00588c00013b7983 */ /* 0x000f220000300800 */
[----:B------:R-:W-:-:S03]  /*71050*/  IMAD.MOV.U32 R231, RZ, RZ, R54 ;  /* 0x000000ffffe77224 */ /* 0x000fc600078e0036 */
[----:B------:R-:W4:Y:S04]  /*71060*/  LDL.LU R58, [R1+0x5888] ;  /* 0x00588800013a7983 */ /* 0x000f280000300800 */
[----:B------:R-:W4:Y:S04]  /*71070*/  LDL.LU R55, [R1+0x5884] ;  /* 0x0058840001377983 */ /* 0x000f280000300800 */
[----:B------:R-:W4:Y:S01]  /*71080*/  LDL.LU R54, [R1+0x5880] ;  /* 0x0058800001367983 */ /* 0x000f220000300800 */
[----:B------:R-:W-:Y:S01]  /*71090*/  IMAD.MOV.U32 R205, RZ, RZ, R31 ;  /* 0x000000ffffcd7224 */ /* 0x000fe200078e001f */
[----:B------:R-:W-:-:S02]  /*710a0*/  MOV R204, R30 ;  /* 0x0000001e00cc7202 */ /* 0x000fc40000000f00 */
[----:B------:R-:W4:Y:S01]  /*710b0*/  LDL.LU R30, [R1+0x587c] ;  /* 0x00587c00011e7983 */ /* 0x000f220000300800 */
[----:B------:R-:W-:Y:S01]  /*710c0*/  MOV R206, R34 ;  /* 0x0000002200ce7202 */ /* 0x000fe20000000f00 */
[----:B------:R-:W-:Y:S02]  /*710d0*/  IMAD.MOV.U32 R207, RZ, RZ, R35 ;  /* 0x000000ffffcf7224 */ /* 0x000fe400078e0023 */
[----:B------:R-:W4:Y:S04]  /*710e0*/  LDL.LU R31, [R1+0x5878] ;  /* 0x00587800011f7983 */ /* 0x000f280000300800 */
[----:B------:R-:W4:Y:S04]  /*710f0*/  LDL.LU R34, [R1+0x5874] ;  /* 0x0058740001227983 */ /* 0x000f280000300800 */
[----:B------:R-:W4:Y:S01]  /*71100*/  LDL.LU R35, [R1+0x5870] ;  /* 0x0058700001237983 */ /* 0x000f220000300800 */
[----:B------:R-:W-:Y:S01]  /*71110*/  MOV R41, R132 ;  /* 0x0000008400297202 */ /* 0x000fe20000000f00 */
        /* <DEDUP_REMOVED lines=32> */
[----:B------:R-:W-:-:S02]  /*71320*/  MOV R164, R26 ;  /* 0x0000001a00a47202 */ /* 0x000fc40000000f00 */
[----:B------:R-:W-:Y:S01]  /*71330*/  MOV R166, R99 ;  /* 0x0000006300a67202 */ /* 0x000fe20000000f00 */
[----:B------:R-:W-:Y:S01]  /*71340*/  IMAD.MOV.U32 R167, RZ, RZ, R94 ;  /* 0x000000ffffa77224 */ /* 0x000fe200078e005e */
[----:B------:R-:W-:Y:S01]  /*71350*/  MOV R140, R95 ;  /* 0x0000005f008c7202 */ /* 0x000fe20000000f00 */
[----:B------:R-:W-:Y:S01]  /*71360*/  IMAD.MOV.U32 R141, RZ, RZ, R27 ;  /* 0x000000ffff8d7224 */ /* 0x000fe200078e001b */
[----:B------:R-:W-:Y:S01]  /*71370*/  MOV R142, R90 ;  /* 0x0000005a008e7202 */ /* 0x000fe20000000f00 */
[----:B------:R-:W-:Y:S02]  /*71380*/  IMAD.MOV.U32 R143, RZ, RZ, R91 ;  /* 0x000000ffff8f7224 */ /* 0x000fe400078e005b */
[----:B--2---:R-:W-:Y:S01]  /*71390*/  IMAD.MOV.U32 R227, RZ, RZ, R83 ;  /* 0x000000ffffe37224 */ /* 0x004fe200078e0053 */
[----:B---3--:R-:W-:Y:S01]  /*713a0*/  MOV R226, R82 ;  /* 0x0000005200e27202 */ /* 0x008fe20000000f00 */
[----:B----4-:R-:W-:Y:S01]  /*713b0*/  IMAD.MOV.U32 R225, RZ, RZ, R79 ;  /* 0x000000ffffe17224 */ /* 0x010fe200078e004f */
        /* <DEDUP_REMOVED lines=9> */
[----:B------:R-:W2:Y:S04]  /*71450*/  LDL.LU R54, [R1+0x584c] ;  /* 0x00584c0001367983 */ /* 0x000ea80000300800 */
        /* <DEDUP_REMOVED lines=35> */
[C---:B------:R-:W-:Y:S08]  /*71690*/  HMMA.1688.F32.TF32 R164, R240.reuse, R50, R164 ;  /* 0x00000032f0a4723c */ /* 0x040ff000000810a4 */
[C---:B------:R-:W-:Y:S08]  /*716a0*/  HMMA.1688.F32.TF32 R160, R240.reuse, R46, R160 ;  /* 0x0000002ef0a0723c */ /* 0x040ff000000810a0 */
[C---:B------:R-:W-:Y:S08]  /*716b0*/  HMMA.1688.F32.TF32 R144, R240.reuse, R38, R144 ;  /* 0x00000026f090723c */ /* 0x040ff00000081090 */
[C---:B------:R-:W-:Y:S08]  /*716c0*/  HMMA.1688.F32.TF32 R140, R240.reuse, R34, R140 ;  /* 0x00000022f08c723c */ /* 0x040ff0000008108c */
[----:B--2---:R-:W-:-:S15]  /*716d0*/  HMMA.1688.F32.TF32 R132, R240, R98, R132 ;  /* 0x00000062f084723c */ /* 0x004fde0000081084 */
        /* <DEDUP_REMOVED lines=11> */
[C---:B------:R-:W-:Y:S08]  /*71790*/  HMMA.1688.F32.TF32 R132, R240.reuse, R90, R224 ;  /* 0x0000005af084723c */ /* 0x040ff000000810e0 */
[C---:B------:R-:W-:Y:S08]  /*717a0*/  HMMA.1688.F32.TF32 R216, R240.reuse, R26, R220 ;  /* 0x0000001af0d8723c */ /* 0x040ff000000810dc */
[C---:B------:R-:W-:Y:S03]  /*717b0*/  HMMA.1688.F32.TF32 R212, R240.reuse, R22, R236 ;  /* 0x00000016f0d4723c */ /* 0x040fe600000810ec */
[----:B------:R-:W-:Y:S04]  /*717c0*/  STL.64 [R1+0x4c0], R132 ;  /* 0x0004c08401007387 */ /* 0x000fe80000100a00 */
[----:B------:R1:W-:Y:S02]  /*717d0*/  STL.64 [R1+0x4c8], R134 ;  /* 0x0004c88601007387 */ /* 0x0003e40000100a00 */
[C---:B-1----:R-:W-:Y:S02]  /*717e0*/  HMMA.1688.F32.TF32 R132, R240.reuse, R18, R208 ;  /* 0x00000012f084723c */ /* 0x042fe400000810d0 */
[----:B------:R-:W-:Y:S04]  /*717f0*/  STL.64 [R1+0x4b0], R216 ;  /* 0x0004b0d801007387 */ /* 0x000fe80000100a00 */
[----:B------:R-:W-:Y:S02]  /*71800*/  STL.64 [R1+0x4b8], R218 ;  /* 0x0004b8da01007387 */ /* 0x000fe40000100a00 */
[C---:B------:R-:W-:Y:S02]  /*71810*/  HMMA.1688.F32.TF32 R208, R240.reuse, R14, R232 ;  /* 0x0000000ef0d0723c */ /* 0x040fe400000810e8 */
[----:B------:R-:W-:Y:S04]  /*71820*/  STL.64 [R1+0x4a0], R212 ;  /* 0x0004a0d401007387 */ /* 0x000fe80000100a00 */
[----:B------:R-:W-:Y:S02]  /*71830*/  STL.64 [R1+0x4a8], R214 ;  /* 0x0004a8d601007387 */ /* 0x000fe40000100a00 */
        /* <DEDUP_REMOVED lines=24> */
[C---:B----4-:R-:W-:Y:S02]  /*719c0*/  HMMA.1688.F32.TF32 R176, R240.reuse, R62, R176 ;  /* 0x0000003ef0b0723c */ /* 0x050fe400000810b0 */
[----:B------:R-:W-:Y:S04]  /*719d0*/  STL.64 [R1+0x410], R184 ;  /* 0x000410b801007387 */ /* 0x000fe80000100a00 */
[----:B------:R-:W-:Y:S02]  /*719e0*/  STL.64 [R1+0x418], R186 ;  /* 0x000418ba01007387 */ /* 0x000fe40000100a00 */
[C---:B------:R-:W-:Y:S03]  /*719f0*/  HMMA.1688.F32.TF32 R172, R240.reuse, R58, R172 ;  /* 0x0000003af0ac723c */ /* 0x040fe600000810ac */
[----:B------:R-:W-:Y:S04]  /*71a00*/  STL.64 [R1+0x7f0], R132 ;  /* 0x0007f08401007387 */ /* 0x000fe80000100a00 */
[----:B------:R1:W-:Y:S02]  /*71a10*/  STL.64 [R1+0x7f8], R134 ;  /* 0x0007f88601007387 */ /* 0x0003e40000100a00 */
[C---:B-1----:R-:W-:Y:S02]  /*71a20*/  HMMA.1688.F32.TF32 R132, R240.reuse, R54, R168 ;  /* 0x00000036f084723c */ /* 0x042fe400000810a8 */
[----:B------:R-:W-:Y:S04]  /*71a30*/  STL.64 [R1+0x7e0], R176 ;  /* 0x0007e0b001007387 */ /* 0x000fe80000100a00 */
[----:B------:R-:W-:Y:S04]  /*71a40*/  STL.64 [R1+0x7e8], R178 ;  /* 0x0007e8b201007387 */ /* 0x000fe80000100a00 */
[----:B------:R-:W-:Y:S04]  /*71a50*/  STL.64 [R1+0x7d0], R172 ;  /* 0x0007d0ac01007387 */ /* 0x000fe80000100a00 */
[----:B------:R-:W-:Y:S05]  /*71a60*/  STL.64 [R1+0x7d8], R174 ;  /* 0x0007d8ae01007387 */ /* 0x000fea0000100a00 */
        /* <DEDUP_REMOVED lines=9> */
[----:B-1----:R-:W-:Y:S02]  /*71b00*/  HMMA.1688.F32.TF32 R132, R240, R30, R136 ;  /* 0x0000001ef084723c */ /* 0x002fe40000081088 */
[----:B------:R-:W-:Y:S04]  /*71b10*/  STL.64 [R1+0x780], R144 ;  /* 0x0007809001007387 */ /* 0x000fe80000100a00 */
[----:B------:R-:W-:Y:S04]  /*71b20*/  STL.64 [R1+0x788], R146 ;  /* 0x0007889201007387 */ /* 0x000fe80000100a00 */
[----:B------:R-:W2:Y:S04]  /*71b30*/  LDL.LU R164, [R1+0x20] ;  /* 0x0000200001a47983 */ /* 0x000ea80000300800 */
[----:B------:R-:W-:Y:S04]  /*71b40*/  STL.64 [R1+0x770], R140 ;  /* 0x0007708c01007387 */ /* 0x000fe80000100a00 */
[----:B------:R-:W-:Y:S01]  /*71b50*/  STL.64 [R1+0x778], R142 ;  /* 0x0007788e01007387 */ /* 0x000fe20000100a00 */
[----:B------:R-:W-:-:S03]  /*71b60*/  MOV R167, R248 ;  /* 0x000000f800a77202 */ /* 0x000fc60000000f00 */
[----:B------:R1:W-:Y:S04]  /*71b70*/  STL.64 [R1+0x370], R132 ;  /* 0x0003708401007387 */ /* 0x0003e80000100a00 */
[----:B------:R3:W-:Y:S04]  /*71b80*/  STL.64 [R1+0x378], R134 ;  /* 0x0003788601007387 */ /* 0x0007e80000100a00 */
[----:B------:R-:W2:Y:S04]  /*71b90*/  LDL.LU R165, [R1+0x24] ;  /* 0x0000240001a57983 */ /* 0x000ea80000300800 */
[----:B------:R-:W2:Y:S04]  /*71ba0*/  LDL.LU R166, [R1+0x28] ;  /* 0x0000280001a67983 */ /* 0x000ea80000300800 */
[----:B------:R-:W4:Y:S01]  /*71bb0*/  LDL.LU R248, [R1+0x57bc] ;  /* 0x0057bc0001f87983 */ /* 0x000f220000300800 */
[----:B------:R-:W-:Y:S01]  /*71bc0*/  IMAD.MOV.U32 R169, RZ, RZ, R251 ;  /* 0x000000ffffa97224 */ /* 0x000fe200078e00fb */
[----:B------:R-:W-:-:S02]  /*71bd0*/  MOV R170, R250 ;  /* 0x000000fa00aa7202 */ /* 0x000fc40000000f00 */
[----:B------:R-:W2:Y:S01]  /*71be0*/  LDL.LU R168, [R1+0x30] ;  /* 0x0000300001a87983 */ /* 0x000ea20000300800 */
[----:B------:R-:W-:-:S03]  /*71bf0*/  IMAD.MOV.U32 R171, RZ, RZ, R249 ;  /* 0x000000ffffab7224 */ /* 0x000fc600078e00f9 */
[----:B------:R-:W2:Y:S04]  /*71c00*/  LDL.LU R251, [R1+0x57b8] ;  /* 0x0057b80001fb7983 */ /* 0x000ea80000300800 */
[----:B------:R-:W2:Y:S04]  /*71c10*/  LDL.LU R250, [R1+0x57b4] ;  /* 0x0057b40001fa7983 */ /* 0x000ea80000300800 */
[----:B------:R-:W2:Y:S04]  /*71c20*/  LDL.LU R249, [R1+0x57b0] ;  /* 0x0057b00001f97983 */ /* 0x000ea80000300800 */
[----:B------:R-:W2:Y:S04]  /*71c30*/  LDL.LU R172, [R1+0x40] ;  /* 0x0000400001ac7983 */ /* 0x000ea80000300800 */
[----:B------:R-:W2:Y:S04]  /*71c40*/  LDL.LU R173, [R1+0x44] ;  /* 0x0000440001ad7983 */ /* 0x000ea80000300800 */
[----:B------:R-:W2:Y:S01]  /*71c50*/  LDL.LU R174, [R1+0x48] ;  /* 0x0000480001ae7983 */ /* 0x000ea20000300800 */
[----:B----4-:R-:W-:-:S03]  /*71c60*/  MOV R175, R248 ;  /* 0x000000f800af7202 */ /* 0x010fc60000000f00 */
[----:B------:R-:W4:Y:S04]  /*71c70*/  LDL.LU R248, [R1+0x57ac] ;  /* 0x0057ac0001f87983 */ /* 0x000f280000300800 */
[----:B------:R-:W2:Y:S04]  /*71c80*/  LDL.LU R180, [R1+0x60] ;  /* 0x0000600001b47983 */ /* 0x000ea80000300800 */
[----:B------:R-:W2:Y:S04]  /*71c90*/  LDL.LU R181, [R1+0x64] ;  /* 0x0000640001b57983 */ /* 0x000ea80000300800 */
[----:B------:R-:W2:Y:S04]  /*71ca0*/  LDL.LU R182, [R1+0x68] ;  /* 0x0000680001b67983 */ /* 0x000ea80000300800 */
[----:B------:R-:W2:Y:S04]  /*71cb0*/  LDL.LU R183, [R1+0x6c] ;  /* 0x00006c0001b77983 */ /* 0x000ea80000300800 */
[----:B------:R-:W2:Y:S04]  /*71cc0*/  LDL.LU R184, [R1+0x70] ;  /* 0x0000700001b87983 */ /* 0x000ea80000300800 */
[----:B------:R-:W2:Y:S04]  /*71cd0*/  LDL.LU R185, [R1+0x74] ;  /* 0x0000740001b97983 */ /* 0x000ea80000300800 */
[----:B------:R-:W2:Y:S01]  /*71ce0*/  LDL.LU R186, [R1+0x78] ;  /* 0x0000780001ba7983 */ /* 0x000ea20000300800 */
[----:B----4-:R-:W-:-:S03]  /*71cf0*/  IMAD.MOV.U32 R187, RZ, RZ, R248 ;  /* 0x000000ffffbb7224 */ /* 0x010fc600078e00f8 */
        /* <DEDUP_REMOVED lines=39> */
[----:B---3--:R-:W3:Y:S04]  /*71f70*/  LDL.LU R134, [R1+0x148] ;  /* 0x0001480001867983 */ /* 0x008ee80000300800 */
        /* <DEDUP_REMOVED lines=29> */
[----:B--2---:R-:W-:-:S03]  /*72150*/  IMAD.MOV.U32 R176, RZ, RZ, R249 ;  /* 0x000000ffffb07224 */ /* 0x004fc600078e00f9 */
[----:B------:R-:W2:Y:S01]  /*72160*/  LDL.LU R192, [R1+0x90] ;  /* 0x0000900001c07983 */ /* 0x000ea20000300800 */
[----:B------:R-:W-:-:S03]  /*72170*/  MOV R177, R250 ;  /* 0x000000fa00b17202 */ /* 0x000fc60000000f00 */
[----:B------:R-:W2:Y:S01]  /*72180*/  LDL.LU R193, [R1+0x94] ;  /* 0x0000940001c17983 */ /* 0x000ea20000300800 */
[----:B------:R-:W-:-:S03]  /*72190*/  IMAD.MOV.U32 R178, RZ, RZ, R251 ;  /* 0x000000ffffb27224 */ /* 0x000fc600078e00fb */
[----:B------:R-:W2:Y:S01]  /*721a0*/  LDL.LU R194, [R1+0x98] ;  /* 0x0000980001c27983 */ /* 0x000ea20000300800 */
[----:B----4-:R-:W-:-:S03]  /*721b0*/  MOV R195, R248 ;  /* 0x000000f800c37202 */ /* 0x010fc60000000f00 */
        /* <DEDUP_REMOVED lines=8> */
[----:B------:R-:W2:Y:S01]  /*72240*/  LDL.LU R163, [R1+0x1c] ;  /* 0x00001c0001a37983 */ /* 0x000ea20000300800 */
[----:B----4-:R-:W-:Y:S03]  /*72250*/  HMMA.1688.F32.TF32 R240, R244, R130, R248 ;  /* 0x00000082f4f0723c */ /* 0x010fe600000810f8 */
[----:B------:R-:W4:-:S15]  /*72260*/  LDL.LU R248, [R1+0x310] ;  /* 0x0003100001f87983 */ /* 0x000f1e0000300800 */
[----:B------:R-:W-:Y:S01]  /*72270*/  NOP ;  /* 0x0000000000007918 */ /* 0x000fe20000000000 */
[----:B------:R-:W-:Y:S04]  /*72280*/  STL.64 [R1+0x360], R240 ;  /* 0x000360f001007387 */ /* 0x000fe80000100a00 */
[----:B------:R-:W-:Y:S04]  /*72290*/  STL.64 [R1+0x368], R242 ;  /* 0x000368f201007387 */ /* 0x000fe80000100a00 */
[----:B------:R-:W4:Y:S04]  /*722a0*/  LDL.LU R249, [R1+0x314] ;  /* 0x0003140001f97983 */ /* 0x000f280000300800 */
[----:B------:R-:W4:Y:S04]  /*722b0*/  LDL.LU R250, [R1+0x318] ;  /* 0x0003180001fa7983 */ /* 0x000f280000300800 */
[----:B------:R-:W4:Y:S01]  /*722c0*/  LDL.LU R251, [R1+0x31c] ;  /* 0x00031c0001fb7983 */ /* 0x000f220000300800 */
[C---:B---3--:R-:W-:Y:S03]  /*722d0*/  HMMA.1688.F32.TF32 R148, R244.reuse, R126, R148 ;  /* 0x0000007ef494723c */ /* 0x048fe60000081094 */
[----:B------:R-:W-:Y:S04]  /*722e0*/  LDS R240, [R2+UR11+0x43880] ;  /* 0x0438800b02f07984 */ /* 0x000fe80008000800 */
[----:B------:R-:W-:Y:S01]  /*722f0*/  LDS R242, [R2+UR11+0x43c80] ;  /* 0x043c800b02f27984 */ /* 0x000fe20008000800 */
[C---:B------:R-:W-:Y:S08]  /*72300*/  HMMA.1688.F32.TF32 R144, R244.reuse, R122, R144 ;  /* 0x0000007af490723c */ /* 0x040ff00000081090 */
[C---:B------:R-:W-:Y:S08]  /*72310*/  HMMA.1688.F32.TF32 R140, R244.reuse, R118, R140 ;  /* 0x00000076f48c723c */ /* 0x040ff0000008108c */
[C---:B------:R-:W-:Y:S01]  /*72320*/  HMMA.1688.F32.TF32 R136, R244.reuse, R114, R136 ;  /* 0x00000072f488723c */ /* 0x040fe20000081088 */
[----:B------:R-:W-:Y:S04]  /*72330*/  STL.64 [R1+0x400], R148 ;  /* 0x0004009401007387 */ /* 0x000fe80000100a00 */
[----:B------:R1:W-:Y:S04]  /*72340*/  STL.64 [R1+0x408], R150 ;  /* 0x0004089601007387 */ /* 0x0003e80000100a00 */
[----:B-1----:R-:W3:Y:S04]  /*72350*/  LDL.LU.64 R150, [R1+0x5790] ;  /* 0x0057900001967983 */ /* 0x002ee80000300a00 */
[----:B------:R-:W3:Y:S04]  /*72360*/  LDL.LU.64 R148, [R1+0x5788] ;  /* 0x0057880001947983 */ /* 0x000ee80000300a00 */
        /* <DEDUP_REMOVED lines=11> */
[----:B------:R-:W3:Y:S01]  /*72420*/  LDL.LU.64 R136, [R1+0x5758] ;  /* 0x0057580001887983 */ /* 0x000ee20000300a00 */
[C---:B------:R-:W-:Y:S08]  /*72430*/  HMMA.1688.F32.TF32 R132, R244.reuse, R102, R132 ;  /* 0x00000066f484723c */ /* 0x040ff00000081084 */
[C---:B------:R-:W-:Y:S08]  /*72440*/  HMMA.1688.F32.TF32 R196, R244.reuse, R86, R196 ;  /* 0x00000056f4c4723c */ /* 0x040ff000000810c4 */
[C---:B--2---:R-:W-:Y:S08]  /*72450*/  HMMA.1688.F32.TF32 R192, R244.reuse, R82, R192 ;  /* 0x00000052f4c0723c */ /* 0x044ff000000810c0 */
[C---:B------:R-:W-:Y:S08]  /*72460*/  HMMA.1688.F32.TF32 R184, R244.reuse, R74, R184 ;  /* 0x0000004af4b8723c */ /* 0x040ff000000810b8 */
[C---:B------:R-:W-:Y:S08]  /*72470*/  HMMA.1688.F32.TF32 R180, R244.reuse, R70, R180 ;  /* 0x00000046f4b4723c */ /* 0x040ff000000810b4 */
[----:B----4-:R-:W-:-:S15]  /*72480*/  HMMA.1688.F32.TF32 R248, R244, R110, R248 ;  /* 0x0000006ef4f8723c */ /* 0x010fde00000810f8 */
[----:B------:R-:W-:-:S04]  /*72490*/  NOP ;  /* 0x0000000000007918 */ /* 0x000fc80000000000 */
[----:B------:R-:W-:Y:S04]  /*724a0*/  STL.64 [R1+0x3c0], R248 ;  /* 0x0003c0f801007387 */ /* 0x000fe80000100a00 */
[----:B------:R1:W-:Y:S02]  /*724b0*/  STL.64 [R1+0x3c8], R250 ;  /* 0x0003c8fa01007387 */ /* 0x0003e40000100a00 */
[C---:B-1----:R-:W-:Y:S08]  /*724c0*/  HMMA.1688.F32.TF32 R248, R244.reuse, R106, R216 ;  /* 0x0000006af4f8723c */ /* 0x042ff000000810d8 */
[C---:B------:R-:W-:Y:S08]  /*724d0*/  HMMA.1688.F32.TF32 R216, R244.reuse, R98, R212 ;  /* 0x00000062f4d8723c */ /* 0x040ff000000810d4 */
[C---:B------:R-:W-:Y:S03]  /*724e0*/  HMMA.1688.F32.TF32 R212, R244.reuse, R94, R224 ;  /* 0x0000005ef4d4723c */ /* 0x040fe600000810e0 */
[----:B------:R-:W-:Y:S04]  /*724f0*/  STL.64 [R1+0x3b0], R248 ;  /* 0x0003b0f801007387 */ /* 0x000fe80000100a00 */
[----:B------:R-:W-:Y:S04]  /*72500*/  STL.64 [R1+0x3b8], R250 ;  /* 0x0003b8fa01007387 */ /* 0x000fe80000100a00 */
        /* <DEDUP_REMOVED lines=13> */
[----:B------:R-:W-:Y:S02]  /*725e0*/  STL.64 [R1+0x758], R218 ;  /* 0x000758da01007387 */ /* 0x000fe40000100a00 */
[C---:B------:R-:W-:Y:S03]  /*725f0*/  HMMA.1688.F32.TF32 R208, R244.reuse, R14, R204 ;  /* 0x0000000ef4d0723c */ /* 0x040fe600000810cc */
[----:B------:R-:W-:Y:S04]  /*72600*/  STL.64 [R1+0x350], R212 ;  /* 0x000350d401007387 */ /* 0x000fe80000100a00 */
[----:B------:R-:W-:Y:S01]  /*72610*/  STL.64 [R1+0x358], R214 ;  /* 0x000358d601007387 */ /* 0x000fe20000100a00 */
        /* <DEDUP_REMOVED lines=26> */
[----:B-1----:R-:W-:Y:S02]  /*727c0*/  HMMA.1688.F32.TF32 R132, R244, R54, R164 ;  /* 0x00000036f484723c */ /* 0x002fe400000810a4 */
[----:B------:R-:W-:Y:S01]  /*727d0*/  STL.64 [R1+0x740], R172 ;  /* 0x000740ac01007387 */ /* 0x000fe20000100a00 */
[----:B------:R-:W-:-:S03]  /*727e0*/  LOP3.LUT R243, R2, 0x20, RZ, 0x3c, !PT ;  /* 0x0000002002f37812 */ /* 0x000fc600078e3cff */
[----:B------:R-:W-:Y:S02]  /*727f0*/  STL.64 [R1+0x748], R174 ;  /* 0x000748ae01007387 */ /* 0x000fe40000100a00 */
[C---:B------:R-:W-:Y:S02]  /*72800*/  HMMA.1688.F32.TF32 R160, R244.reuse, R50, R160 ;  /* 0x00000032f4a0723c */ /* 0x040fe400000810a0 */
[----:B------:R-:W-:Y:S04]  /*72810*/  STL.64 [R1+0x730], R168 ;  /* 0x000730a801007387 */ /* 0x000fe80000100a00 */
[----:B------:R-:W-:Y:S02]  /*72820*/  STL.64 [R1+0x738], R170 ;  /* 0x000738aa01007387 */ /* 0x000fe40000100a00 */
[C---:B---3--:R-:W-:Y:S02]  /*72830*/  HMMA.1688.F32.TF32 R136, R244.reuse, R46, R136 ;  /* 0x0000002ef488723c */ /* 0x048fe40000081088 */
[----:B------:R-:W-:Y:S04]  /*72840*/  LDS R241, [R243+UR11+0x43880] ;  /* 0x0438800bf3f17984 */ /* 0x000fe80008000800 */
[----:B------:R-:W-:Y:S04]  /*72850*/  STL.64 [R1+0x720], R132 ;  /* 0x0007208401007387 */ /* 0x000fe80000100a00 */
[----:B------:R1:W-:Y:S04]  /*72860*/  STL.64 [R1+0x728], R134 ;  /* 0x0007288601007387 */ /* 0x0003e80000100a00 */
[----:B------:R-:W2:Y:S01]  /*72870*/  LDS R243, [R243+UR11+0x43c80] ;  /* 0x043c800bf3f37984 */ /* 0x000ea20008000800 */
[C---:B-1----:R-:W-:Y:S03]  /*72880*/  HMMA.1688.F32.TF32 R132, R244.reuse, R42, R140 ;  /* 0x0000002af484723c */ /* 0x042fe6000008108c */
[----:B------:R-:W-:Y:S04]  /*72890*/  STL.64 [R1+0x710], R160 ;  /* 0x000710a001007387 */ /* 0x000fe80000100a00 */
[----:B------:R-:W-:Y:S04]  /*728a0*/  STL.64 [R1+0x718], R162 ;  /* 0x000718a201007387 */ /* 0x000fe80000100a00 */
[----:B------:R-:W-:Y:S01]  /*728b0*/  STL.64 [R1+0x700], R136 ;  /* 0x0007008801007387 */ /* 0x000fe20000100a00 */
[C---:B------:R-:W-:Y:S03]  /*728c0*/  HMMA.1688.F32.TF32 R140, R244.reuse, R38, R144 ;  /* 0x00000026f48c723c */ /* 0x040fe60000081090 */
[----:B------:R-:W-:Y:S04]  /*728d0*/  STL.64 [R1+0x708], R138 ;  /* 0x0007088a01007387 */ /* 0x000fe80000100a00 */
[----:B------:R-:W-:Y:S04]  /*728e0*/  STL.64 [R1+0x6f0], R132 ;  /* 0x0006f08401007387 */ /* 0x000fe80000100a00 */
[----:B------:R1:W-:Y:S02]  /*728f0*/  STL.64 [R1+0x6f8], R134 ;  /* 0x0006f88601007387 */ /* 0x0003e40000100a00 */
[C---:B-1----:R-:W-:Y:S06]  /*72900*/  HMMA.1688.F32.TF32 R132, R244.reuse, R30, R152 ;  /* 0x0000001ef484723c */ /* 0x042fec0000081098 */
[----:B------:R-:W-:Y:S04]  /*72910*/  STL.64 [R1+0x6e0], R140 ;  /* 0x0006e08c01007387 */ /* 0x000fe80000100a00 */
[----:B------:R1:W-:Y:S01]  /*72920*/  STL.64 [R1+0x6e8], R142 ;  /* 0x0006e88e01007387 */ /* 0x0003e20000100a00 */
[----:B------:R-:W-:Y:S08]  /*72930*/  HMMA.1688.F32.TF32 R136, R244, R34, R148 ;  /* 0x00000022f488723c */ /* 0x000ff00000081094 */
[----:B-1----:R-:W-:Y:S01]  /*72940*/  MOV R143, R132 ;  /* 0x00000084008f7202 */ /* 0x002fe20000000f00 */
[----:B------:R-:W-:Y:S01]  /*72950*/  IMAD.MOV.U32 R142, RZ, RZ, R133 ;  /* 0x000000ffff8e7224 */ /* 0x000fe200078e0085 */
[----:B------:R-:W-:Y:S01]  /*72960*/  MOV R141, R134 ;  /* 0x00000086008d7202 */ /* 0x000fe20000000f00 */
[----:B------:R-:W-:-:S02]  /*72970*/  IMAD.MOV.U32 R140, RZ, RZ, R135 ;  /* 0x000000ffff8c7224 */ /* 0x000fc400078e0087 */
[C---:B--2---:R-:W-:Y:S06]  /*72980*/  HMMA.1688.F32.TF32 R132, R240.reuse, R130, R156 ;  /* 0x00000082f084723c */ /* 0x044fec000008109c */
[----:B------:R-:W-:Y:S04]  /*72990*/  STL.64 [R1+0x6d0], R136 ;  /* 0x0006d08801007387 */ /* 0x000fe80000100a00 */
[----:B------:R-:W-:Y:S04]  /*729a0*/  STL.64 [R1+0x6d8], R138 ;  /* 0x0006d88a01007387 */ /* 0x000fe80000100a00 */
[----:B------:R-:W2:Y:S04]  /*729b0*/  LDL.LU R144, [R1+0x160] ;  /* 0x0001600001907983 */ /* 0x000ea80000300800 */
[----:B------:R-:W-:Y:S04]  /*729c0*/  LDS R137, [R252+UR11+0x43880] ;  /* 0x0438800bfc897984 */ /* 0x000fe80008000800 */
[----:B------:R1:W-:Y:S04]  /*729d0*/  STL.64 [R1+0x130], R132 ;  /* 0x0001308401007387 */ /* 0x0003e80000100a00 */
        /* <DEDUP_REMOVED lines=108> */
[C---:B--2---:R-:W-:Y:S08]  /*730a0*/  HMMA.1688.F32.TF32 R176, R240.reuse, R86, R176 ;  /* 0x00000056f0b0723c */ /* 0x044ff000000810b0 */
        /* <DEDUP_REMOVED lines=12> */
[C---:B------:R-:W-:Y:S11]  /*73170*/  HMMA.1688.F32.TF32 R212, R240.reuse, R118, R212 ;  /* 0x00000076f0d4723c */ /* 0x040ff600000810d4 */
[----:B------:R-:W-:Y:S04]  /*73180*/  STL.64 [R1+0x300], R132 ;  /* 0x0003008401007387 */ /* 0x000fe80000100a00 */
[----:B------:R1:W-:Y:S01]  /*73190*/  STL.64 [R1+0x308], R134 ;  /* 0x0003088601007387 */ /* 0x0003e20000100a00 */
[C---:B------:R-:W-:Y:S03]  /*731a0*/  HMMA.1688.F32.TF32 R208, R240.reuse, R102, R208 ;  /* 0x00000066f0d0723c */ /* 0x040fe600000810d0 */
[----:B-1----:R-:W2:Y:S04]  /*731b0*/  LDL.LU.64 R134, [R1+0x5750] ;  /* 0x0057500001867983 */ /* 0x002ea80000300a00 */
[----:B------:R-:W3:Y:S04]  /*731c0*/  LDL.LU.64 R132, [R1+0x5748] ;  /* 0x0057480001847983 */ /* 0x000ee80000300a00 */
[----:B------:R-:W-:Y:S04]  /*731d0*/  STL.64 [R1+0x2f0], R216 ;  /* 0x0002f0d801007387 */ /* 0x000fe80000100a00 */
[----:B------:R1:W-:Y:S04]  /*731e0*/  STL.64 [R1+0x2f8], R218 ;  /* 0x0002f8da01007387 */ /* 0x0003e80000100a00 */
[----:B-1----:R-:W4:Y:S04]  /*731f0*/  LDL.LU.64 R218, [R1+0x5740] ;  /* 0x0057400001da7983 */ /* 0x002f280000300a00 */
[----:B------:R-:W2:Y:S04]  /*73200*/  LDL.LU.64 R216, [R1+0x5738] ;  /* 0x0057380001d87983 */ /* 0x000ea80000300a00 */
[----:B------:R-:W-:Y:S04]  /*73210*/  STL.64 [R1+0x2e0], R212 ;  /* 0x0002e0d401007387 */ /* 0x000fe80000100a00 */
[----:B------:R1:W-:Y:S01]  /*73220*/  STL.64 [R1+0x2e8], R214 ;  /* 0x0002e8d601007387 */ /* 0x0003e20000100a00 */
[C---:B------:R-:W-:Y:S03]  /*73230*/  HMMA.1688.F32.TF32 R200, R240.reuse, R26, R200 ;  /* 0x0000001af0c8723c */ /* 0x040fe600000810c8 */
        /* <DEDUP_REMOVED lines=79> */
[----:B------:R-:W-:Y:S01]  /*73730*/  HMMA.1688.F32.TF32 R156, R240, R66, R156 ;  /* 0x00000042f09c723c */ /* 0x000fe2000008109c */
[----:B------:R-:W-:-:S05]  /*73740*/  LOP3.LUT R139, R2, 0x40, RZ, 0x3c, !PT ;  /* 0x00000040028b7812 */ /* 0x000fca00078e3cff */
[----:B------:R-:W-:Y:S02]  /*73750*/  LDS R136, [R139+UR11+0x43880] ;  /* 0x0438800b8b887984 */ /* 0x000fe40008000800 */
[C---:B------:R-:W-:Y:S02]  /*73760*/  HMMA.1688.F32.TF32 R152, R240.reuse, R58, R152 ;  /* 0x0000003af098723c */ /* 0x040fe40000081098 */
[----:B------:R-:W-:Y:S04]  /*73770*/  LDS R138, [R139+UR11+0x43c80] ;  /* 0x043c800b8b8a7984 */ /* 0x000fe80008000800 */
[----:B------:R-:W2:Y:S05]  /*73780*/  LDS R139, [R252+UR11+0x43c80] ;  /* 0x043c800bfc8b7984 */ /* 0x000eaa0008000800 */
[----:B------:R-:W-:Y:S04]  /*73790*/  STL.64 [R1+0x1b0], R156 ;  /* 0x0001b09c01007387 */ /* 0x000fe80000100a00 */
[----:B------:R1:W-:Y:S01]  /*737a0*/  STL.64 [R1+0x1b8], R158 ;  /* 0x0001b89e01007387 */ /* 0x0003e20000100a00 */
[C---:B------:R-:W-:Y:S08]  /*737b0*/  HMMA.1688.F32.TF32 R148, R240.reuse, R54, R148 ;  /* 0x00000036f094723c */ /* 0x040ff00000081094 */
[C---:B-1----:R-:W-:Y:S08]  /*737c0*/  HMMA.1688.F32.TF32 R156, R240.reuse, R62, R244 ;  /* 0x0000003ef09c723c */ /* 0x042ff000000810f4 */
[C---:B------:R-:W-:Y:S11]  /*737d0*/  HMMA.1688.F32.TF32 R144, R240.reuse, R50, R144 ;  /* 0x00000032f090723c */ /* 0x040ff60000081090 */
[----:B------:R-:W-:Y:S04]  /*737e0*/  STL.64 [R1+0x1a0], R156 ;  /* 0x0001a09c01007387 */ /* 0x000fe80000100a00 */
[----:B------:R-:W-:Y:S04]  /*737f0*/  STL.64 [R1+0x1a8], R158 ;  /* 0x0001a89e01007387 */ /* 0x000fe80000100a00 */
[----:B------:R-:W-:Y:S04]  /*73800*/  STL.64 [R1+0x190], R152 ;  /* 0x0001909801007387 */ /* 0x000fe80000100a00 */
[----:B------:R1:W-:Y:S04]  /*73810*/  STL.64 [R1+0x198], R154 ;  /* 0x0001989a01007387 */ /* 0x0003e80000100a00 */
[----:B------:R-:W-:Y:S04]  /*73820*/  STL.64 [R1+0x180], R148 ;  /* 0x0001809401007387 */ /* 0x000fe80000100a00 */
[----:B------:R-:W-:Y:S01]  /*73830*/  STL.64 [R1+0x188], R150 ;  /* 0x0001889601007387 */ /* 0x000fe20000100a00 */
[----:B-1----:R-:W-:Y:S03]  /*73840*/  HMMA.1688.F32.TF32 R152, R240, R46, R248 ;  /* 0x0000002ef098723c */ /* 0x002fe600000810f8 */
[----:B------:R-:W-:Y:S04]  /*73850*/  STL.64 [R1+0x170], R144 ;  /* 0x0001709001007387 */ /* 0x000fe80000100a00 */
[----:B------:R-:W-:-:S12]  /*73860*/  STL.64 [R1+0x178], R146 ;  /* 0x0001789201007387 */ /* 0x000fd80000100a00 */
[----:B------:R-:W-:Y:S04]  /*73870*/  STL.64 [R1+0x160], R152 ;  /* 0x0001609801007387 */ /* 0x000fe80000100a00 */
[----:B------:R4:W-:Y:S01]  /*73880*/  STL.64 [R1+0x168], R154 ;  /* 0x0001689a01007387 */ /* 0x0009e20000100a00 */
[C---:B--2---:R-:W-:Y:S08]  /*73890*/  HMMA.1688.F32.TF32 R196, R136.reuse, R110, R196 ;  /* 0x0000006e88c4723c */ /* 0x044ff000000810c4 */
[----:B---3--:R-:W-:Y:S08]  /*738a0*/  HMMA.1688.F32.TF32 R180, R136, R126, R180 ;  /* 0x0000007e88b4723c */ /* 0x008ff000000810b4 */
[C---:B----4-:R-:W-:Y:S08]  /*738b0*/  HMMA.1688.F32.TF32 R152, R240.reuse, R34, R168 ;  /* 0x00000022f098723c */ /* 0x050ff000000810a8 */
[C---:B------:R-:W-:Y:S08]  /*738c0*/  HMMA.1688.F32.TF32 R144, R240.reuse, R38, R164 ;  /* 0x00000026f090723c */ /* 0x040ff000000810a4 */
[----:B------:R-:W-:-:S15]  /*738d0*/  HMMA.1688.F32.TF32 R148, R240, R42, R160 ;  /* 0x0000002af094723c */ /* 0x000fde00000810a0 */
[----:B------:R-:W-:-:S04]  /*738e0*/  NOP ;  /* 0x0000000000007918 */ /* 0x000fc80000000000 */
[----:B------:R-:W-:Y:S04]  /*738f0*/  STL.64 [R1+0x150], R148 ;  /* 0x0001509401007387 */ /* 0x000fe80000100a00 */
[----:B------:R1:W-:Y:S04]  /*73900*/  STL.64 [R1+0x158], R150 ;  /* 0x0001589601007387 */ /* 0x0003e80000100a00 */
[----:B------:R-:W-:Y:S04]  /*73910*/  STL.64 [R1+0x6c0], R144 ;  /* 0x0006c09001007387 */ /* 0x000fe80000100a00 */
[----:B------:R2:W-:Y:S01]  /*73920*/  STL.64 [R1+0x6c8], R146 ;  /* 0x0006c89201007387 */ /* 0x0005e20000100a00 */
[----:B-1----:R-:W-:Y:S08]  /*73930*/  HMMA.1688.F32.TF32 R148, R240, R30, R172 ;  /* 0x0000001ef094723c */ /* 0x002ff000000810ac */
[C---:B--2---:R-:W-:Y:S01]  /*73940*/  HMMA.1688.F32.TF32 R144, R136.reuse, R130, R176 ;  /* 0x000000828890723c */ /* 0x044fe200000810b0 */
[----:B------:R-:W-:Y:S04]  /*73950*/  STL.64 [R1+0x6b0], R152 ;  /* 0x0006b09801007387 */ /* 0x000fe80000100a00 */
[----:B------:R-:W-:Y:S06]  /*73960*/  STL.64 [R1+0x6b8], R154 ;  /* 0x0006b89a01007387 */ /* 0x000fec0000100a00 */
[----:B------:R-:W-:Y:S04]  /*73970*/  STL.64 [R1+0x100], R148 ;  /* 0x0001009401007387 */ /* 0x000fe80000100a00 */
[----:B------:R-:W-:Y:S04]  /*73980*/  STL.64 [R1+0x108], R150 ;  /* 0x0001089601007387 */ /* 0x000fe80000100a00 */
[----:B------:R-:W-:Y:S04]  /*73990*/  STL [R1+0x5434], R180 ;  /* 0x005434b401007387 */ /* 0x000fe80000100800 */
[----:B------:R-:W-:Y:S04]  /*739a0*/  STL.64 [R1+0x6a0], R144 ;  /* 0x0006a09001007387 */ /* 0x000fe80000100a00 */
[----:B------:R1:W-:Y:S02]  /*739b0*/  STL.64 [R1+0x6a8], R146 ;  /* 0x0006a89201007387 */ /* 0x0003e40000100a00 */
[C---:B-1----:R-:W-:Y:S08]  /*739c0*/  HMMA.1688.F32.TF32 R144, R136.reuse, R102, R228 ;  /* 0x000000668890723c */ /* 0x042ff000000810e4 */
[----:B------:R-:W-:Y:S11]  /*739d0*/  HMMA.1688.F32.TF32 R148, R136, R106, R200 ;  /* 0x0000006a8894723c */ /* 0x000ff600000810c8 */
[----:B------:R-:W-:Y:S01]  /*739e0*/  MOV R203, R144 ;  /* 0x0000009000cb7202 */ /* 0x000fe20000000f00 */
[----:B------:R-:W-:Y:S01]  /*739f0*/  IMAD.MOV.U32 R202, RZ, RZ, R145 ;  /* 0x000000ffffca7224 */ /* 0x000fe200078e0091 */
[----:B------:R-:W-:Y:S01]  /*73a00*/  MOV R201, R146 ;  /* 0x0000009200c97202 */ /* 0x000fe20000000f00 */
[----:B------:R-:W-:-:S02]  /*73a10*/  IMAD.MOV.U32 R200, RZ, RZ, R147 ;  /* 0x000000ffffc87224 */ /* 0x000fc400078e0093 */
[C---:B------:R-:W-:Y:S08]  /*73a20*/  HMMA.1688.F32.TF32 R144, R136.reuse, R98, R204 ;  /* 0x000000628890723c */ /* 0x040ff000000810cc */
[----:B------:R-:W-:Y:S11]  /*73a30*/  HMMA.1688.F32.TF32 R184, R136, R122, R184 ;  /* 0x0000007a88b8723c */ /* 0x000ff600000810b8 */
[----:B------:R-:W-:Y:S01]  /*73a40*/  MOV R207, R144 ;  /* 0x0000009000cf7202 */ /* 0x000fe20000000f00 */
[----:B------:R-:W-:Y:S01]  /*73a50*/  IMAD.MOV.U32 R206, RZ, RZ, R145 ;  /* 0x000000ffffce7224 */ /* 0x000fe200078e0091 */
[----:B------:R-:W-:Y:S01]  /*73a60*/  MOV R205, R146 ;  /* 0x0000009200cd7202 */ /* 0x000fe20000000f00 */
[----:B------:R-:W-:-:S02]  /*73a70*/  IMAD.MOV.U32 R204, RZ, RZ, R147 ;  /* 0x000000ffffcc7224 */ /* 0x000fc400078e0093 */
[C---:B------:R-:W-:Y:S01]  /*73a80*/  HMMA.1688.F32.TF32 R144, R136.reuse, R94, R232 ;  /* 0x0000005e8890723c */ /* 0x040fe200000810e8 */
[----:B------:R1:W-:Y:S07]  /*73a90*/  STL [R1+0x5430], R181 ;  /* 0x005430b501007387 */ /* 0x0003ee0000100800 */
[C---:B------:R-:W-:Y:S01]  /*73aa0*/  HMMA.1688.F32.TF32 R188, R136.reuse, R118, R188 ;  /* 0x0000007688bc723c */ /* 0x040fe200000810bc */
[----:B------:R2:W-:Y:S07]  /*73ab0*/  STL [R1+0x542c], R182 ;  /* 0x00542cb601007387 */ /* 0x0005ee0000100800 */
[----:B------:R-:W-:Y:S01]  /*73ac0*/  HMMA.1688.F32.TF32 R192, R136, R114, R192 ;  /* 0x0000007288c0723c */ /* 0x000fe200000810c0 */
[----:B------:R3:W-:Y:S02]  /*73ad0*/  STL [R1+0x5428], R183 ;  /* 0x005428b701007387 */ /* 0x0007e40000100800 */
[----:B------:R-:W-:Y:S01]  /*73ae0*/  MOV R180, R144 ;  /* 0x0000009000b47202 */ /* 0x000fe20000000f00 */
[----:B-1----:R-:W-:Y:S01]  /*73af0*/  IMAD.MOV.U32 R181, RZ, RZ, R145 ;  /* 0x000000ffffb57224 */ /* 0x002fe200078e0091 */
[----:B--2---:R-:W-:Y:S01]  /*73b00*/  MOV R182, R146 ;  /* 0x0000009200b67202 */ /* 0x004fe20000000f00 */
[----:B---3--:R-:W-:-:S02]  /*73b10*/  IMAD.MOV.U32 R183, RZ, RZ, R147 ;  /* 0x000000ffffb77224 */ /* 0x008fc400078e0093 */
[----:B------:R-:W-:Y:S01]  /*73b20*/  HMMA.1688.F32.TF32 R144, R136, R90, R208 ;  /* 0x0000005a8890723c */ /* 0x000fe200000810d0 */
[----:B------:R-:W-:Y:S04]  /*73b30*/  STL [R1+0x5444], R184 ;  /* 0x005444b801007387 */ /* 0x000fe80000100800 */
[----:B------:R-:W-:Y:S04]  /*73b40*/  STL [R1+0x5440], R185 ;  /* 0x005440b901007387 */ /* 0x000fe80000100800 */
[----:B------:R-:W-:Y:S04]  /*73b50*/  STL [R1+0x543c], R186 ;  /* 0x00543cba01007387 */ /* 0x000fe80000100800 */
[----:B------:R-:W-:Y:S04]  /*73b60*/  STL [R1+0x5438], R187 ;  /* 0x005438bb01007387 */ /* 0x000fe80000100800 */
[----:B------:R-:W-:Y:S04]  /*73b70*/  STL.64 [R1+0x5450], R190 ;  /* 0x005450be01007387 */ /* 0x000fe80000100a00 */
[----:B------:R-:W-:Y:S04]  /*73b80*/  STL.64 [R1+0x5448], R188 ;  /* 0x005448bc01007387 */ /* 0x000fe80000100a00 */
[----:B------:R-:W-:Y:S04]  /*73b90*/  STL.64 [R1+0x5460], R194 ;  /* 0x005460c201007387 */ /* 0x000fe80000100a00 */
[----:B------:R-:W-:Y:S04]  /*73ba0*/  STL.64 [R1+0x5458], R192 ;  /* 0x005458c001007387 */ /* 0x000fe80000100a00 */
[----:B------:R-:W-:Y:S04]  /*73bb0*/  STL.64 [R1+0x5470], R198 ;  /* 0x005470c601007387 */ /* 0x000fe80000100a00 */
[----:B------:R-:W-:Y:S01]  /*73bc0*/  STL.64 [R1+0x5468], R196 ;  /* 0x005468c401007387 */ /* 0x000fe20000100a00 */
[----:B------:R-:W-:-:S03]  /*73bd0*/  MOV R211, R144 ;  /* 0x0000009000d37202 */ /* 0x000fc60000000f00 */
[----:B------:R1:W-:Y:S01]  /*73be0*/  STL.64 [R1+0x690], R148 ;  /* 0x0006909401007387 */ /* 0x0003e20000100a00 */
[----:B------:R-:W-:-:S03]  /*73bf0*/  IMAD.MOV.U32 R210, RZ, RZ, R145 ;  /* 0x000000ffffd27224 */ /* 0x000fc600078e0091 */
[----:B------:R2:W-:Y:S01]  /*73c00*/  STL.64 [R1+0x698], R150 ;  /* 0x0006989601007387 */ /* 0x0005e20000100a00 */
[----:B------:R-:W-:Y:S01]  /*73c10*/  MOV R209, R146 ;  /* 0x0000009200d17202 */ /* 0x000fe20000000f00 */
[----:B------:R-:W-:Y:S02]  /*73c20*/  IMAD.MOV.U32 R208, RZ, RZ, R147 ;  /* 0x000000ffffd07224 */ /* 0x000fe400078e0093 */
[----:B------:R-:W-:Y:S04]  /*73c30*/  STL.64 [R1+0x5480], R202 ;  /* 0x005480ca01007387 */ /* 0x000fe80000100a00 */
[----:B------:R-:W-:Y:S04]  /*73c40*/  STL.64 [R1+0x5478], R200 ;  /* 0x005478c801007387 */ /* 0x000fe80000100a00 */
[----:B------:R-:W-:Y:S04]  /*73c50*/  STL.64 [R1+0x5490], R206 ;  /* 0x005490ce01007387 */ /* 0x000fe80000100a00 */
[----:B------:R-:W-:Y:S01]  /*73c60*/  STL.64 [R1+0x5488], R204 ;  /* 0x005488cc01007387 */ /* 0x000fe20000100a00 */
[----:B------:R-:W-:-:S03]  /*73c70*/  MOV R248, R218 ;  /* 0x000000da00f87202 */ /* 0x000fc60000000f00 */
[----:B------:R-:W-:Y:S01]  /*73c80*/  STL.64 [R1+0x54a0], R182 ;  /* 0x0054a0b601007387 */ /* 0x000fe20000100a00 */
[----:B------:R-:W-:-:S03]  /*73c90*/  IMAD.MOV.U32 R249, RZ, RZ, R219 ;  /* 0x000000fffff97224 */ /* 0x000fc600078e00db */
[----:B------:R-:W-:Y:S01]  /*73ca0*/  STL.64 [R1+0x5498], R180 ;  /* 0x005498b401007387 */ /* 0x000fe20000100a00 */
[----:B------:R-:W-:-:S03]  /*73cb0*/  MOV R250, R132 ;  /* 0x0000008400fa7202 */ /* 0x000fc60000000f00 */
[----:B------:R-:W-:Y:S01]  /*73cc0*/  STL.64 [R1+0x54b0], R210 ;  /* 0x0054b0d201007387 */ /* 0x000fe20000100a00 */
[----:B------:R-:W-:-:S03]  /*73cd0*/  IMAD.MOV.U32 R251, RZ, RZ, R133 ;  /* 0x000000fffffb7224 */ /* 0x000fc600078e0085 */
[----:B------:R-:W-:Y:S01]  /*73ce0*/  STL.64 [R1+0x54a8], R208 ;  /* 0x0054a8d001007387 */ /* 0x000fe20000100a00 */
[----:B-1----:R-:W-:-:S03]  /*73cf0*/  MOV R148, R134 ;  /* 0x0000008600947202 */ /* 0x002fc60000000f00 */
[----:B------:R-:W3:Y:S01]  /*73d00*/  LDL.LU R218, [R1+0x5600] ;  /* 0x0056000001da7983 */ /* 0x000ee20000300800 */
[----:B------:R-:W-:-:S03]  /*73d10*/  IMAD.MOV.U32 R149, RZ, RZ, R135 ;  /* 0x000000ffff957224 */ /* 0x000fc600078e0087 */
[----:B------:R-:W3:Y:S01]  /*73d20*/  LDL.LU R219, [R1+0x55fc] ;  /* 0x0055fc0001db7983 */ /* 0x000ee20000300800 */
[----:B--2---:R-:W-:-:S03]  /*73d30*/  MOV R150, R212 ;  /* 0x000000d400967202 */ /* 0x004fc60000000f00 */
[----:B------:R-:W2:Y:S01]  /*73d40*/  LDL.LU R132, [R1+0x55f8] ;  /* 0x0055f80001847983 */ /* 0x000ea20000300800 */
[----:B------:R-:W-:-:S03]  /*73d50*/  IMAD.MOV.U32 R151, RZ, RZ, R213 ;  /* 0x000000ffff977224 */ /* 0x000fc600078e00d5 */
[----:B------:R-:W2:Y:S01]  /*73d60*/  LDL.LU R133, [R1+0x55f4] ;  /* 0x0055f40001857983 */ /* 0x000ea20000300800 */
[----:B------:R-:W-:-:S03]  /*73d70*/  MOV R152, R214 ;  /* 0x000000d600987202 */ /* 0x000fc60000000f00 */
[----:B------:R-:W2:Y:S01]  /*73d80*/  LDL.LU R134, [R1+0x55f0] ;  /* 0x0055f00001867983 */ /* 0x000ea20000300800 */
[----:B------:R-:W-:-:S03]  /*73d90*/  IMAD.MOV.U32 R153, RZ, RZ, R215 ;  /* 0x000000ffff997224 */ /* 0x000fc600078e00d7 */
[----:B------:R-:W2:Y:S01]  /*73da0*/  LDL.LU R135, [R1+0x55ec] ;  /* 0x0055ec0001877983 */ /* 0x000ea20000300800 */
[----:B------:R-:W-:-:S03]  /*73db0*/  MOV R154, R0 ;  /* 0x00000000009a7202 */ /* 0x000fc60000000f00 */
[----:B------:R-:W4:Y:S04]  /*73dc0*/  LDL.LU R212, [R1+0x55e8] ;  /* 0x0055e80001d47983 */ /* 0x000f280000300800 */
[----:B------:R-:W4:Y:S04]  /*73dd0*/  LDL.LU R213, [R1+0x55e4] ;  /* 0x0055e40001d57983 */ /* 0x000f280000300800 */
[----:B------:R-:W4:Y:S04]  /*73de0*/  LDL.LU R214, [R1+0x55e0] ;  /* 0x0055e00001d67983 */ /* 0x000f280000300800 */
[----:B------:R-:W4:Y:S04]  /*73df0*/  LDL.LU R215, [R1+0x55dc] ;  /* 0x0055dc0001d77983 */ /* 0x000f280000300800 */
[----:B------:R-:W4:Y:S01]  /*73e00*/  LDL.LU R0, [R1+0x55d8] ;  /* 0x0055d80001007983 */ /* 0x000f220000300800 */
[----:B------:R-:W-:Y:S01]  /*73e10*/  HMMA.1688.F32.TF32 R144, R136, R26, R236 ;  /* 0x0000001a8890723c */ /* 0x000fe200000810ec */
[----:B------:R-:W-:Y:S01]  /*73e20*/  IMAD.MOV.U32 R165, RZ, RZ, R5 ;  /* 0x000000ffffa57224 */ /* 0x000fe200078e0005 */
[----:B------:R-:W-:Y:S01]  /*73e30*/  MOV R166, R4 ;  /* 0x0000000400a67202 */ /* 0x000fe20000000f00 */
[----:B------:R-:W-:Y:S01]  /*73e40*/  IMAD.MOV.U32 R163, RZ, RZ, R9 ;  /* 0x000000ffffa37224 */ /* 0x000fe200078e0009 */
[----:B------:R-:W-:-:S04]  /*73e50*/  MOV R164, R8 ;  /* 0x0000000800a47202 */ /* 0x000fc80000000f00 */
[----:B------:R-:W-:Y:S01]  /*73e60*/  HMMA.1688.F32.TF32 R244, R136, R6, R224 ;  /* 0x0000000688f4723c */ /* 0x000fe200000810e0 */
[----:B------:R-:W-:Y:S01]  /*73e70*/  IMAD.MOV.U32 R155, RZ, RZ, R25 ;  /* 0x000000ffff9b7224 */ /* 0x000fe200078e0019 */
[----:B------:R-:W-:Y:S01]  /*73e80*/  MOV R156, R24 ;  /* 0x00000018009c7202 */ /* 0x000fe20000000f00 */
[----:B------:R-:W-:Y:S01]  /*73e90*/  IMAD.MOV.U32 R161, RZ, RZ, R13 ;  /* 0x000000ffffa17224 */ /* 0x000fe200078e000d */
[----:B------:R-:W-:-:S04]  /*73ea0*/  MOV R162, R12 ;  /* 0x0000000c00a27202 */ /* 0x000fc80000000f00 */
        /* <DEDUP_REMOVED lines=9> */
[C---:B------:R-:W-:Y:S02]  /*73f40*/  HMMA.1688.F32.TF32 R148, R136.reuse, R70, R148 ;  /* 0x000000468894723c */ /* 0x040fe40000081094 */
[----:B------:R-:W-:Y:S04]  /*73f50*/  STL.64 [R1+0x54c0], R186 ;  /* 0x0054c0ba01007387 */ /* 0x000fe80000100a00 */
[----:B------:R-:W-:Y:S01]  /*73f60*/  STL.64 [R1+0x54b8], R184 ;  /* 0x0054b8b801007387 */ /* 0x000fe20000100a00 */
[----:B------:R-:W-:Y:S01]  /*73f70*/  IMAD.MOV.U32 R167, RZ, RZ, R3 ;  /* 0x000000ffffa77224 */ /* 0x000fe200078e0003 */
[C---:B------:R-:W-:Y:S08]  /*73f80*/  HMMA.1688.F32.TF32 R160, R136.reuse, R82, R160 ;  /* 0x0000005288a0723c */ /* 0x040ff000000810a0 */
[C---:B------:R-:W-:Y:S08]  /*73f90*/  HMMA.1688.F32.TF32 R164, R136.reuse, R86, R164 ;  /* 0x0000005688a4723c */ /* 0x040ff000000810a4 */
[C---:B------:R-:W-:Y:S08]  /*73fa0*/  HMMA.1688.F32.TF32 R156, R136.reuse, R78, R156 ;  /* 0x0000004e889c723c */ /* 0x040ff0000008109c */
[C---:B---3--:R-:W-:Y:S08]  /*73fb0*/  HMMA.1688.F32.TF32 R236, R136.reuse, R14, R216 ;  /* 0x0000000e88ec723c */ /* 0x048ff000000810d8 */
[C---:B--2---:R-:W-:Y:S08]  /*73fc0*/  HMMA.1688.F32.TF32 R232, R136.reuse, R18, R132 ;  /* 0x0000001288e8723c */ /* 0x044ff00000081084 */
[----:B----4-:R-:W-:Y:S01]  /*73fd0*/  HMMA.1688.F32.TF32 R228, R136, R22, R212 ;  /* 0x0000001688e4723c */ /* 0x010fe200000810d4 */
[----:B------:R-:W1:Y:S04]  /*73fe0*/  LDSM.16.M88.4 R4, [R0+UR15+0x100] ;  /* 0x0001000f0004783b */ /* 0x000e680008000200 */
[----:B------:R-:W2:Y:S04]  /*73ff0*/  LDSM.16.M88.4 R8, [R0+UR15+0x1100] ;  /* 0x0011000f0008783b */ /* 0x000ea80008000200 */
[----:B------:R-:W3:Y:S04]  /*74000*/  LDSM.16.M88.4 R24, [R0+UR15+0x2100] ;  /* 0x0021000f0018783b */ /* 0x000ee80008000200 */
[----:B------:R-:W4:Y:S04]  /*74010*/  LDSM.16.M88.4 R12, [R0+UR15+0x3100] ;  /* 0x0031000f000c783b */ /* 0x000f280008000200 */
[----:B------:R-:W1:Y:S04]  /*74020*/  LDSM.16.M88.4 R20, [R0+UR15+0x4100] ;  /* 0x0041000f0014783b */ /* 0x000e680008000200 */
        /* <DEDUP_REMOVED lines=15> */
[----:B-1----:R-:W-:-:S03]  /*74120*/  MOV R236, R150 ;  /* 0x0000009600ec7202 */ /* 0x002fc60000000f00 */
[----:B------:R1:W-:Y:S01]  /*74130*/  STL [R1+0x5400], R242 ;  /* 0x005400f201007387 */ /* 0x0003e20000100800 */
[----:B------:R-:W-:-:S03]  /*74140*/  IMAD.MOV.U32 R237, RZ, RZ, R151 ;  /* 0x000000ffffed7224 */ /* 0x000fc600078e0097 */
[----:B------:R-:W-:Y:S01]  /*74150*/  STL [R1+0x53cc], R243 ;  /* 0x0053ccf301007387 */ /* 0x000fe20000100800 */
[----:B--2---:R-:W-:-:S03]  /*74160*/  MOV R241, R148 ;  /* 0x0000009400f17202 */ /* 0x004fc60000000f00 */
[----:B------:R-:W-:Y:S01]  /*74170*/  STL [R1+0x5418], R244 ;  /* 0x005418f401007387 */ /* 0x000fe20000100800 */
[----:B-1----:R-:W-:-:S03]  /*74180*/  IMAD.MOV.U32 R242, RZ, RZ, R149 ;  /* 0x000000fffff27224 */ /* 0x002fc600078e0095 */
[----:B------:R1:W-:Y:S01]  /*74190*/  STL [R1+0x5414], R245 ;  /* 0x005414f501007387 */ /* 0x0003e20000100800 */
[----:B------:R-:W-:Y:S03]  /*741a0*/  HMMA.1688.F32.TF32 R148, R136, R66, R248 ;  /* 0x000000428894723c */ /* 0x000fe600000810f8 */
[----:B------:R2:W-:Y:S04]  /*741b0*/  STL [R1+0x5410], R246 ;  /* 0x005410f601007387 */ /* 0x0005e80000100800 */
[----:B------:R1:W-:Y:S04]  /*741c0*/  STL [R1+0x540c], R247 ;  /* 0x00540cf701007387 */ /* 0x0003e80000100800 */
[----:B------:R-:W-:Y:S04]  /*741d0*/  STL [R1+0x53c4], R6 ;  /* 0x0053c40601007387 */ /* 0x000fe80000100800 */
[----:B------:R-:W-:Y:S04]  /*741e0*/  STL [R1+0x53c0], R7 ;  /* 0x0053c00701007387 */ /* 0x000fe80000100800 */
[----:B------:R-:W-:Y:S04]  /*741f0*/  STL [R1+0x53a8], R10 ;  /* 0x0053a80a01007387 */ /* 0x000fe80000100800 */
[----:B------:R-:W-:Y:S04]  /*74200*/  STL [R1+0x53a4], R11 ;  /* 0x0053a40b01007387 */ /* 0x000fe80000100800 */
[----:B---3--:R-:W-:Y:S04]  /*74210*/  STL [R1+0x539c], R26 ;  /* 0x00539c1a01007387 */ /* 0x008fe80000100800 */
[----:B------:R-:W-:Y:S01]  /*74220*/  STL [R1+0x5398], R27 ;  /* 0x0053981b01007387 */ /* 0x000fe20000100800 */
[----:B------:R-:W-:-:S03]  /*74230*/  MOV R233, R162 ;  /* 0x000000a200e97202 */ /* 0x000fc60000000f00 */
[----:B----4-:R-:W-:Y:S01]  /*74240*/  STL [R1+0x53ac], R14 ;  /* 0x0053ac0e01007387 */ /* 0x010fe20000100800 */
[----:B------:R-:W-:-:S03]  /*74250*/  IMAD.MOV.U32 R232, RZ, RZ, R161 ;  /* 0x000000ffffe87224 */ /* 0x000fc600078e00a1 */
[----:B------:R-:W-:Y:S01]  /*74260*/  STL [R1+0x53a0], R15 ;  /* 0x0053a00f01007387 */ /* 0x000fe20000100800 */
[----:B------:R-:W-:-:S03]  /*74270*/  MOV R238, R160 ;  /* 0x000000a000ee7202 */ /* 0x000fc60000000f00 */
[----:B------:R-:W-:Y:S01]  /*74280*/  STL [R1+0x53b4], R22 ;  /* 0x0053b41601007387 */ /* 0x000fe20000100800 */
[----:B------:R-:W-:-:S03]  /*74290*/  IMAD.MOV.U32 R230, RZ, RZ, R157 ;  /* 0x000000ffffe67224 */ /* 0x000fc600078e009d */
[----:B------:R-:W-:Y:S01]  /*742a0*/  STL [R1+0x53b0], R23 ;  /* 0x0053b01701007387 */ /* 0x000fe20000100800 */
[----:B------:R-:W-:-:S03]  /*742b0*/  MOV R231, R158 ;  /* 0x0000009e00e77202 */ /* 0x000fc60000000f00 */
[----:B------:R-:W-:Y:S01]  /*742c0*/  STL [R1+0x53bc], R18 ;  /* 0x0053bc1201007387 */ /* 0x000fe20000100800 */
[----:B------:R-:W-:Y:S01]  /*742d0*/  IMAD.MOV.U32 R228, RZ, RZ, R163 ;  /* 0x000000ffffe47224 */ /* 0x000fe200078e00a3 */
[----:B------:R-:W-:Y:S02]  /*742e0*/  MOV R229, R156 ;  /* 0x0000009c00e57202 */ /* 0x000fe40000000f00 */
[----:B------:R-:W-:Y:S04]  /*742f0*/  STL [R1+0x53b8], R19 ;  /* 0x0053b81301007387 */ /* 0x000fe80000100800 */
[----:B------:R-:W-:Y:S04]  /*74300*/  STL.64 [R1+0x630], R164 ;  /* 0x000630a401007387 */ /* 0x000fe80000100a00 */
[----:B------:R-:W-:Y:S01]  /*74310*/  STL.64 [R1+0x638], R166 ;  /* 0x000638a601007387 */ /* 0x000fe20000100a00 */
[----:B-1----:R-:W-:-:S03]  /*74320*/  MOV R245, R148 ;  /* 0x0000009400f57202 */ /* 0x002fc60000000f00 */
[----:B------:R-:W-:Y:S01]  /*74330*/  STL [R1+0x5424], R233 ;  /* 0x005424e901007387 */ /* 0x000fe20000100800 */
[----:B--2---:R-:W-:-:S03]  /*74340*/  IMAD.MOV.U32 R246, RZ, RZ, R149 ;  /* 0x000000fffff67224 */ /* 0x004fc600078e0095 */
[----:B------:R-:W-:Y:S01]  /*74350*/  STL [R1+0x5420], R232 ;  /* 0x005420e801007387 */ /* 0x000fe20000100800 */
[----:B------:R-:W-:-:S03]  /*74360*/  MOV R148, R104 ;  /* 0x0000006800947202 */ /* 0x000fc60000000f00 */
[----:B------:R-:W-:Y:S01]  /*74370*/  STL [R1+0x541c], R238 ;  /* 0x00541cee01007387 */ /* 0x000fe20000100800 */
[----:B------:R-:W-:-:S03]  /*74380*/  IMAD.MOV.U32 R149, RZ, RZ, R121 ;  /* 0x000000ffff957224 */ /* 0x000fc600078e0079 */
[----:B------:R-:W-:Y:S04]  /*74390*/  STL.64 [R1+0x54d0], R230 ;  /* 0x0054d0e601007387 */ /* 0x000fe80000100a00 */
[----:B------:R-:W-:Y:S04]  /*743a0*/  STL.64 [R1+0x54c8], R228 ;  /* 0x0054c8e401007387 */ /* 0x000fe80000100a00 */
[----:B------:R-:W2:Y:S04]  /*743b0*/  LDL.LU R104, [R1+0x55d4] ;  /* 0x0055d40001687983 */ /* 0x000ea80000300800 */
[----:B------:R-:W3:Y:S01]  /*743c0*/  LDL.LU R121, [R1+0x55d0] ;  /* 0x0055d00001797983 */ /* 0x000ee20000300800 */
[----:B------:R-:W-:Y:S01]  /*743d0*/  MOV R247, R150 ;  /* 0x0000009600f77202 */ /* 0x000fe20000000f00 */
[----:B------:R-:W-:Y:S01]  /*743e0*/  IMAD.MOV.U32 R240, RZ, RZ, R151 ;  /* 0x000000fffff07224 */ /* 0x000fe200078e0097 */
[----:B------:R-:W-:Y:S01]  /*743f0*/  MOV R150, R129 ;  /* 0x0000008100967202 */ /* 0x000fe20000000f00 */
[----:B------:R-:W-:Y:S01]  /*74400*/  IMAD.MOV.U32 R151, RZ, RZ, R128 ;  /* 0x000000ffff977224 */ /* 0x000fe200078e0080 */
[----:B------:R-:W4:Y:S01]  /*74410*/  LDL.LU R129, [R1+0x55cc] ;  /* 0x0055cc0001817983 */ /* 0x000f220000300800 */
[----:B------:R-:W-:Y:S01]  /*74420*/  MOV R160, R101 ;  /* 0x0000006500a07202 */ /* 0x000fe20000000f00 */
[----:B------:R-:W-:-:S02]  /*74430*/  IMAD.MOV.U32 R161, RZ, RZ, R105 ;  /* 0x000000ffffa17224 */ /* 0x000fc400078e0069 */
[----:B------:R-:W4:Y:S04]  /*74440*/  LDL.LU R128, [R1+0x55c8] ;  /* 0x0055c80001807983 */ /* 0x000f280000300800 */
[----:B------:R-:W4:Y:S04]  /*74450*/  LDL.LU R101, [R1+0x55c4] ;  /* 0x0055c40001657983 */ /* 0x000f280000300800 */
[----:B------:R-:W4:Y:S01]  /*74460*/  LDL.LU R105, [R1+0x55c0] ;  /* 0x0055c00001697983 */ /* 0x000f220000300800 */
[----:B------:R-:W-:Y:S01]  /*74470*/  MOV R162, R125 ;  /* 0x0000007d00a27202 */ /* 0x000fe20000000f00 */
[----:B------:R-:W-:Y:S01]  /*74480*/  IMAD.MOV.U32 R163, RZ, RZ, R124 ;  /* 0x000000ffffa37224 */ /* 0x000fe200078e007c */
[----:B------:R-:W-:Y:S01]  /*74490*/  MOV R248, R108 ;  /* 0x0000006c00f87202 */ /* 0x000fe20000000f00 */
[----:B------:R-:W4:Y:S01]  /*744a0*/  LDL.LU R125, [R1+0x55bc] ;  /* 0x0055bc00017d7983 */ /* 0x000f220000300800 */
[----:B------:R-:W-:Y:S01]  /*744b0*/  IMAD.MOV.U32 R249, RZ, RZ, R109 ;  /* 0x000000fffff97224 */ /* 0x000fe200078e006d */
[----:B------:R-:W-:-:S02]  /*744c0*/  MOV R250, R116 ;  /* 0x0000007400fa7202 */ /* 0x000fc40000000f00 */
        /* <DEDUP_REMOVED lines=21> */
[----:B------:R-:W4:Y:S01]  /*74620*/  LDL.LU R112, [R1+0x5588] ;  /* 0x0055880001707983 */ /* 0x000f220000300800 */
[----:B------:R-:W-:Y:S01]  /*74630*/  HMMA.1688.F32.TF32 R152, R136, R74, R152 ;  /* 0x0000004a8898723c */ /* 0x000fe20000081098 */
[----:B------:R-:W-:Y:S01]  /*74640*/  LOP3.LUT R147, R2, 0x20, RZ, 0x3c, !PT ;  /* 0x0000002002937812 */ /* 0x000fe200078e3cff */
[----:B------:R-:W-:Y:S01]  /*74650*/  IMAD.MOV.U32 R234, RZ, RZ, R159 ;  /* 0x000000ffffea7224 */ /* 0x000fe200078e009f */
[----:B------:R-:W-:Y:S04]  /*74660*/  LDS R132, [R2+UR11+0x44000] ;  /* 0x0440000b02847984 */ /* 0x000fe80008000800 */
[----:B------:R-:W-:Y:S01]  /*74670*/  LDS R134, [R2+UR11+0x44400] ;  /* 0x0444000b02867984 */ /* 0x000fe20008000800 */
[----:B---3--:R-:W-:Y:S01]  /*74680*/  MOV R130, R121 ;  /* 0x0000007900827202 */ /* 0x008fe20000000f00 */
[----:B--2---:R-:W-:-:S02]  /*74690*/  IMAD.MOV.U32 R131, RZ, RZ, R104 ;  /* 0x000000ffff837224 */ /* 0x004fc400078e0068 */
[----:B------:R-:W2:Y:S04]  /*746a0*/  LDL.LU R121, [R1+0x5584] ;  /* 0x0055840001797983 */ /* 0x000ea80000300800 */
[----:B------:R-:W3:Y:S01]  /*746b0*/  LDL.LU R104, [R1+0x5580] ;  /* 0x0055800001687983 */ /* 0x000ee20000300800 */
[----:B----4-:R-:W-:Y:S01]  /*746c0*/  IMAD.MOV.U32 R127, RZ, RZ, R101 ;  /* 0x000000ffff7f7224 */ /* 0x010fe200078e0065 */
[----:B------:R-:W-:Y:S02]  /*746d0*/  MOV R158, R61 ;  /* 0x0000003d009e7202 */ /* 0x000fe40000000f00 */
[----:B------:R-:W-:Y:S01]  /*746e0*/  MOV R126, R105 ;  /* 0x00000069007e7202 */ /* 0x000fe20000000f00 */
[----:B------:R-:W-:Y:S01]  /*746f0*/  IMAD.MOV.U32 R157, RZ, RZ, R64 ;  /* 0x000000ffff9d7224 */ /* 0x000fe200078e0040 */
[----:B------:R-:W4:Y:S04]  /*74700*/  LDL.LU R105, [R1+0x557c] ;  /* 0x00557c0001697983 */ /* 0x000f280000300800 */
[----:B------:R-:W4:Y:S01]  /*74710*/  LDL.LU R101, [R1+0x5578] ;  /* 0x0055780001657983 */ /* 0x000f220000300800 */
[----:B------:R-:W-:Y:S01]  /*74720*/  IMAD.MOV.U32 R159, RZ, RZ, R60 ;  /* 0x000000ffff9f7224 */ /* 0x000fe200078e003c */
[----:B------:R-:W-:-:S02]  /*74730*/  MOV R156, R65 ;  /* 0x00000041009c7202 */ /* 0x000fc40000000f00 */
[----:B------:R-:W-:Y:S01]  /*74740*/  LDS R133, [R147+UR11+0x44000] ;  /* 0x0440000b93857984 */ /* 0x000fe20008000800 */
[----:B------:R-:W-:-:S03]  /*74750*/  MOV R243, R154 ;  /* 0x0000009a00f37202 */ /* 0x000fc60000000f00 */
[----:B------:R-:W1:Y:S01]  /*74760*/  LDS R135, [R147+UR11+0x44400] ;  /* 0x0444000b93877984 */ /* 0x000e620008000800 */
[----:B------:R-:W-:Y:S02]  /*74770*/  IMAD.MOV.U32 R119, RZ, RZ, R92 ;  /* 0x000000ffff777224 */ /* 0x000fe400078e005c */
[----:B------:R-:W-:Y:S02]  /*74780*/  IMAD.MOV.U32 R115, RZ, RZ, R120 ;  /* 0x000000ffff737224 */ /* 0x000fe400078e0078 */
[----:B------:R-:W-:Y:S01]  /*74790*/  IMAD.MOV.U32 R191, RZ, RZ, R100 ;  /* 0x000000ffffbf7224 */ /* 0x000fe200078e0064 */
[----:B------:R-:W-:Y:S01]  /*747a0*/  MOV R120, R117 ;  /* 0x0000007500787202 */ /* 0x000fe20000000f00 */
[----:B------:R-:W-:Y:S01]  /*747b0*/  IMAD.MOV.U32 R117, RZ, RZ, R96 ;  /* 0x000000ffff757224 */ /* 0x000fe200078e0060 */
[----:B------:R-:W-:Y:S01]  /*747c0*/  MOV R118, R93 ;  /* 0x0000005d00767202 */ /* 0x000fe20000000f00 */
[----:B------:R-:W-:Y:S01]  /*747d0*/  IMAD.MOV.U32 R239, RZ, RZ, R153 ;  /* 0x000000ffffef7224 */ /* 0x000fe200078e0099 */
[----:B------:R-:W-:Y:S01]  /*747e0*/  STL.64 [R1+0x54e0], R242 ;  /* 0x0054e0f201007387 */ /* 0x000fe20000100a00 */
[----:B------:R-:W-:Y:S01]  /*747f0*/  MOV R235, R152 ;  /* 0x0000009800eb7202 */ /* 0x000fe20000000f00 */
[----:B------:R-:W-:Y:S01]  /*74800*/  IMAD.MOV.U32 R123, RZ, RZ, R108 ;  /* 0x000000ffff7b7224 */ /* 0x000fe200078e006c */
[----:B------:R-:W-:Y:S01]  /*74810*/  MOV R122, R109 ;  /* 0x0000006d007a7202 */ /* 0x000fe20000000f00 */
[----:B------:R-:W-:Y:S04]  /*74820*/  STL.64 [R1+0x54d8], R240 ;  /* 0x0054d8f001007387 */ /* 0x000fe80000100a00 */
[----:B------:R-:W-:Y:S01]  /*74830*/  STL.64 [R1+0x5510], R246 ;  /* 0x005510f601007387 */ /* 0x000fe20000100a00 */
[----:B------:R-:W-:Y:S01]  /*74840*/  IMAD.MOV.U32 R3, RZ, RZ, R155 ;  /* 0x000000ffff037224 */ /* 0x000fe200078e009b */
[----:B------:R-:W-:Y:S01]  /*74850*/  MOV R154, R69 ;  /* 0x00000045009a7202 */ /* 0x000fe20000000f00 */
[----:B------:R-:W-:Y:S01]  /*74860*/  IMAD.MOV.U32 R155, RZ, RZ, R68 ;  /* 0x000000ffff9b7224 */ /* 0x000fe200078e0044 */
[----:B------:R-:W-:Y:S01]  /*74870*/  MOV R176, R89 ;  /* 0x0000005900b07202 */ /* 0x000fe20000000f00 */
[----:B------:R-:W-:Y:S01]  /*74880*/  IMAD.MOV.U32 R177, RZ, RZ, R88 ;  /* 0x000000ffffb17224 */ /* 0x000fe200078e0058 */
[----:B------:R-:W-:Y:S01]  /*74890*/  MOV R178, R85 ;  /* 0x0000005500b27202 */ /* 0x000fe20000000f00 */
[----:B------:R-:W-:Y:S01]  /*748a0*/  IMAD.MOV.U32 R179, RZ, RZ, R84 ;  /* 0x000000ffffb37224 */ /* 0x000fe200078e0054 */
[----:B-1----:R-:W-:Y:S01]  /*748b0*/  HMMA.1688.F32.TF32 R248, R132, R4, R248 ;  /* 0x0000000484f8723c */ /* 0x002fe200000810f8 */
[----:B------:R-:W-:Y:S01]  /*748c0*/  MOV R164, R81 ;  /* 0x0000005100a47202 */ /* 0x000fe20000000f00 */
[----:B------:R-:W-:Y:S01]  /*748d0*/  IMAD.MOV.U32 R165, RZ, RZ, R80 ;  /* 0x000000ffffa57224 */ /* 0x000fe200078e0050 */
[----:B------:R-:W-:Y:S01]  /*748e0*/  MOV R166, R77 ;  /* 0x0000004d00a67202 */ /* 0x000fe20000000f00 */
[----:B------:R-:W-:Y:S01]  /*748f0*/  IMAD.MOV.U32 R167, RZ, RZ, R76 ;  /* 0x000000ffffa77224 */ /* 0x000fe200078e004c */
[----:B------:R-:W-:Y:S01]  /*74900*/  MOV R152, R73 ;  /* 0x0000004900987202 */ /* 0x000fe20000000f00 */
[----:B------:R-:W-:Y:S01]  /*74910*/  IMAD.MOV.U32 R153, RZ, RZ, R72 ;  /* 0x000000ffff997224 */ /* 0x000fe200078e0048 */
[----:B------:R-:W-:Y:S04]  /*74920*/  LDSM.16.M88.4 R76, [R0+UR15+0x12100] ;  /* 0x0121000f004c783b */ /* 0x000fe80008000200 */
[----:B------:R-:W-:Y:S04]  /*74930*/  LDSM.16.M88.4 R72, [R0+UR15+0x11100] ;  /* 0x0111000f0048783b */ /* 0x000fe80008000200 */
[----:B------:R-:W-:Y:S04]  /*74940*/  LDSM.16.M88.4 R80, [R0+UR15+0x13100] ;  /* 0x0131000f0050783b */ /* 0x000fe80008000200 */
[----:B------:R-:W-:Y:S04]  /*74950*/  LDSM.16.M88.4 R84, [R0+UR15+0x14100] ;  /* 0x0141000f0054783b */ /* 0x000fe80008000200 */
[----:B------:R-:W-:Y:S04]  /*74960*/  LDSM.16.M88.4 R88, [R0+UR15+0x15100] ;  /* 0x0151000f0058783b */ /* 0x000fe80008000200 */
[----:B------:R-:W-:Y:S04]  /*74970*/  LDSM.16.M88.4 R92, [R0+UR15+0x16100] ;  /* 0x0161000f005c783b */ /* 0x000fe80008000200 */
[----:B------:R-:W-:Y:S01]  /*74980*/  LDSM.16.M88.4 R108, [R0+UR15+0x1a100] ;  /* 0x01a1000f006c783b */ /* 0x000fe20008000200 */
[----:B--2---:R-:W-:-:S07]  /*74990*/  MOV R114, R121 ;  /* 0x0000007900727202 */ /* 0x004fce0000000f00 */
[----:B------:R-:W-:Y:S01]  /*749a0*/  HMMA.1688.F32.TF32 R60, R136, R62, R112 ;  /* 0x0000003e883c723c */ /* 0x000fe20000081070 */
[----:B---3--:R-:W-:Y:S01]  /*749b0*/  IMAD.MOV.U32 R189, RZ, RZ, R104 ;  /* 0x000000ffffbd7224 */ /* 0x008fe200078e0068 */
[----:B------:R-:W-:Y:S01]  /*749c0*/  LDSM.16.M88.4 R112, [R0+UR15+0x1b100] ;  /* 0x01b1000f0070783b */ /* 0x000fe20008000200 */
[----:B------:R-:W-:Y:S01]  /*749d0*/  IMAD.MOV.U32 R121, RZ, RZ, R116 ;  /* 0x000000ffff797224 */ /* 0x000fe200078e0074 */
[----:B------:R-:W-:Y:S02]  /*749e0*/  MOV R116, R97 ;  /* 0x0000006100747202 */ /* 0x000fe40000000f00 */
[----:B------:R-:W-:Y:S01]  /*749f0*/  LDSM.16.M88.4 R96, [R0+UR15+0x17100] ;  /* 0x0171000f0060783b */ /* 0x000fe20008000200 */
[----:B----4-:R-:W-:Y:S02]  /*74a00*/  MOV R188, R105 ;  /* 0x0000006900bc7202 */ /* 0x010fe40000000f00 */
[----:B------:R-:W-:-:S10]  /*74a10*/  MOV R190, R101 ;  /* 0x0000006500be7202 */ /* 0x000fd40000000f00 */
[----:B------:R-:W-:Y:S01]  /*74a20*/  MOV R233, R60 ;  /* 0x0000003c00e97202 */ /* 0x000fe20000000f00 */
[----:B------:R-:W-:Y:S01]  /*74a30*/  IMAD.MOV.U32 R232, RZ, RZ, R61 ;  /* 0x000000ffffe87224 */ /* 0x000fe200078e003d */
[C---:B------:R-:W-:Y:S01]  /*74a40*/  HMMA.1688.F32.TF32 R64, R136.reuse, R58, R188 ;  /* 0x0000003a8840723c */ /* 0x040fe200000810bc */
[----:B------:R-:W-:Y:S01]  /*74a50*/  MOV R238, R62 ;  /* 0x0000003e00ee7202 */ /* 0x000fe20000000f00 */
[----:B------:R-:W-:Y:S01]  /*74a60*/  IMAD.MOV.U32 R244, RZ, RZ, R63 ;  /* 0x000000fffff47224 */ /* 0x000fe200078e003f */
[----:B------:R-:W-:Y:S04]  /*74a70*/  LDSM.16.M88.4 R100, [R0+UR15+0x18100] ;  /* 0x0181000f0064783b */ /* 0x000fe80008000200 */
[----:B------:R-:W-:Y:S01]  /*74a80*/  LDSM.16.M88.4 R104, [R0+UR15+0x19100] ;  /* 0x0191000f0068783b */ /* 0x000fe20008000200 */
        /* <DEDUP_REMOVED lines=16> */
[----:B------:R1:W-:Y:S04]  /*74b90*/  STL.64 [R1+0x5a8], R70 ;  /* 0x0005a84601007387 */ /* 0x0003e80000100a00 */
[----:B------:R-:W-:Y:S04]  /*74ba0*/  LDSM.16.M88.4 R124, [R0+UR15+0x1e100] ;  /* 0x01e1000f007c783b */ /* 0x000fe80008000200 */
[----:B------:R-:W-:Y:S01]  /*74bb0*/  STL.64 [R1+0x590], R64 ;  /* 0x0005904001007387 */ /* 0x000fe20000100a00 */
[C---:B-1----:R-:W-:Y:S03]  /*74bc0*/  HMMA.1688.F32.TF32 R68, R136.reuse, R38, R176 ;  /* 0x000000268844723c */ /* 0x042fe600000810b0 */
[----:B------:R1:W-:Y:S04]  /*74bd0*/  STL.64 [R1+0x598], R66 ;  /* 0x0005984201007387 */ /* 0x0003e80000100a00 */
[----:B------:R-:W-:Y:S04]  /*74be0*/  STL.64 [R1+0x580], R60 ;  /* 0x0005803c01007387 */ /* 0x000fe80000100a00 */
[----:B------:R2:W-:Y:S01]  /*74bf0*/  STL.64 [R1+0x588], R62 ;  /* 0x0005883e01007387 */ /* 0x0005e20000100a00 */
[C---:B-1----:R-:W-:Y:S03]  /*74c00*/  HMMA.1688.F32.TF32 R64, R136.reuse, R34, R172 ;  /* 0x000000228840723c */ /* 0x042fe600000810ac */
[----:B------:R-:W-:Y:S05]  /*74c10*/  LDSM.16.M88.4 R128, [R0+UR15+0x1f100] ;  /* 0x01f1000f0080783b */ /* 0x000fea0008000200 */
[----:B--2---:R-:W-:Y:S01]  /*74c20*/  HMMA.1688.F32.TF32 R60, R136, R30, R168 ;  /* 0x0000001e883c723c */ /* 0x004fe200000810a8 */
[----:B------:R-:W-:Y:S04]  /*74c30*/  STL.64 [R1+0x570], R68 ;  /* 0x0005704401007387 */ /* 0x000fe80000100a00 */
[----:B------:R-:W-:Y:S04]  /*74c40*/  STL.64 [R1+0x578], R70 ;  /* 0x0005784601007387 */ /* 0x000fe80000100a00 */
[----:B------:R-:W-:Y:S04]  /*74c50*/  LDSM.16.M88.4 R68, [R0+UR15+0x10100] ;  /* 0x0101000f0044783b */ /* 0x000fe80008000200 */
[----:B------:R-:W-:Y:S04]  /*74c60*/  STL.64 [R1+0x560], R64 ;  /* 0x0005604001007387 */ /* 0x000fe80000100a00 */
[----:B------:R1:W-:Y:S04]  /*74c70*/  STL.64 [R1+0x568], R66 ;  /* 0x0005684201007387 */ /* 0x0003e80000100a00 */
[----:B------:R-:W-:Y:S04]  /*74c80*/  STL [R1+0x53c8], R251 ;  /* 0x0053c8fb01007387 */ /* 0x000fe80000100800 */
[----:B------:R-:W-:Y:S01]  /*74c90*/  STL.64 [R1], R60 ;  /* 0x0000003c01007387 */ /* 0x000fe20000100a00 */
[----:B-1----:R-:W-:Y:S03]  /*74ca0*/  HMMA.1688.F32.TF32 R64, R132, R8, R164 ;  /* 0x000000088440723c */ /* 0x002fe600000810a4 */
[----:B------:R1:W-:Y:S01]  /*74cb0*/  STL.64 [R1+0x8], R62 ;  /* 0x0000083e01007387 */ /* 0x0003e20000100a00 */
[----:B------:R-:W-:-:S03]  /*74cc0*/  LOP3.LUT R175, R2, 0x40, RZ, 0x3c, !PT ;  /* 0x0000004002af7812 */ /* 0x000fc600078e3cff */
[----:B------:R-:W-:Y:S04]  /*74cd0*/  LDS R165, [R252+UR11+0x44000] ;  /* 0x0440000bfca57984 */ /* 0x000fe80008000800 */
[----:B------:R-:W-:Y:S01]  /*74ce0*/  LDS R164, [R175+UR11+0x44000] ;  /* 0x0440000bafa47984 */ /* 0x000fe20008000800 */
[----:B-1----:R-:W-:Y:S03]  /*74cf0*/  HMMA.1688.F32.TF32 R60, R132, R24, R160 ;  /* 0x00000018843c723c */ /* 0x002fe600000810a0 */
[----:B------:R-:W-:Y:S04]  /*74d00*/  LDS R166, [R175+UR11+0x44400] ;  /* 0x0444000bafa67984 */ /* 0x000fe80008000800 */
[----:B------:R-:W-:Y:S04]  /*74d10*/  LDS R167, [R252+UR11+0x44400] ;  /* 0x0444000bfca77984 */ /* 0x000fe80008000800 */
[----:B------:R-:W-:Y:S04]  /*74d20*/  STL.64 [R1+0x550], R64 ;  /* 0x0005504001007387 */ /* 0x000fe80000100a00 */
[----:B------:R1:W-:Y:S04]  /*74d30*/  STL.64 [R1+0x558], R66 ;  /* 0x0005584201007387 */ /* 0x0003e80000100a00 */
[----:B------:R-:W-:Y:S01]  /*74d40*/  LDS R172, [R175+UR11+0x44080] ;  /* 0x0440800bafac7984 */ /* 0x000fe20008000800 */
[----:B------:R-:W-:Y:S01]  /*74d50*/  MOV R251, R60 ;  /* 0x0000003c00fb7202 */ /* 0x000fe20000000f00 */
[----:B------:R-:W-:-:S02]  /*74d60*/  IMAD.MOV.U32 R6, RZ, RZ, R61 ;  /* 0x000000ffff067224 */ /* 0x000fc400078e003d */
[----:B------:R2:W-:Y:S01]  /*74d70*/  STL [R1+0x54c], R63 ;  /* 0x00054c3f01007387 */ /* 0x0005e20000100800 */
[----:B------:R-:W-:-:S03]  /*74d80*/  MOV R7, R62 ;  /* 0x0000003e00077202 */ /* 0x000fc60000000f00 */
[----:B------:R-:W-:Y:S01]  /*74d90*/  LDS R174, [R175+UR11+0x44480] ;  /* 0x0444800bafae7984 */ /* 0x000fe20008000800 */
[C---:B-1----:R-:W-:Y:S03]  /*74da0*/  HMMA.1688.F32.TF32 R64, R132.reuse, R20, R152 ;  /* 0x000000148440723c */ /* 0x042fe60000081098 */
[----:B------:R-:W-:Y:S05]  /*74db0*/  LDS R173, [R252+UR11+0x44080] ;  /* 0x0440800bfcad7984 */ /* 0x000fea0008000800 */
[----:B--2---:R-:W-:Y:S01]  /*74dc0*/  HMMA.1688.F32.TF32 R60, R132, R12, R156 ;  /* 0x0000000c843c723c */ /* 0x004fe2000008109c */
[----:B------:R-:W-:Y:S04]  /*74dd0*/  STL.64 [R1+0x5520], R250 ;  /* 0x005520fa01007387 */ /* 0x000fe80000100a00 */
[----:B------:R-:W-:Y:S01]  /*74de0*/  STL.64 [R1+0x5518], R248 ;  /* 0x005518f801007387 */ /* 0x000fe20000100a00 */
[----:B------:R-:W-:Y:S01]  /*74df0*/  MOV R162, R37 ;  /* 0x0000002500a27202 */ /* 0x000fe20000000f00 */
[----:B------:R-:W-:Y:S01]  /*74e00*/  IMAD.MOV.U32 R163, RZ, RZ, R36 ;  /* 0x000000ffffa37224 */ /* 0x000fe200078e0024 */
[----:B------:R-:W-:Y:S01]  /*74e10*/  MOV R160, R41 ;  /* 0x0000002900a07202 */ /* 0x000fe20000000f00 */
[----:B------:R-:W1:Y:S01]  /*74e20*/  LDSM.16.M88.4 R36, [R0+UR15+0x8100] ;  /* 0x0081000f0024783b */ /* 0x000e620008000200 */
[----:B------:R-:W-:Y:S01]  /*74e30*/  IMAD.MOV.U32 R161, RZ, RZ, R40 ;  /* 0x000000ffffa17224 */ /* 0x000fe200078e0028 */
[----:B------:R-:W-:Y:S01]  /*74e40*/  MOV R158, R45 ;  /* 0x0000002d009e7202 */ /* 0x000fe20000000f00 */
[----:B------:R-:W-:Y:S01]  /*74e50*/  IMAD.MOV.U32 R159, RZ, RZ, R44 ;  /* 0x000000ffff9f7224 */ /* 0x000fe200078e002c */
[----:B------:R-:W2:Y:S01]  /*74e60*/  LDSM.16.M88.4 R40, [R0+UR15+0x9100] ;  /* 0x0091000f0028783b */ /* 0x000ea20008000200 */
[----:B------:R-:W-:Y:S01]  /*74e70*/  MOV R156, R49 ;  /* 0x00000031009c7202 */ /* 0x000fe20000000f00 */
[----:B------:R-:W-:-:S02]  /*74e80*/  IMAD.MOV.U32 R157, RZ, RZ, R48 ;  /* 0x000000ffff9d7224 */ /* 0x000fc400078e0030 */
[----:B------:R-:W3:Y:S04]  /*74e90*/  LDSM.16.M88.4 R44, [R0+UR15+0xa100] ;  /* 0x00a1000f002c783b */ /* 0x000ee80008000200 */
[----:B------:R-:W-:Y:S04]  /*74ea0*/  STL.64 [R1+0x530], R60 ;  /* 0x0005303c01007387 */ /* 0x000fe80000100a00 */
[----:B------:R4:W-:Y:S04]  /*74eb0*/  STL.64 [R1+0x538], R62 ;  /* 0x0005383e01007387 */ /* 0x0009e80000100a00 */
[----:B------:R-:W1:Y:S04]  /*74ec0*/  LDSM.16.M88.4 R48, [R0+UR15+0xb100] ;  /* 0x00b1000f0030783b */ /* 0x000e680008000200 */
[----:B------:R-:W-:Y:S01]  /*74ed0*/  LDS R175, [R252+UR11+0x44480] ;  /* 0x0444800bfcaf7984 */ /* 0x000fe20008000800 */
[----:B----4-:R-:W-:Y:S01]  /*74ee0*/  HMMA.1688.F32.TF32 R60, R132, R16, R148 ;  /* 0x00000010843c723c */ /* 0x010fe20000081094 */
[----:B------:R-:W-:Y:S01]  /*74ef0*/  MOV R150, R53 ;  /* 0x0000003500967202 */ /* 0x000fe20000000f00 */
[----:B------:R-:W-:Y:S01]  /*74f00*/  IMAD.MOV.U32 R151, RZ, RZ, R52 ;  /* 0x000000ffff977224 */ /* 0x000fe200078e0034 */
[----:B------:R-:W-:Y:S01]  /*74f10*/  STL.64 [R1+0x520], R64 ;  /* 0x0005204001007387 */ /* 0x000fe20000100a00 */
[----:B------:R-:W-:Y:S01]  /*74f20*/  MOV R148, R57 ;  /* 0x0000003900947202 */ /* 0x000fe20000000f00 */
[----:B------:R-:W-:-:S02]  /*74f30*/  IMAD.MOV.U32 R149, RZ, RZ, R56 ;  /* 0x000000ffff957224 */ /* 0x000fc400078e0038 */
[----:B------:R-:W4:Y:S04]  /*74f40*/  LDSM.16.M88.4 R52, [R0+UR15+0xc100] ;  /* 0x00c1000f0034783b */ /* 0x000f280008000200 */
[----:B------:R-:W-:Y:S04]  /*74f50*/  STL.64 [R1+0x528], R66 ;  /* 0x0005284201007387 */ /* 0x000fe80000100a00 */
[----:B------:R-:W4:Y:S04]  /*74f60*/  LDSM.16.M88.4 R56, [R0+UR15+0xd100] ;  /* 0x00d1000f0038783b */ /* 0x000f280008000200 */
[----:B------:R-:W-:Y:S01]  /*74f70*/  IMAD.MOV.U32 R18, RZ, RZ, R61 ;  /* 0x000000ffff127224 */ /* 0x000fe200078e003d */
[----:B------:R-:W-:Y:S01]  /*74f80*/  MOV R19, R62 ;  /* 0x0000003e00137202 */ /* 0x000fe20000000f00 */
[----:B------:R-:W-:Y:S01]  /*74f90*/  STL [R1+0x510], R60 ;  /* 0x0005103c01007387 */ /* 0x000fe20000100800 */
[----:B------:R-:W-:-:S03]  /*74fa0*/  IMAD.MOV.U32 R22, RZ, RZ, R63 ;  /* 0x000000ffff167224 */ /* 0x000fc600078e003f */
[----:B------:R-:W4:Y:S04]  /*74fb0*/  LDSM.16.M88.4 R60, [R0+UR15+0xe100] ;  /* 0x00e1000f003c783b */ /* 0x000f280008000200 */
[----:B------:R-:W4:Y:S01]  /*74fc0*/  LDSM.16.M88.4 R64, [R0+UR15+0xf100] ;  /* 0x00f1000f0040783b */ /* 0x000f220008000200 */
[----:B------:R-:W-:Y:S01]  /*74fd0*/  MOV R154, R29 ;  /* 0x0000001d009a7202 */ /* 0x000fe20000000f00 */
[----:B------:R-:W-:Y:S02]  /*74fe0*/  IMAD.MOV.U32 R155, RZ, RZ, R28 ;  /* 0x000000ffff9b7224 */ /* 0x000fe400078e001c */
[----:B------:R-:W4:Y:S04]  /*74ff0*/  LDSM.16.M88.4 R28, [R0+UR15+0x6100] ;  /* 0x0061000f001c783b */ /* 0x000f280008000200 */
[----:B-1----:R-:W-:Y:S04]  /*75000*/  STL [R1+0x5220], R38 ;  /* 0x0052202601007387 */ /* 0x002fe80000100800 */
[----:B------:R-:W-:Y:S04]  /*75010*/  STL [R1+0x521c], R39 ;  /* 0x00521c2701007387 */ /* 0x000fe80000100800 */
[----:B--2---:R-:W-:Y:S04]  /*75020*/  STL [R1+0x5214], R42 ;  /* 0x0052142a01007387 */ /* 0x004fe80000100800 */
[----:B------:R-:W-:Y:S04]  /*75030*/  STL [R1+0x5210], R43 ;  /* 0x0052102b01007387 */ /* 0x000fe80000100800 */
[----:B---3--:R-:W-:Y:S04]  /*75040*/  STL [R1+0x520c], R46 ;  /* 0x00520c2e01007387 */ /* 0x008fe80000100800 */
[----:B------:R-:W-:Y:S04]  /*75050*/  STL [R1+0x5208], R47 ;  /* 0x0052082f01007387 */ /* 0x000fe80000100800 */
[----:B------:R-:W-:Y:S04]  /*75060*/  STL [R1+0x5224], R50 ;  /* 0x0052243201007387 */ /* 0x000fe80000100800 */
[----:B------:R-:W-:Y:S04]  /*75070*/  STL [R1+0x5218], R51 ;  /* 0x0052183301007387 */ /* 0x000fe80000100800 */
[----:B----4-:R-:W-:Y:S04]  /*75080*/  STL [R1+0x522c], R54 ;  /* 0x00522c3601007387 */ /* 0x010fe80000100800 */
[----:B------:R-:W-:Y:S04]  /*75090*/  STL [R1+0x5228], R55 ;  /* 0x0052283701007387 */ /* 0x000fe80000100800 */
[----:B------:R-:W-:Y:S01]  /*750a0*/  STL [R1+0x5234], R58 ;  /* 0x0052343a01007387 */ /* 0x000fe20000100800 */
[----:B------:R-:W-:-:S03]  /*750b0*/  MOV R152, R33 ;  /* 0x0000002100987202 */ /* 0x000fc60000000f00 */
[----:B------:R-:W-:Y:S01]  /*750c0*/  STL [R1+0x5230], R59 ;  /* 0x0052303b01007387 */ /* 0x000fe20000100800 */
[----:B------:R-:W-:-:S03]  /*750d0*/  IMAD.MOV.U32 R153, RZ, RZ, R32 ;  /* 0x000000ffff997224 */ /* 0x000fc600078e0020 */
[----:B------:R-:W-:Y:S04]  /*750e0*/  STL [R1+0x523c], R62 ;  /* 0x00523c3e01007387 */ /* 0x000fe80000100800 */
        /* <DEDUP_REMOVED lines=38> */
[----:B------:R-:W3:Y:S04]  /*75350*/  LDL.LU R152, [R1+0x4c0] ;  /* 0x0004c00001987983 */ /* 0x000ee80000300800 */
[----:B------:R-:W3:Y:S01]  /*75360*/  LDL.LU R153, [R1+0x4c4] ;  /* 0x0004c40001997983 */ /* 0x000ee20000300800 */
[----:B------:R-:W-:-:S03]  /*75370*/  MOV R23, R136 ;  /* 0x0000008800177202 */ /* 0x000fc60000000f00 */
[----:B------:R-:W3:Y:S01]  /*75380*/  LDL.LU R154, [R1+0x4c8] ;  /* 0x0004c800019a7983 */ /* 0x000ee20000300800 */
[----:B------:R-:W-:Y:S01]  /*75390*/  IMAD.MOV.U32 R14, RZ, RZ, R137 ;  /* 0x000000ffff0e7224 */ /* 0x000fe200078e0089 */
[----:B------:R-:W-:Y:S02]  /*753a0*/  MOV R10, R138 ;  /* 0x0000008a000a7202 */ /* 0x000fe40000000f00 */
[----:B------:R-:W3:Y:S01]  /*753b0*/  LDL.LU R155, [R1+0x4cc] ;  /* 0x0004cc00019b7983 */ /* 0x000ee20000300800 */
[----:B------:R-:W-:Y:S02]  /*753c0*/  IMAD.MOV.U32 R11, RZ, RZ, R139 ;  /* 0x000000ffff0b7224 */ /* 0x000fe400078e008b */
[----:B-1----:R-:W-:-:S15]  /*753d0*/  HMMA.1688.F32.TF32 R136, R132, R32, R160 ;  /* 0x000000208488723c */ /* 0x002fde00000810a0 */
[----:B------:R-:W-:-:S04]  /*753e0*/  NOP ;  /* 0x0000000000007918 */ /* 0x000fc80000000000 */
[----:B------:R-:W-:Y:S01]  /*753f0*/  MOV R15, R136 ;  /* 0x00000088000f7202 */ /* 0x000fe20000000f00 */
[----:B------:R-:W-:Y:S01]  /*75400*/  IMAD.MOV.U32 R26, RZ, RZ, R137 ;  /* 0x000000ffff1a7224 */ /* 0x000fe200078e0089 */
[----:B------:R-:W-:Y:S01]  /*75410*/  MOV R27, R138 ;  /* 0x0000008a001b7202 */ /* 0x000fe20000000f00 */
[----:B--2---:R-:W-:Y:S02]  /*75420*/  IMAD.MOV.U32 R0, RZ, RZ, R139 ;  /* 0x000000ffff007224 */ /* 0x004fe400078e008b */
[----:B------:R-:W-:Y:S01]  /*75430*/  HMMA.1688.F32.TF32 R136, R132, R36, R156 ;  /* 0x000000248488723c */ /* 0x000fe2000008109c */
[----:B------:R-:W2:Y:S04]  /*75440*/  LDL.LU R156, [R1+0x4b0] ;  /* 0x0004b000019c7983 */ /* 0x000ea80000300800 */
[----:B------:R-:W2:Y:S04]  /*75450*/  LDL.LU R157, [R1+0x4b4] ;  /* 0x0004b400019d7983 */ /* 0x000ea80000300800 */
[----:B------:R-:W2:Y:S04]  /*75460*/  LDL.LU R158, [R1+0x4b8] ;  /* 0x0004b800019e7983 */ /* 0x000ea80000300800 */
[----:B------:R-:W2:Y:S06]  /*75470*/  LDL.LU R159, [R1+0x4bc] ;  /* 0x0004bc00019f7983 */ /* 0x000eac0000300800 */
[----:B------:R-:W-:Y:S01]  /*75480*/  IMAD.MOV.U32 R103, RZ, RZ, R139 ;  /* 0x000000ffff677224 */ /* 0x000fe200078e008b */
[----:B------:R-:W-:Y:S01]  /*75490*/  MOV R102, R138 ;  /* 0x0000008a00667202 */ /* 0x000fe20000000f00 */
[----:B------:R-:W-:Y:S01]  /*754a0*/  IMAD.MOV.U32 R107, RZ, RZ, R137 ;  /* 0x000000ffff6b7224 */ /* 0x000fe200078e0089 */
[----:B------:R-:W-:-:S02]  /*754b0*/  MOV R106, R136 ;  /* 0x00000088006a7202 */ /* 0x000fc40000000f00 */
[----:B------:R1:W-:Y:S01]  /*754c0*/  STL [R1+0x52d4], R103 ;  /* 0x0052d46701007387 */ /* 0x0003e20000100800 */
[----:B------:R-:W-:Y:S03]  /*754d0*/  HMMA.1688.F32.TF32 R136, R132, R40, R148 ;  /* 0x000000288488723c */ /* 0x000fe60000081094 */
[----:B------:R4:W-:Y:S04]  /*754e0*/  STL [R1+0x52d0], R102 ;  /* 0x0052d06601007387 */ /* 0x0009e80000100800 */
[----:B------:R1:W-:Y:S04]  /*754f0*/  STL [R1+0x52cc], R107 ;  /* 0x0052cc6b01007387 */ /* 0x0003e80000100800 */
[----:B------:R1:W-:Y:S04]  /*75500*/  STL [R1+0x52c8], R106 ;  /* 0x0052c86a01007387 */ /* 0x0003e80000100800 */
        /* <DEDUP_REMOVED lines=10> */
[----:B------:R-:W-:Y:S04]  /*755b0*/  STL [R1+0x52dc], R99 ;  /* 0x0052dc6301007387 */ /* 0x000fe80000100800 */
        /* <DEDUP_REMOVED lines=8> */
[----:B------:R-:W-:Y:S01]  /*75640*/  IMAD.MOV.U32 R83, RZ, RZ, R137 ;  /* 0x000000ffff537224 */ /* 0x000fe200078e0089 */
[----:B------:R-:W-:-:S02]  /*75650*/  MOV R82, R136 ;  /* 0x0000008800527202 */ /* 0x000fc40000000f00 */
        /* <DEDUP_REMOVED lines=25> */
[----:B------:R-:W-:-:S05]  /*757f0*/  IMAD.MOV.U32 R111, RZ, RZ, R139 ;  /* 0x000000ffff6f7224 */ /* 0x000fca00078e008b */
        /* <DEDUP_REMOVED lines=48> */
[----:B-1----:R-:W-:Y:S01]  /*75b00*/  MOV R103, R136 ;  /* 0x0000008800677202 */ /* 0x002fe20000000f00 */
[----:B------:R-:W-:Y:S01]  /*75b10*/  IMAD.MOV.U32 R102, RZ, RZ, R137 ;  /* 0x000000ffff667224 */ /* 0x000fe200078e0089 */
[----:B------:R-:W-:Y:S01]  /*75b20*/  MOV R107, R138 ;  /* 0x0000008a006b7202 */ /* 0x000fe20000000f00 */
[----:B------:R-:W-:-:S05]  /*75b30*/  IMAD.MOV.U32 R106, RZ, RZ, R139 ;  /* 0x000000ffff6a7224 */ /* 0x000fca00078e008b */
[----:B------:R1:W-:Y:S04]  /*75b40*/  STL [R1+0x5354], R106 ;  /* 0x0053546a01007387 */ /* 0x0003e80000100800 */
[----:B------:R1:W-:Y:S01]  /*75b50*/  STL [R1+0x5350], R107 ;  /* 0x0053506b01007387 */ /* 0x0003e20000100800 */
[----:B--2---:R-:W-:Y:S03]  /*75b60*/  HMMA.1688.F32.TF32 R136, R132, R72, R156 ;  /* 0x000000488488723c */ /* 0x004fe6000008109c */
[----:B------:R2:W-:Y:S04]  /*75b70*/  STL [R1+0x534c], R102 ;  /* 0x00534c6601007387 */ /* 0x0005e80000100800 */
[----:B------:R1:W-:Y:S04]  /*75b80*/  STL [R1+0x5348], R103 ;  /* 0x0053486701007387 */ /* 0x0003e80000100800 */
[----:B------:R-:W2:Y:S04]  /*75b90*/  LDL.LU R168, [R1+0x420] ;  /* 0x0004200001a87983 */ /* 0x000ea80000300800 */
[----:B------:R-:W2:Y:S04]  /*75ba0*/  LDL.LU R169, [R1+0x424] ;  /* 0x0004240001a97983 */ /* 0x000ea80000300800 */
[----:B------:R-:W2:Y:S04]  /*75bb0*/  LDL.LU R170, [R1+0x428] ;  /* 0x0004280001aa7983 */ /* 0x000ea80000300800 */
[----:B------:R-:W2:Y:S01]  /*75bc0*/  LDL.LU R171, [R1+0x42c] ;  /* 0x00042c0001ab7983 */ /* 0x000ea20000300800 */
        /* <DEDUP_REMOVED lines=20> */
[----:B------:R-:W-:-:S05]  /*75d10*/  IMAD.MOV.U32 R63, RZ, RZ, R139 ;  /* 0x000000ffff3f7224 */ /* 0x000fca00078e008b */
        /* <DEDUP_REMOVED lines=8> */
[----:B---3--:R-:W-:Y:S03]  /*75da0*/  HMMA.1688.F32.TF32 R136, R132, R80, R152 ;  /* 0x000000508488723c */ /* 0x008fe60000081098 */
[----:B------:R-:W3:Y:S04]  /*75db0*/  LDL.LU R152, [R1+0x7d0] ;  /* 0x0007d00001987983 */ /* 0x000ee80000300800 */
[----:B------:R-:W3:Y:S04]  /*75dc0*/  LDL.LU R153, [R1+0x7d4] ;  /* 0x0007d40001997983 */ /* 0x000ee80000300800 */
[----:B------:R-:W3:Y:S04]  /*75dd0*/  LDL.LU R154, [R1+0x7d8] ;  /* 0x0007d800019a7983 */ /* 0x000ee80000300800 */
[----:B------:R-:W3:Y:S04]  /*75de0*/  LDL.LU R155, [R1+0x7dc] ;  /* 0x0007dc00019b7983 */ /* 0x000ee80000300800 */
[----:B------:R-:W-:Y:S01]  /*75df0*/  MOV R79, R136 ;  /* 0x00000088004f7202 */ /* 0x000fe20000000f00 */
[----:B------:R-:W-:Y:S01]  /*75e00*/  IMAD.MOV.U32 R78, RZ, RZ, R137 ;  /* 0x000000ffff4e7224 */ /* 0x000fe200078e0089 */
[----:B------:R-:W-:Y:S01]  /*75e10*/  MOV R83, R138 ;  /* 0x0000008a00537202 */ /* 0x000fe20000000f00 */
[----:B------:R-:W-:-:S02]  /*75e20*/  IMAD.MOV.U32 R82, RZ, RZ, R139 ;  /* 0x000000ffff527224 */ /* 0x000fc400078e008b */
[----:B--2---:R-:W-:Y:S03]  /*75e30*/  HMMA.1688.F32.TF32 R136, R132, R84, R168 ;  /* 0x000000548488723c */ /* 0x004fe600000810a8 */
[----:B------:R2:W-:-:S15]  /*75e40*/  STL [R1+0x5384], R82 ;  /* 0x0053845201007387 */ /* 0x0005de0000100800 */
[----:B------:R-:W-:Y:S01]  /*75e50*/  NOP ;  /* 0x0000000000007918 */ /* 0x000fe20000000000 */
[----:B------:R-:W-:Y:S01]  /*75e60*/  MOV R87, R136 ;  /* 0x0000008800577202 */ /* 0x000fe20000000f00 */
[----:B------:R-:W-:Y:S01]  /*75e70*/  IMAD.MOV.U32 R86, RZ, RZ, R137 ;  /* 0x000000ffff567224 */ /* 0x000fe200078e0089 */
[----:B------:R-:W-:Y:S01]  /*75e80*/  MOV R91, R138 ;  /* 0x0000008a005b7202 */ /* 0x000fe20000000f00 */
[----:B------:R-:W-:Y:S01]  /*75e90*/  IMAD.MOV.U32 R90, RZ, RZ, R139 ;  /* 0x000000ffff5a7224 */ /* 0x000fe200078e008b */
[----:B------:R1:W-:Y:S04]  /*75ea0*/  STL [R1+0x5380], R83 ;  /* 0x0053805301007387 */ /* 0x0003e80000100800 */
[----:B------:R1:W-:Y:S04]  /*75eb0*/  STL [R1+0x537c], R78 ;  /* 0x00537c4e01007387 */ /* 0x0003e80000100800 */
[----:B------:R1:W-:Y:S01]  /*75ec0*/  STL [R1+0x5378], R79 ;  /* 0x0053784f01007387 */ /* 0x0003e20000100800 */
[----:B----4-:R-:W-:Y:S03]  /*75ed0*/  HMMA.1688.F32.TF32 R136, R132, R88, R160 ;  /* 0x000000588488723c */ /* 0x010fe600000810a0 */
[----:B------:R-:W-:Y:S04]  /*75ee0*/  STL [R1+0x5394], R90 ;  /* 0x0053945a01007387 */ /* 0x000fe80000100800 */
[----:B------:R-:W-:Y:S04]  /*75ef0*/  STL [R1+0x5390], R91 ;  /* 0x0053905b01007387 */ /* 0x000fe80000100800 */
[----:B------:R-:W-:Y:S04]  /*75f00*/  STL [R1+0x538c], R86 ;  /* 0x00538c5601007387 */ /* 0x000fe80000100800 */
[----:B------:R-:W-:Y:S04]  /*75f10*/  STL [R1+0x5388], R87 ;  /* 0x0053885701007387 */ /* 0x000fe80000100800 */
[----:B------:R-:W-:Y:S01]  /*75f20*/  MOV R111, R136 ;  /* 0x00000088006f7202 */ /* 0x000fe20000000f00 */
[----:B------:R-:W-:Y:S01]  /*75f30*/  IMAD.MOV.U32 R110, RZ, RZ, R137 ;  /* 0x000000ffff6e7224 */ /* 0x000fe200078e0089 */
[----:B------:R-:W-:Y:S01]  /*75f40*/  MOV R115, R138 ;  /* 0x0000008a00737202 */ /* 0x000fe20000000f00 */
[----:B------:R-:W-:-:S02]  /*75f50*/  IMAD.MOV.U32 R114, RZ, RZ, R139 ;  /* 0x000000ffff727224 */ /* 0x000fc400078e008b */
[C---:B------:R-:W-:Y:S01]  /*75f60*/  HMMA.1688.F32.TF32 R136, R132.reuse, R92, R148 ;  /* 0x0000005c8488723c */ /* 0x040fe20000081094 */
        /* <DEDUP_REMOVED lines=20> */
[----:B------:R-:W2:Y:S01]  /*760b0*/  LDL.LU R160, [R1+0x780] ;  /* 0x0007800001a07983 */ /* 0x000ea20000300800 */
[C---:B------:R-:W-:Y:S03]  /*760c0*/  HMMA.1688.F32.TF32 R136, R132.reuse, R96, R156 ;  /* 0x000000608488723c */ /* 0x040fe6000008109c */
        /* <DEDUP_REMOVED lines=9> */
[----:B------:R-:W2:Y:S04]  /*76160*/  LDL.LU R158, [R1+0x778] ;  /* 0x00077800019e7983 */ /* 0x000ea80000300800 */
[----:B------:R-:W2:Y:S01]  /*76170*/  LDL.LU R159, [R1+0x77c] ;  /* 0x00077c00019f7983 */ /* 0x000ea20000300800 */
        /* <DEDUP_REMOVED lines=9> */
[----:B----4-:R-:W-:Y:S01]  /*76210*/  HMMA.1688.F32.TF32 R136, R132, R104, R148 ;  /* 0x000000688488723c */ /* 0x010fe20000081094 */
[----:B------:R-:W4:Y:S04]  /*76220*/  LDL.LU R148, [R1+0x360] ;  /* 0x0003600001947983 */ /* 0x000f280000300800 */
[----:B------:R-:W4:Y:S04]  /*76230*/  LDL.LU R149, [R1+0x364] ;  /* 0x0003640001957983 */ /* 0x000f280000300800 */
[----:B------:R-:W4:Y:S04]  /*76240*/  LDL.LU R150, [R1+0x368] ;  /* 0x0003680001967983 */ /* 0x000f280000300800 */
[----:B------:R-:W4:Y:S06]  /*76250*/  LDL.LU R151, [R1+0x36c] ;  /* 0x00036c0001977983 */ /* 0x000f2c0000300800 */
[----:B------:R-:W-:Y:S01]  /*76260*/  MOV R127, R136 ;  /* 0x00000088007f7202 */ /* 0x000fe20000000f00 */
[----:B------:R-:W-:Y:S01]  /*76270*/  IMAD.MOV.U32 R126, RZ, RZ, R137 ;  /* 0x000000ffff7e7224 */ /* 0x000fe200078e0089 */
[----:B------:R-:W-:Y:S01]  /*76280*/  MOV R131, R138 ;  /* 0x0000008a00837202 */ /* 0x000fe20000000f00 */
[----:B------:R-:W-:-:S02]  /*76290*/  IMAD.MOV.U32 R130, RZ, RZ, R139 ;  /* 0x000000ffff827224 */ /* 0x000fc400078e008b */
[----:B--2---:R-:W-:-:S15]  /*762a0*/  HMMA.1688.F32.TF32 R136, R132, R108, R188 ;  /* 0x0000006c8488723c */ /* 0x004fde00000810bc */
[----:B------:R-:W-:-:S04]  /*762b0*/  NOP ;  /* 0x0000000000007918 */ /* 0x000fc80000000000 */
[----:B------:R-:W-:Y:S01]  /*762c0*/  MOV R50, R136 ;  /* 0x0000008800327202 */ /* 0x000fe20000000f00 */
[----:B------:R-:W-:Y:S01]  /*762d0*/  IMAD.MOV.U32 R38, RZ, RZ, R137 ;  /* 0x000000ffff267224 */ /* 0x000fe200078e0089 */
[----:B------:R-:W-:Y:S01]  /*762e0*/  MOV R39, R138 ;  /* 0x0000008a00277202 */ /* 0x000fe20000000f00 */
[----:B------:R-:W-:Y:S02]  /*762f0*/  IMAD.MOV.U32 R51, RZ, RZ, R139 ;  /* 0x000000ffff337224 */ /* 0x000fe400078e008b */
[----:B------:R-:W-:Y:S01]  /*76300*/  HMMA.1688.F32.TF32 R136, R132, R112, R176 ;  /* 0x000000708488723c */ /* 0x000fe200000810b0 */
[----:B------:R-:W-:Y:S04]  /*76310*/  LDS R177, [R147+UR11+0x44080] ;  /* 0x0440800b93b17984 */ /* 0x000fe80008000800 */
[----:B------:R2:W-:Y:S04]  /*76320*/  LDS R179, [R147+UR11+0x44480] ;  /* 0x0444800b93b37984 */ /* 0x0005e80008000800 */
[----:B------:R-:W-:Y:S04]  /*76330*/  LDS R176, [R2+UR11+0x44080] ;  /* 0x0440800b02b07984 */ /* 0x000fe80008000800 */
[----:B------:R-:W2:Y:S06]  /*76340*/  LDS R178, [R2+UR11+0x44480] ;  /* 0x0444800b02b27984 */ /* 0x000eac0008000800 */
[----:B-1----:R-:W-:Y:S01]  /*76350*/  MOV R106, R136 ;  /* 0x00000088006a7202 */ /* 0x002fe20000000f00 */
[----:B------:R-:W-:Y:S01]  /*76360*/  IMAD.MOV.U32 R107, RZ, RZ, R137 ;  /* 0x000000ffff6b7224 */ /* 0x000fe200078e0089 */
[----:B------:R-:W-:Y:S01]  /*76370*/  MOV R102, R138 ;  /* 0x0000008a00667202 */ /* 0x000fe20000000f00 */
[----:B------:R-:W-:-:S02]  /*76380*/  IMAD.MOV.U32 R103, RZ, RZ, R139 ;  /* 0x000000ffff677224 */ /* 0x000fc400078e008b */
        /* <DEDUP_REMOVED lines=12> */
[C---:B------:R-:W-:Y:S08]  /*76450*/  HMMA.1688.F32.TF32 R136, R132.reuse, R124, R156 ;  /* 0x0000007c8488723c */ /* 0x040ff0000008109c */
[----:B---3--:R-:W-:-:S15]  /*76460*/  HMMA.1688.F32.TF32 R132, R132, R128, R152 ;  /* 0x000000808484723c */ /* 0x008fde0000081098 */
[----:B------:R-:W-:-:S04]  /*76470*/  NOP ;  /* 0x0000000000007918 */ /* 0x000fc80000000000 */
[----:B------:R-:W-:Y:S01]  /*76480*/  MOV R82, R132 ;  /* 0x0000008400527202 */ /* 0x000fe20000000f00 */
[----:B------:R-:W-:Y:S01]  /*76490*/  IMAD.MOV.U32 R83, RZ, RZ, R133 ;  /* 0x000000ffff537224 */ /* 0x000fe200078e0085 */
[----:B------:R-:W-:Y:S01]  /*764a0*/  MOV R78, R134 ;  /* 0x00000086004e7202 */ /* 0x000fe20000000f00 */
[----:B------:R-:W-:Y:S02]  /*764b0*/  IMAD.MOV.U32 R79, RZ, RZ, R135 ;  /* 0x000000ffff4f7224 */ /* 0x000fe400078e0087 */
[C---:B----4-:R-:W-:Y:S01]  /*764c0*/  HMMA.1688.F32.TF32 R132, R164.reuse, R4, R148 ;  /* 0x00000004a484723c */ /* 0x050fe20000081094 */
        /* <DEDUP_REMOVED lines=83> */
[----:B--2---:R-:W2:Y:S01]  /*76a00*/  LDL.LU R147, [R1+0xdc] ;  /* 0x0000dc0001937983 */ /* 0x004ea20000300800 */
        /* <DEDUP_REMOVED lines=8> */
[C---:B---3--:R-:W-:Y:S08]  /*76a90*/  HMMA.1688.F32.TF32 R136, R164.reuse, R24, R240 ;  /* 0x00000018a488723c */ /* 0x048ff000000810f0 */
[C---:B----4-:R-:W-:Y:S08]  /*76aa0*/  HMMA.1688.F32.TF32 R232, R164.reuse, R8, R244 ;  /* 0x00000008a4e8723c */ /* 0x050ff000000810f4 */
[C---:B------:R-:W-:Y:S11]  /*76ab0*/  HMMA.1688.F32.TF32 R132, R164.reuse, R12, R228 ;  /* 0x0000000ca484723c */ /* 0x040ff600000810e4 */
[----:B------:R-:W-:Y:S04]  /*76ac0*/  STL.64 [R1+0x400], R232 ;  /* 0x000400e801007387 */ /* 0x000fe80000100a00 */
[----:B------:R-:W-:Y:S04]  /*76ad0*/  STL.64 [R1+0x408], R234 ;  /* 0x000408ea01007387 */ /* 0x000fe80000100a00 */
[----:B------:R-:W-:Y:S04]  /*76ae0*/  STL.64 [R1+0x5570], R14 ;  /* 0x0055700e01007387 */ /* 0x000fe80000100a00 */
[----:B------:R-:W-:Y:S04]  /*76af0*/  STL.64 [R1+0x3f0], R136 ;  /* 0x0003f08801007387 */ /* 0x000fe80000100a00 */
        /* <DEDUP_REMOVED lines=11> */
[----:B------:R-:W-:-:S13]  /*76bb0*/  STL.64 [R1+0x5548], R16 ;  /* 0x0055481001007387 */ /* 0x000fda0000100a00 */
[----:B------:R-:W-:Y:S04]  /*76bc0*/  STL.64 [R1+0x3c0], R12 ;  /* 0x0003c00c01007387 */ /* 0x000fe80000100a00 */
[----:B------:R1:W-:Y:S02]  /*76bd0*/  STL.64 [R1+0x3c8], R14 ;  /* 0x0003c80e01007387 */ /* 0x0003e40000100a00 */
[----:B-1----:R-:W-:Y:S02]  /*76be0*/  HMMA.1688.F32.TF32 R12, R164, R28, R216 ;  /* 0x0000001ca40c723c */ /* 0x002fe400000810d8 */
[----:B------:R-:W-:Y:S04]  /*76bf0*/  STL.64 [R1+0x5540], R30 ;  /* 0x0055401e01007387 */ /* 0x000fe80000100a00 */
[----:B------:R-:W-:-:S13]  /*76c00*/  STL.64 [R1+0x5538], R28 ;  /* 0x0055381c01007387 */ /* 0x000fda0000100a00 */
[----:B------:R-:W-:Y:S04]  /*76c10*/  STL.64 [R1+0x3b0], R12 ;  /* 0x0003b00c01007387 */ /* 0x000fe80000100a00 */
[----:B------:R1:W-:Y:S02]  /*76c20*/  STL.64 [R1+0x3b8], R14 ;  /* 0x0003b80e01007387 */ /* 0x0003e40000100a00 */
[C---:B-1----:R-:W-:Y:S02]  /*76c30*/  HMMA.1688.F32.TF32 R12, R164.reuse, R32, R212 ;  /* 0x00000020a40c723c */ /* 0x042fe400000810d4 */
[----:B------:R-:W-:Y:S04]  /*76c40*/  STL.64 [R1+0x5530], R34 ;  /* 0x0055302201007387 */ /* 0x000fe80000100a00 */
[----:B------:R-:W-:Y:S02]  /*76c50*/  STL.64 [R1+0x5528], R32 ;  /* 0x0055282001007387 */ /* 0x000fe40000100a00 */
[C---:B------:R-:W-:Y:S11]  /*76c60*/  HMMA.1688.F32.TF32 R16, R164.reuse, R36, R184 ;  /* 0x00000024a410723c */ /* 0x040ff600000810b8 */
[----:B------:R-:W-:Y:S04]  /*76c70*/  STL.64 [R1+0x3a0], R12 ;  /* 0x0003a00c01007387 */ /* 0x000fe80000100a00 */
[----:B------:R1:W-:Y:S02]  /*76c80*/  STL.64 [R1+0x3a8], R14 ;  /* 0x0003a80e01007387 */ /* 0x0003e40000100a00 */
        /* <DEDUP_REMOVED lines=15> */
[C---:B---3--:R-:W-:Y:S08]  /*76d80*/  HMMA.1688.F32.TF32 R16, R164.reuse, R60, R192 ;  /* 0x0000003ca410723c */ /* 0x048ff000000810c0 */
        /* <DEDUP_REMOVED lines=8> */
[C---:B---3--:R-:W-:Y:S08]  /*76e10*/  HMMA.1688.F32.TF32 R16, R164.reuse, R72, R160 ;  /* 0x00000048a410723c */ /* 0x048ff000000810a0 */
        /* <DEDUP_REMOVED lines=8> */
[C---:B---3--:R-:W-:Y:S08]  /*76ea0*/  HMMA.1688.F32.TF32 R16, R164.reuse, R84, R148 ;  /* 0x00000054a410723c */ /* 0x048ff00000081094 */
[----:B--2---:R-:W-:Y:S03]  /*76eb0*/  HMMA.1688.F32.TF32 R12, R164, R88, R144 ;  /* 0x00000058a40c723c */ /* 0x004fe60000081090 */
[----:B------:R-:W-:Y:S04]  /*76ec0*/  STL.64 [R1+0xf0], R20 ;  /* 0x0000f01401007387 */ /* 0x000fe80000100a00 */
[----:B------:R-:W-:Y:S04]  /*76ed0*/  STL.64 [R1+0xf8], R22 ;  /* 0x0000f81601007387 */ /* 0x000fe80000100a00 */
[----:B------:R-:W-:Y:S04]  /*76ee0*/  STL.64 [R1+0xe0], R16 ;  /* 0x0000e01001007387 */ /* 0x000fe80000100a00 */
[----:B------:R-:W-:Y:S04]  /*76ef0*/  STL.64 [R1+0xe8], R18 ;  /* 0x0000e81201007387 */ /* 0x000fe80000100a00 */
[----:B------:R-:W-:Y:S04]  /*76f00*/  STL.64 [R1+0xd0], R12 ;  /* 0x0000d00c01007387 */ /* 0x000fe80000100a00 */
[----:B------:R1:W-:Y:S04]  /*76f10*/  STL.64 [R1+0xd8], R14 ;  /* 0x0000d80e01007387 */ /* 0x0003e80000100a00 */
[----:B------:R-:W2:Y:S04]  /*76f20*/  LDL.LU R148, [R1+0x700] ;  /* 0x0007000001947983 */ /* 0x000ea80000300800 */
[----:B------:R-:W2:Y:S04]  /*76f30*/  LDL.LU R149, [R1+0x704] ;  /* 0x0007040001957983 */ /* 0x000ea80000300800 */
[----:B------:R-:W2:Y:S04]  /*76f40*/  LDL.LU R150, [R1+0x708] ;  /* 0x0007080001967983 */ /* 0x000ea80000300800 */
[----:B------:R-:W2:Y:S04]  /*76f50*/  LDL.LU R151, [R1+0x70c] ;  /* 0x00070c0001977983 */ /* 0x000ea80000300800 */
[----:B------:R-:W1:Y:S04]  /*76f60*/  LDL.LU R188, [R1+0xc0] ;  /* 0x0000c00001bc7983 */ /* 0x000e680000300800 */
[----:B------:R-:W1:Y:S04]  /*76f70*/  LDL.LU R189, [R1+0xc4] ;  /* 0x0000c40001bd7983 */ /* 0x000e680000300800 */
[----:B------:R-:W1:Y:S04]  /*76f80*/  LDL.LU R190, [R1+0xc8] ;  /* 0x0000c80001be7983 */ /* 0x000e680000300800 */
[----:B------:R-:W1:Y:S04]  /*76f90*/  LDL.LU R191, [R1+0xcc] ;  /* 0x0000cc0001bf7983 */ /* 0x000e680000300800 */
[----:B------:R-:W3:Y:S04]  /*76fa0*/  LDL.LU R200, [R1+0x740] ;  /* 0x0007400001c87983 */ /* 0x000ee80000300800 */
[----:B------:R-:W3:Y:S04]  /*76fb0*/  LDL.LU R201, [R1+0x744] ;  /* 0x0007440001c97983 */ /* 0x000ee80000300800 */
[----:B------:R-:W3:Y:S04]  /*76fc0*/  LDL.LU R202, [R1+0x748] ;  /* 0x0007480001ca7983 */ /* 0x000ee80000300800 */
[----:B------:R-:W3:Y:S01]  /*76fd0*/  LDL.LU R203, [R1+0x74c] ;  /* 0x00074c0001cb7983 */ /* 0x000ee20000300800 */
[----:B------:R-:W-:-:S03]  /*76fe0*/  IMAD.MOV.U32 R195, RZ, RZ, R140 ;  /* 0x000000ffffc37224 */ /* 0x000fc600078e008c */
[----:B------:R-:W4:Y:S01]  /*76ff0*/  LDL.LU R196, [R1+0x730] ;  /* 0x0007300001c47983 */ /* 0x000f220000300800 */
[----:B------:R-:W-:-:S03]  /*77000*/  MOV R194, R141 ;  /* 0x0000008d00c27202 */ /* 0x000fc60000000f00 */
[----:B------:R-:W4:Y:S01]  /*77010*/  LDL.LU R197, [R1+0x734] ;  /* 0x0007340001c57983 */ /* 0x000f220000300800 */
[----:B------:R-:W-:-:S03]  /*77020*/  IMAD.MOV.U32 R193, RZ, RZ, R142 ;  /* 0x000000ffffc17224 */ /* 0x000fc600078e008e */
[----:B------:R-:W4:Y:S01]  /*77030*/  LDL.LU R198, [R1+0x738] ;  /* 0x0007380001c67983 */ /* 0x000f220000300800 */
[----:B------:R-:W-:-:S03]  /*77040*/  MOV R192, R143 ;  /* 0x0000008f00c07202 */ /* 0x000fc60000000f00 */
        /* <DEDUP_REMOVED lines=25> */
[----:B-1----:R-:W-:Y:S03]  /*771e0*/  HMMA.1688.F32.TF32 R12, R164, R92, R188 ;  /* 0x0000005ca40c723c */ /* 0x002fe600000810bc */
[----:B------:R-:W2:-:S15]  /*771f0*/  LDL.LU R188, [R1+0x300] ;  /* 0x0003000001bc7983 */ /* 0x000e9e0000300800 */
[----:B------:R-:W-:Y:S01]  /*77200*/  NOP ;  /* 0x0000000000007918 */ /* 0x000fe20000000000 */
[----:B------:R-:W-:Y:S04]  /*77210*/  STL.64 [R1+0xc0], R12 ;  /* 0x0000c00c01007387 */ /* 0x000fe80000100a00 */
[----:B------:R1:W-:Y:S04]  /*77220*/  STL.64 [R1+0xc8], R14 ;  /* 0x0000c80e01007387 */ /* 0x0003e80000100a00 */
[----:B------:R-:W1:Y:S04]  /*77230*/  LDL.LU R189, [R1+0x304] ;  /* 0x0003040001bd7983 */ /* 0x000e680000300800 */
[----:B------:R-:W1:Y:S04]  /*77240*/  LDL.LU R190, [R1+0x308] ;  /* 0x0003080001be7983 */ /* 0x000e680000300800 */
[----:B------:R-:W1:Y:S01]  /*77250*/  LDL.LU R191, [R1+0x30c] ;  /* 0x00030c0001bf7983 */ /* 0x000e620000300800 */
[C---:B---3--:R-:W-:Y:S08]  /*77260*/  HMMA.1688.F32.TF32 R132, R164.reuse, R96, R200 ;  /* 0x00000060a484723c */ /* 0x048ff000000810c8 */
[C---:B----4-:R-:W-:Y:S08]  /*77270*/  HMMA.1688.F32.TF32 R136, R164.reuse, R100, R196 ;  /* 0x00000064a488723c */ /* 0x050ff000000810c4 */
[C---:B--2---:R-:W-:Y:S08]  /*77280*/  HMMA.1688.F32.TF32 R140, R164.reuse, R104, R140 ;  /* 0x00000068a48c723c */ /* 0x044ff0000008108c */
[C---:B------:R-:W-:Y:S08]  /*77290*/  HMMA.1688.F32.TF32 R148, R164.reuse, R112, R148 ;  /* 0x00000070a494723c */ /* 0x040ff00000081094 */
[C---:B------:R-:W-:Y:S01]  /*772a0*/  HMMA.1688.F32.TF32 R144, R164.reuse, R108, R144 ;  /* 0x0000006ca490723c */ /* 0x040fe20000081090 */
[----:B------:R-:W-:Y:S07]  /*772b0*/  STL.64 [R1+0x5190], R134 ;  /* 0x0051908601007387 */ /* 0x000fee0000100a00 */
[C---:B------:R-:W-:Y:S01]  /*772c0*/  HMMA.1688.F32.TF32 R152, R164.reuse, R116, R152 ;  /* 0x00000074a498723c */ /* 0x040fe20000081098 */
[----:B------:R-:W-:Y:S04]  /*772d0*/  STL.64 [R1+0x5188], R132 ;  /* 0x0051888401007387 */ /* 0x000fe80000100a00 */
[----:B------:R-:W-:Y:S03]  /*772e0*/  STL.64 [R1+0x51a0], R138 ;  /* 0x0051a08a01007387 */ /* 0x000fe60000100a00 */
[C---:B------:R-:W-:Y:S01]  /*772f0*/  HMMA.1688.F32.TF32 R156, R164.reuse, R120, R156 ;  /* 0x00000078a49c723c */ /* 0x040fe2000008109c */
[----:B------:R2:W-:Y:S04]  /*77300*/  STL.64 [R1+0x5198], R136 ;  /* 0x0051988801007387 */ /* 0x0005e80000100a00 */
[----:B------:R-:W-:Y:S03]  /*77310*/  STL.64 [R1+0x51b0], R142 ;  /* 0x0051b08e01007387 */ /* 0x000fe60000100a00 */
[C---:B------:R-:W-:Y:S01]  /*77320*/  HMMA.1688.F32.TF32 R160, R164.reuse, R124, R160 ;  /* 0x0000007ca4a0723c */ /* 0x040fe200000810a0 */
[----:B------:R3:W-:Y:S04]  /*77330*/  STL.64 [R1+0x51a8], R140 ;  /* 0x0051a88c01007387 */ /* 0x0007e80000100a00 */
[----:B------:R-:W-:Y:S04]  /*77340*/  STL.64 [R1+0x51c0], R146 ;  /* 0x0051c09201007387 */ /* 0x000fe80000100a00 */
        /* <DEDUP_REMOVED lines=8> */
[----:B------:R1:W-:Y:S04]  /*773d0*/  STL.64 [R1+0x51f8], R160 ;  /* 0x0051f8a001007387 */ /* 0x0003e80000100a00 */
[----:B------:R-:W4:Y:S01]  /*773e0*/  LDL.LU R216, [R1+0x100] ;  /* 0x0001000001d87983 */ /* 0x000f220000300800 */
[----:B------:R-:W-:Y:S08]  /*773f0*/  HMMA.1688.F32.TF32 R164, R164, R128, R192 ;  /* 0x00000080a4a4723c */ /* 0x000ff000000810c0 */
[----:B-1----:R-:W-:-:S15]  /*77400*/  HMMA.1688.F32.TF32 R12, R176, R8, R188 ;  /* 0x00000008b00c723c */ /* 0x002fde00000810bc */
[----:B------:R-:W-:-:S04]  /*77410*/  NOP ;  /* 0x0000000000007918 */ /* 0x000fc80000000000 */
        /* <DEDUP_REMOVED lines=21> */
[----:B----4-:R-:W4:Y:S04]  /*77570*/  LDL.LU R144, [R1+0x180] ;  /* 0x0001800001907983 */ /* 0x010f280000300800 */
        /* <DEDUP_REMOVED lines=114> */
[----:B------:R-:W3:Y:S02]  /*77ca0*/  LDL.LU.64 R20, [R1+0x5558] ;  /* 0x0055580001147983 */ /* 0x000ee40000300a00 */
[----:B---3--:R-:W-:-:S15]  /*77cb0*/  HMMA.1688.F32.TF32 R16, R176, R20, R16 ;  /* 0x00000014b010723c */ /* 0x008fde0000081010 */
[----:B------:R-:W-:-:S04]  /*77cc0*/  NOP ;  /* 0x0000000000007918 */ /* 0x000fc80000000000 */
[----:B------:R-:W-:Y:S04]  /*77cd0*/  STL.64 [R1+0x2d0], R16 ;  /* 0x0002d01001007387 */ /* 0x000fe80000100a00 */
[----:B------:R1:W-:Y:S04]  /*77ce0*/  STL.64 [R1+0x2d8], R18 ;  /* 0x0002d81201007387 */ /* 0x0003e80000100a00 */
[----:B-1----:R-:W3:Y:S04]  /*77cf0*/  LDL.LU.64 R18, [R1+0x5550] ;  /* 0x0055500001127983 */ /* 0x002ee80000300a00 */
        /* <DEDUP_REMOVED lines=75> */
[----:B------:R-:W-:Y:S03]  /*781b0*/  STL.64 [R1+0x1f0], R196 ;  /* 0x0001f0c401007387 */ /* 0x000fe60000100a00 */
[C---:B------:R-:W-:Y:S01]  /*781c0*/  HMMA.1688.F32.TF32 R148, R176.reuse, R100, R148 ;  /* 0x00000064b094723c */ /* 0x040fe20000081094 */
[----:B------:R1:W-:Y:S07]  /*781d0*/  STL.64 [R1+0x1f8], R198 ;  /* 0x0001f8c601007387 */ /* 0x0003ee0000100a00 */
[C---:B----4-:R-:W-:Y:S01]  /*781e0*/  HMMA.1688.F32.TF32 R144, R176.reuse, R104, R144 ;  /* 0x00000068b090723c */ /* 0x050fe20000081090 */
[----:B-1----:R-:W4:Y:S07]  /*781f0*/  LDL.LU.64 R198, [R1+0x5470] ;  /* 0x0054700001c67983 */ /* 0x002f2e0000300a00 */
[C---:B------:R-:W-:Y:S01]  /*78200*/  HMMA.1688.F32.TF32 R140, R176.reuse, R108, R140 ;  /* 0x0000006cb08c723c */ /* 0x040fe2000008108c */
[----:B------:R-:W4:Y:S04]  /*78210*/  LDL.LU.64 R196, [R1+0x5468] ;  /* 0x0054680001c47983 */ /* 0x000f280000300a00 */
[----:B------:R-:W-:Y:S03]  /*78220*/  STL.64 [R1+0x1e0], R192 ;  /* 0x0001e0c001007387 */ /* 0x000fe60000100a00 */
[C---:B------:R-:W-:Y:S01]  /*78230*/  HMMA.1688.F32.TF32 R136, R176.reuse, R112, R136 ;  /* 0x00000070b088723c */ /* 0x040fe20000081088 */
[----:B------:R1:W-:Y:S07]  /*78240*/  STL.64 [R1+0x1e8], R194 ;  /* 0x0001e8c201007387 */ /* 0x0003ee0000100a00 */
[C---:B------:R-:W-:Y:S01]  /*78250*/  HMMA.1688.F32.TF32 R132, R176.reuse, R116, R132 ;  /* 0x00000074b084723c */ /* 0x040fe20000081084 */
[----:B-1----:R-:W4:Y:S04]  /*78260*/  LDL.LU.64 R194, [R1+0x5460] ;  /* 0x0054600001c27983 */ /* 0x002f280000300a00 */
[----:B------:R-:W4:Y:S04]  /*78270*/  LDL.LU.64 R192, [R1+0x5458] ;  /* 0x0054580001c07983 */ /* 0x000f280000300a00 */
[----:B------:R-:W-:Y:S04]  /*78280*/  STL.64 [R1+0x1d0], R188 ;  /* 0x0001d0bc01007387 */ /* 0x000fe80000100a00 */
[----:B------:R1:W-:Y:S04]  /*78290*/  STL.64 [R1+0x1d8], R190 ;  /* 0x0001d8be01007387 */ /* 0x0003e80000100a00 */
[----:B-1----:R-:W4:Y:S04]  /*782a0*/  LDL.LU.64 R190, [R1+0x5450] ;  /* 0x0054500001be7983 */ /* 0x002f280000300a00 */
[----:B------:R-:W4:Y:S04]  /*782b0*/  LDL.LU.64 R188, [R1+0x5448] ;  /* 0x0054480001bc7983 */ /* 0x000f280000300a00 */
        /* <DEDUP_REMOVED lines=20> */
[----:B------:R-:W-:Y:S04]  /*78400*/  STL.64 [R1+0x148], R142 ;  /* 0x0001488e01007387 */ /* 0x000fe80000100a00 */
[----:B------:R-:W-:Y:S04]  /*78410*/  STL.64 [R1+0x130], R136 ;  /* 0x0001308801007387 */ /* 0x000fe80000100a00 */
[----:B------:R-:W-:Y:S04]  /*78420*/  STL.64 [R1+0x138], R138 ;  /* 0x0001388a01007387 */ /* 0x000fe80000100a00 */
[----:B------:R1:W-:Y:S04]  /*78430*/  STL.64 [R1+0x100], R132 ;  /* 0x0001008401007387 */ /* 0x0003e80000100a00 */
[----:B------:R1:W-:Y:S01]  /*78440*/  STL.64 [R1+0x108], R134 ;  /* 0x0001088601007387 */ /* 0x0003e20000100a00 */
[----:B--2---:R-:W-:Y:S01]  /*78450*/  MOV R226, R186 ;  /* 0x000000ba00e27202 */ /* 0x004fe20000000f00 */
[----:B------:R-:W-:Y:S01]  /*78460*/  IMAD.MOV.U32 R227, RZ, RZ, R187 ;  /* 0x000000ffffe37224 */ /* 0x000fe200078e00bb */
[----:B------:R-:W-:Y:S01]  /*78470*/  MOV R224, R184 ;  /* 0x000000b800e07202 */ /* 0x000fe20000000f00 */
[----:B------:R-:W-:Y:S01]  /*78480*/  IMAD.MOV.U32 R225, RZ, RZ, R185 ;  /* 0x000000ffffe17224 */ /* 0x000fe200078e00b9 */
[----:B------:R-:W2:Y:S04]  /*78490*/  LDL.LU R184, [R1+0x5444] ;  /* 0x0054440001b87983 */ /* 0x000ea80000300800 */
[----:B------:R-:W2:Y:S04]  /*784a0*/  LDL.LU R185, [R1+0x5440] ;  /* 0x0054400001b97983 */ /* 0x000ea80000300800 */
[----:B------:R-:W2:Y:S04]  /*784b0*/  LDL.LU R186, [R1+0x543c] ;  /* 0x00543c0001ba7983 */ /* 0x000ea80000300800 */
[----:B------:R-:W2:Y:S01]  /*784c0*/  LDL.LU R187, [R1+0x5438] ;  /* 0x0054380001bb7983 */ /* 0x000ea20000300800 */
[-C--:B------:R-:W-:Y:S08]  /*784d0*/  HMMA.1688.F32.TF32 R168, R176, R4.reuse, R168 ;  /* 0x00000004b0a8723c */ /* 0x080ff000000810a8 */
[C---:B------:R-:W-:Y:S01]  /*784e0*/  HMMA.1688.F32.TF32 R176, R172.reuse, R4, R212 ;  /* 0x00000004acb0723c */ /* 0x040fe200000810d4 */
[----:B---3--:R-:W-:Y:S01]  /*784f0*/  MOV R218, R182 ;  /* 0x000000b600da7202 */ /* 0x008fe20000000f00 */
[----:B------:R-:W-:Y:S01]  /*78500*/  IMAD.MOV.U32 R219, RZ, RZ, R183 ;  /* 0x000000ffffdb7224 */ /* 0x000fe200078e00b7 */
[----:B------:R-:W-:Y:S01]  /*78510*/  MOV R216, R180 ;  /* 0x000000b400d87202 */ /* 0x000fe20000000f00 */
[----:B------:R-:W-:Y:S01]  /*78520*/  IMAD.MOV.U32 R217, RZ, RZ, R181 ;  /* 0x000000ffffd97224 */ /* 0x000fe200078e00b5 */
[----:B------:R-:W3:Y:S04]  /*78530*/  LDL.LU R180, [R1+0x5434] ;  /* 0x0054340001b47983 */ /* 0x000ee80000300800 */
[----:B------:R-:W3:Y:S04]  /*78540*/  LDL.LU R181, [R1+0x5430] ;  /* 0x0054300001b57983 */ /* 0x000ee80000300800 */
[----:B------:R-:W3:Y:S04]  /*78550*/  LDL.LU R182, [R1+0x542c] ;  /* 0x00542c0001b67983 */ /* 0x000ee80000300800 */
[----:B------:R-:W3:Y:S01]  /*78560*/  LDL.LU R183, [R1+0x5428] ;  /* 0x0054280001b77983 */ /* 0x000ee20000300800 */
[----:B------:R-:W-:Y:S01]  /*78570*/  IMAD.MOV.U32 R213, RZ, RZ, R206 ;  /* 0x000000ffffd57224 */ /* 0x000fe200078e00ce */
[----:B------:R-:W-:Y:S01]  /*78580*/  MOV R212, R207 ;  /* 0x000000cf00d47202 */ /* 0x000fe20000000f00 */
[----:B------:R-:W-:Y:S01]  /*78590*/  IMAD.MOV.U32 R215, RZ, RZ, R204 ;  /* 0x000000ffffd77224 */ /* 0x000fe200078e00cc */
[----:B------:R-:W-:Y:S01]  /*785a0*/  MOV R214, R205 ;  /* 0x000000cd00d67202 */ /* 0x000fe20000000f00 */
[----:B------:R-:W3:Y:S04]  /*785b0*/  LDL.LU R204, [R1+0x690] ;  /* 0x0006900001cc7983 */ /* 0x000ee80000300800 */
[----:B------:R-:W3:Y:S04]  /*785c0*/  LDL.LU R205, [R1+0x694] ;  /* 0x0006940001cd7983 */ /* 0x000ee80000300800 */
[----:B------:R-:W3:Y:S04]  /*785d0*/  LDL.LU R206, [R1+0x698] ;  /* 0x0006980001ce7983 */ /* 0x000ee80000300800 */
[----:B------:R-:W3:Y:S01]  /*785e0*/  LDL.LU R207, [R1+0x69c] ;  /* 0x00069c0001cf7983 */ /* 0x000ee20000300800 */
[----:B------:R-:W-:Y:S01]  /*785f0*/  MOV R220, R211 ;  /* 0x000000d300dc7202 */ /* 0x000fe20000000f00 */
[----:B------:R-:W-:Y:S01]  /*78600*/  IMAD.MOV.U32 R221, RZ, RZ, R210 ;  /* 0x000000ffffdd7224 */ /* 0x000fe200078e00d2 */
[----:B------:R-:W-:Y:S01]  /*78610*/  MOV R222, R209 ;  /* 0x000000d100de7202 */ /* 0x000fe20000000f00 */
[----:B------:R-:W-:Y:S01]  /*78620*/  IMAD.MOV.U32 R223, RZ, RZ, R208 ;  /* 0x000000ffffdf7224 */ /* 0x000fe200078e00d0 */
[----:B------:R1:W-:Y:S04]  /*78630*/  STL.64 [R1+0x5040], R178 ;  /* 0x005040b201007387 */ /* 0x0003e80000100a00 */
[----:B------:R-:W-:Y:S01]  /*78640*/  STL.64 [R1+0x5038], R176 ;  /* 0x005038b001007387 */ /* 0x000fe20000100a00 */
[C---:B------:R-:W-:Y:S08]  /*78650*/  HMMA.1688.F32.TF32 R212, R172.reuse, R36, R212 ;  /* 0x00000024acd4723c */ /* 0x040ff000000810d4 */
[----:B------:R-:W-:Y:S01]  /*78660*/  HMMA.1688.F32.TF32 R216, R172, R40, R216 ;  /* 0x00000028acd8723c */ /* 0x000fe200000810d8 */
[----:B------:R-:W-:Y:S01]  /*78670*/  MOV R208, R203 ;  /* 0x000000cb00d07202 */ /* 0x000fe20000000f00 */
[----:B------:R-:W-:Y:S01]  /*78680*/  IMAD.MOV.U32 R209, RZ, RZ, R202 ;  /* 0x000000ffffd17224 */ /* 0x000fe200078e00ca */
[----:B------:R-:W-:Y:S01]  /*78690*/  MOV R210, R201 ;  /* 0x000000c900d27202 */ /* 0x000fe20000000f00 */
[----:B------:R-:W-:-:S04]  /*786a0*/  IMAD.MOV.U32 R211, RZ, RZ, R200 ;  /* 0x000000ffffd37224 */ /* 0x000fc800078e00c8 */
[C---:B------:R-:W-:Y:S08]  /*786b0*/  HMMA.1688.F32.TF32 R220, R172.reuse, R44, R220 ;  /* 0x0000002cacdc723c */ /* 0x040ff000000810dc */
[C---:B----4-:R-:W-:Y:S08]  /*786c0*/  HMMA.1688.F32.TF32 R196, R172.reuse, R16, R196 ;  /* 0x00000010acc4723c */ /* 0x050ff000000810c4 */
[C---:B------:R-:W-:Y:S08]  /*786d0*/  HMMA.1688.F32.TF32 R192, R172.reuse, R20, R192 ;  /* 0x00000014acc0723c */ /* 0x040ff000000810c0 */
[----:B------:R-:W-:Y:S01]  /*786e0*/  HMMA.1688.F32.TF32 R188, R172, R12, R188 ;  /* 0x0000000cacbc723c */ /* 0x000fe200000810bc */
[----:B-1----:R-:W-:Y:S01]  /*786f0*/  MOV R132, R233 ;  /* 0x000000e900847202 */ /* 0x002fe20000000f00 */
[----:B------:R-:W-:Y:S01]  /*78700*/  IMAD.MOV.U32 R133, RZ, RZ, R232 ;  /* 0x000000ffff857224 */ /* 0x000fe200078e00e8 */
[----:B------:R-:W-:Y:S01]  /*78710*/  MOV R134, R238 ;  /* 0x000000ee00867202 */ /* 0x000fe20000000f00 */
[----:B------:R-:W-:-:S04]  /*78720*/  IMAD.MOV.U32 R135, RZ, RZ, R244 ;  /* 0x000000ffff877224 */ /* 0x000fc800078e00f4 */
[C---:B--2---:R-:W-:Y:S08]  /*78730*/  HMMA.1688.F32.TF32 R184, R172.reuse, R24, R184 ;  /* 0x00000018acb8723c */ /* 0x044ff000000810b8 */
[C---:B---3--:R-:W-:Y:S08]  /*78740*/  HMMA.1688.F32.TF32 R180, R172.reuse, R8, R180 ;  /* 0x00000008acb4723c */ /* 0x048ff000000810b4 */
[C---:B------:R-:W-:Y:S11]  /*78750*/  HMMA.1688.F32.TF32 R204, R172.reuse, R28, R204 ;  /* 0x0000001caccc723c */ /* 0x040ff600000810cc */
[----:B------:R-:W-:Y:S04]  /*78760*/  STL.64 [R1+0x5050], R182 ;  /* 0x005050b601007387 */ /* 0x000fe80000100a00 */
[----:B------:R-:W-:Y:S01]  /*78770*/  STL.64 [R1+0x5048], R180 ;  /* 0x005048b401007387 */ /* 0x000fe20000100a00 */
[----:B------:R-:W-:Y:S03]  /*78780*/  HMMA.1688.F32.TF32 R208, R172, R32, R208 ;  /* 0x00000020acd0723c */ /* 0x000fe600000810d0 */
[----:B------:R-:W-:Y:S04]  /*78790*/  STL.64 [R1+0x5060], R186 ;  /* 0x005060ba01007387 */ /* 0x000fe80000100a00 */
[----:B------:R-:W-:Y:S04]  /*787a0*/  STL.64 [R1+0x5058], R184 ;  /* 0x005058b801007387 */ /* 0x000fe80000100a00 */
[----:B------:R-:W-:Y:S04]  /*787b0*/  STL [R1+0x4ff0], R188 ;  /* 0x004ff0bc01007387 */ /* 0x000fe80000100800 */
[----:B------:R-:W-:Y:S04]  /*787c0*/  STL [R1+0x4fec], R189 ;  /* 0x004fecbd01007387 */ /* 0x000fe80000100800 */
[----:B------:R-:W-:Y:S04]  /*787d0*/  STL [R1+0x4fe8], R190 ;  /* 0x004fe8be01007387 */ /* 0x000fe80000100800 */
[----:B------:R1:W-:Y:S04]  /*787e0*/  STL [R1+0x4fe4], R191 ;  /* 0x004fe4bf01007387 */ /* 0x0003e80000100800 */
[----:B------:R-:W-:Y:S04]  /*787f0*/  STL [R1+0x4ff8], R192 ;  /* 0x004ff8c001007387 */ /* 0x000fe80000100800 */
[----:B------:R-:W-:Y:S04]  /*78800*/  STL [R1+0x4ff4], R193 ;  /* 0x004ff4c101007387 */ /* 0x000fe80000100800 */
[----:B------:R-:W-:Y:S04]  /*78810*/  STL [R1+0x4fe0], R194 ;  /* 0x004fe0c201007387 */ /* 0x000fe80000100800 */
[----:B------:R2:W-:Y:S04]  /*78820*/  STL [R1+0x4fdc], R195 ;  /* 0x004fdcc301007387 */ /* 0x0005e80000100800 */
[----:B------:R-:W-:Y:S04]  /*78830*/  STL [R1+0x5008], R196 ;  /* 0x005008c401007387 */ /* 0x000fe80000100800 */
[----:B------:R-:W-:Y:S04]  /*78840*/  STL [R1+0x5004], R197 ;  /* 0x005004c501007387 */ /* 0x000fe80000100800 */
[----:B------:R-:W-:Y:S04]  /*78850*/  STL [R1+0x5000], R198 ;  /* 0x005000c601007387 */ /* 0x000fe80000100800 */
[----:B------:R-:W-:Y:S04]  /*78860*/  STL [R1+0x4ffc], R199 ;  /* 0x004ffcc701007387 */ /* 0x000fe80000100800 */
[----:B------:R-:W-:Y:S04]  /*78870*/  STL [R1+0x5018], R204 ;  /* 0x005018cc01007387 */ /* 0x000fe80000100800 */
[----:B------:R3:W-:Y:S04]  /*78880*/  STL [R1+0x5014], R205 ;  /* 0x005014cd01007387 */ /* 0x0007e80000100800 */
[----:B------:R4:W-:Y:S04]  /*78890*/  STL [R1+0x5010], R206 ;  /* 0x005010ce01007387 */ /* 0x0009e80000100800 */
[----:B------:R1:W-:Y:S04]  /*788a0*/  STL [R1+0x500c], R207 ;  /* 0x00500ccf01007387 */ /* 0x0003e80000100800 */
[----:B------:R-:W-:Y:S04]  /*788b0*/  STL [R1+0x5028], R208 ;  /* 0x005028d001007387 */ /* 0x000fe80000100800 */
[----:B------:R-:W-:Y:S04]  /*788c0*/  STL [R1+0x5024], R209 ;  /* 0x005024d101007387 */ /* 0x000fe80000100800 */
[----:B------:R-:W-:Y:S04]  /*788d0*/  STL [R1+0x5020], R210 ;  /* 0x005020d201007387 */ /* 0x000fe80000100800 */
[----:B------:R1:W-:Y:S04]  /*788e0*/  STL [R1+0x501c], R211 ;  /* 0x00501cd301007387 */ /* 0x0003e80000100800 */
[----:B------:R-:W-:Y:S04]  /*788f0*/  STL [R1+0x5034], R213 ;  /* 0x005034d501007387 */ /* 0x000fe80000100800 */
[----:B------:R-:W-:Y:S04]  /*78900*/  STL [R1+0x5030], R214 ;  /* 0x005030d601007387 */ /* 0x000fe80000100800 */
[----:B------:R1:W-:Y:S04]  /*78910*/  STL [R1+0x502c], R215 ;  /* 0x00502cd701007387 */ /* 0x0003e80000100800 */
[----:B------:R-:W-:Y:S04]  /*78920*/  STL.64 [R1+0x5070], R218 ;  /* 0x005070da01007387 */ /* 0x000fe80000100a00 */
[----:B------:R-:W-:Y:S04]  /*78930*/  STL.64 [R1+0x5068], R216 ;  /* 0x005068d801007387 */ /* 0x000fe80000100a00 */
[----:B------:R-:W-:Y:S04]  /*78940*/  STL.64 [R1+0x5080], R222 ;  /* 0x005080de01007387 */ /* 0x000fe80000100a00 */
[----:B------:R-:W-:Y:S04]  /*78950*/  STL.64 [R1+0x5078], R220 ;  /* 0x005078dc01007387 */ /* 0x000fe80000100a00 */
[----:B------:R-:W2:Y:S04]  /*78960*/  LDL.LU R233, [R1+0x5424] ;  /* 0x0054240001e97983 */ /* 0x000ea80000300800 */
[----:B------:R-:W3:Y:S04]  /*78970*/  LDL.LU R232, [R1+0x5420] ;  /* 0x0054200001e87983 */ /* 0x000ee80000300800 */
[----:B------:R-:W4:Y:S01]  /*78980*/  LDL.LU R238, [R1+0x541c] ;  /* 0x00541c0001ee7983 */ /* 0x000f220000300800 */
[----:B------:R-:W-:Y:S01]  /*78990*/  MOV R136, R245 ;  /* 0x000000f500887202 */ /* 0x000fe20000000f00 */
[----:B------:R-:W-:-:S02]  /*789a0*/  IMAD.MOV.U32 R137, RZ, RZ, R246 ;  /* 0x000000ffff897224 */ /* 0x000fc400078e00f6 */
[----:B------:R-:W4:Y:S01]  /*789b0*/  LDL.LU R244, [R1+0x5418] ;  /* 0x0054180001f47983 */ /* 0x000f220000300800 */
[----:B------:R-:W-:Y:S01]  /*789c0*/  MOV R138, R247 ;  /* 0x000000f7008a7202 */ /* 0x000fe20000000f00 */
[----:B------:R-:W-:Y:S02]  /*789d0*/  IMAD.MOV.U32 R139, RZ, RZ, R240 ;  /* 0x000000ffff8b7224 */ /* 0x000fe400078e00f0 */
        /* <DEDUP_REMOVED lines=15> */
[----:B------:R-:W-:-:S03]  /*78ad0*/  IMAD.MOV.U32 R155, RZ, RZ, R228 ;  /* 0x000000ffff9b7224 */ /* 0x000fc600078e00e4 */
[----:B------:R-:W4:Y:S01]  /*78ae0*/  LDL.LU R237, [R1+0x53f8] ;  /* 0x0053f80001ed7983 */ /* 0x000f220000300800 */
[----:B------:R-:W-:Y:S01]  /*78af0*/  MOV R148, R229 ;  /* 0x000000e500947202 */ /* 0x000fe20000000f00 */
[----:B------:R-:W-:Y:S01]  /*78b00*/  IMAD.MOV.U32 R149, RZ, RZ, R230 ;  /* 0x000000ffff957224 */ /* 0x000fe200078e00e6 */
[----:B------:R-:W-:Y:S01]  /*78b10*/  MOV R150, R231 ;  /* 0x000000e700967202 */ /* 0x000fe20000000f00 */
[----:B------:R-:W-:Y:S01]  /*78b20*/  IMAD.MOV.U32 R151, RZ, RZ, R234 ;  /* 0x000000ffff977224 */ /* 0x000fe200078e00ea */
[----:B------:R-:W-:Y:S01]  /*78b30*/  MOV R144, R235 ;  /* 0x000000eb00907202 */ /* 0x000fe20000000f00 */
[----:B------:R-:W-:Y:S01]  /*78b40*/  IMAD.MOV.U32 R145, RZ, RZ, R239 ;  /* 0x000000ffff917224 */ /* 0x000fe200078e00ef */
[----:B------:R-:W-:Y:S01]  /*78b50*/  MOV R146, R243 ;  /* 0x000000f300927202 */ /* 0x000fe20000000f00 */
[C---:B------:R-:W-:Y:S01]  /*78b60*/  HMMA.1688.F32.TF32 R224, R172.reuse, R48, R224 ;  /* 0x00000030ace0723c */ /* 0x040fe200000810e0 */
[----:B------:R-:W-:Y:S01]  /*78b70*/  IMAD.MOV.U32 R147, RZ, RZ, R3 ;  /* 0x000000ffff937224 */ /* 0x000fe200078e0003 */
[----:B------:R-:W-:Y:S01]  /*78b80*/  LOP3.LUT R178, R2, 0x20, RZ, 0x3c, !PT ;  /* 0x0000002002b27812 */ /* 0x000fe200078e3cff */
[----:B------:R-:W-:Y:S04]  /*78b90*/  LDS R200, [R2+UR11+0x44800] ;  /* 0x0448000b02c87984 */ /* 0x000fe80008000800 */
[----:B------:R-:W-:Y:S01]  /*78ba0*/  LDS R202, [R2+UR11+0x44c00] ;  /* 0x044c000b02ca7984 */ /* 0x000fe20008000800 */
[----:B--2---:R-:W-:Y:S01]  /*78bb0*/  MOV R154, R233 ;  /* 0x000000e9009a7202 */ /* 0x004fe20000000f00 */
[----:B---3--:R-:W-:Y:S01]  /*78bc0*/  IMAD.MOV.U32 R153, RZ, RZ, R232 ;  /* 0x000000ffff997224 */ /* 0x008fe200078e00e8 */
[----:B----4-:R-:W-:Y:S01]  /*78bd0*/  MOV R152, R238 ;  /* 0x000000ee00987202 */ /* 0x010fe20000000f00 */
[C---:B------:R-:W-:Y:S01]  /*78be0*/  HMMA.1688.F32.TF32 R144, R172.reuse, R84, R144 ;  /* 0x00000054ac90723c */ /* 0x040fe20000081090 */
[----:B------:R-:W2:Y:S04]  /*78bf0*/  LDL.LU R238, [R1+0x53f4] ;  /* 0x0053f40001ee7983 */ /* 0x000ea80000300800 */
        /* <DEDUP_REMOVED lines=8> */
[----:B------:R-:W2:Y:S04]  /*78c80*/  LDL.LU R239, [R1+0x53d0] ;  /* 0x0053d00001ef7983 */ /* 0x000ea80000300800 */
[----:B------:R-:W2:Y:S01]  /*78c90*/  LDL.LU R243, [R1+0x53cc] ;  /* 0x0053cc0001f37983 */ /* 0x000ea20000300800 */
[C---:B------:R-:W-:Y:S08]  /*78ca0*/  HMMA.1688.F32.TF32 R140, R172.reuse, R88, R140 ;  /* 0x00000058ac8c723c */ /* 0x040ff0000008108c */
[C---:B------:R-:W-:Y:S08]  /*78cb0*/  HMMA.1688.F32.TF32 R244, R172.reuse, R68, R244 ;  /* 0x00000044acf4723c */ /* 0x040ff000000810f4 */
[C---:B------:R-:W-:Y:S01]  /*78cc0*/  HMMA.1688.F32.TF32 R136, R172.reuse, R92, R136 ;  /* 0x0000005cac88723c */ /* 0x040fe20000081088 */
[----:B------:R-:W-:Y:S04]  /*78cd0*/  STL.64 [R1+0x5090], R226 ;  /* 0x005090e201007387 */ /* 0x000fe80000100a00 */
[----:B------:R-:W-:Y:S03]  /*78ce0*/  STL.64 [R1+0x5088], R224 ;  /* 0x005088e001007387 */ /* 0x000fe60000100a00 */
[----:B------:R-:W-:Y:S01]  /*78cf0*/  HMMA.1688.F32.TF32 R156, R172, R72, R156 ;  /* 0x00000048ac9c723c */ /* 0x000fe2000008109c */
[----:B-1----:R-:W-:Y:S01]  /*78d00*/  MOV R191, R144 ;  /* 0x0000009000bf7202 */ /* 0x002fe20000000f00 */
[----:B------:R-:W-:Y:S01]  /*78d10*/  IMAD.MOV.U32 R190, RZ, RZ, R143 ;  /* 0x000000ffffbe7224 */ /* 0x000fe200078e008f */
[----:B------:R-:W-:Y:S01]  /*78d20*/  MOV R189, R142 ;  /* 0x0000008e00bd7202 */ /* 0x000fe20000000f00 */
[----:B------:R-:W-:Y:S01]  /*78d30*/  IMAD.MOV.U32 R188, RZ, RZ, R141 ;  /* 0x000000ffffbc7224 */ /* 0x000fe200078e008d */
[----:B------:R-:W-:Y:S01]  /*78d40*/  MOV R195, R146 ;  /* 0x0000009200c37202 */ /* 0x000fe20000000f00 */
[----:B------:R-:W-:-:S02]  /*78d50*/  IMAD.MOV.U32 R194, RZ, RZ, R145 ;  /* 0x000000ffffc27224 */ /* 0x000fc400078e0091 */
[----:B------:R-:W-:Y:S01]  /*78d60*/  HMMA.1688.F32.TF32 R148, R172, R80, R148 ;  /* 0x00000050ac94723c */ /* 0x000fe20000081094 */
[----:B------:R-:W-:Y:S01]  /*78d70*/  MOV R193, R140 ;  /* 0x0000008c00c17202 */ /* 0x000fe20000000f00 */
[----:B------:R-:W-:Y:S01]  /*78d80*/  LDS R201, [R178+UR11+0x44800] ;  /* 0x0448000bb2c97984 */ /* 0x000fe20008000800 */
[----:B------:R-:W-:-:S03]  /*78d90*/  IMAD.MOV.U32 R192, RZ, RZ, R139 ;  /* 0x000000ffffc07224 */ /* 0x000fc600078e008b */
[----:B------:R-:W1:Y:S02]  /*78da0*/  LDS R203, [R178+UR11+0x44c00] ;  /* 0x044c000bb2cb7984 */ /* 0x000e640008000800 */
[----:B------:R-:W-:Y:S03]  /*78db0*/  HMMA.1688.F32.TF32 R152, R172, R76, R152 ;  /* 0x0000004cac98723c */ /* 0x000fe60000081098 */
[----:B------:R-:W-:Y:S01]  /*78dc0*/  MOV R9, R156 ;  /* 0x0000009c00097202 */ /* 0x000fe20000000f00 */
[----:B------:R-:W-:Y:S01]  /*78dd0*/  IMAD.MOV.U32 R8, RZ, RZ, R157 ;  /* 0x000000ffff087224 */ /* 0x000fe200078e009d */
[----:B------:R-:W-:Y:S01]  /*78de0*/  MOV R5, R158 ;  /* 0x0000009e00057202 */ /* 0x000fe20000000f00 */
[----:B------:R-:W-:Y:S02]  /*78df0*/  IMAD.MOV.U32 R4, RZ, RZ, R159 ;  /* 0x000000ffff047224 */ /* 0x000fe400078e009f */
[----:B------:R-:W-:-:S03]  /*78e00*/  IMAD.MOV.U32 R3, RZ, RZ, R147 ;  /* 0x000000ffff037224 */ /* 0x000fc600078e0093 */
[----:B------:R-:W-:Y:S01]  /*78e10*/  MOV R25, R148 ;  /* 0x0000009400197202 */ /* 0x000fe20000000f00 */
[----:B------:R-:W-:Y:S01]  /*78e20*/  IMAD.MOV.U32 R24, RZ, RZ, R149 ;  /* 0x000000ffff187224 */ /* 0x000fe200078e0095 */
[----:B------:R-:W-:Y:S01]  /*78e30*/  MOV R21, R150 ;  /* 0x0000009600157202 */ /* 0x000fe20000000f00 */
[----:B------:R-:W-:-:S05]  /*78e40*/  IMAD.MOV.U32 R20, RZ, RZ, R151 ;  /* 0x000000ffff147224 */ /* 0x000fca00078e0097 */
[----:B------:R-:W-:Y:S01]  /*78e50*/  MOV R17, R152 ;  /* 0x0000009800117202 */ /* 0x000fe20000000f00 */
[----:B------:R-:W-:Y:S01]  /*78e60*/  IMAD.MOV.U32 R16, RZ, RZ, R153 ;  /* 0x000000ffff107224 */ /* 0x000fe200078e0099 */
[----:B------:R-:W-:Y:S01]  /*78e70*/  MOV R13, R154 ;  /* 0x0000009a000d7202 */ /* 0x000fe20000000f00 */
[----:B------:R-:W-:Y:S01]  /*78e80*/  IMAD.MOV.U32 R12, RZ, RZ, R155 ;  /* 0x000000ffff0c7224 */ /* 0x000fe200078e009b */
[----:B------:R-:W-:-:S15]  /*78e90*/  HMMA.1688.F32.TF32 R132, R172, R96, R132 ;  /* 0x00000060ac84723c */ /* 0x000fde0000081084 */
[----:B------:R-:W-:-:S04]  /*78ea0*/  NOP ;  /* 0x0000000000007918 */ /* 0x000fc80000000000 */
[----:B------:R-:W-:Y:S01]  /*78eb0*/  MOV R205, R132 ;  /* 0x0000008400cd7202 */ /* 0x000fe20000000f00 */
[----:B------:R-:W-:Y:S01]  /*78ec0*/  IMAD.MOV.U32 R206, RZ, RZ, R133 ;  /* 0x000000ffffce7224 */ /* 0x000fe200078e0085 */
[----:B------:R-:W-:Y:S01]  /*78ed0*/  MOV R207, R134 ;  /* 0x0000008600cf7202 */ /* 0x000fe20000000f00 */
[----:B------:R-:W-:Y:S01]  /*78ee0*/  IMAD.MOV.U32 R196, RZ, RZ, R135 ;  /* 0x000000ffffc47224 */ /* 0x000fe200078e0087 */
[C---:B----4-:R-:W-:Y:S08]  /*78ef0*/  HMMA.1688.F32.TF32 R228, R172.reuse, R52, R228 ;  /* 0x00000034ace4723c */ /* 0x050ff000000810e4 */
[C---:B---3--:R-:W-:Y:S08]  /*78f00*/  HMMA.1688.F32.TF32 R232, R172.reuse, R56, R232 ;  /* 0x00000038ace8723c */ /* 0x048ff000000810e8 */
[C---:B--2---:R-:W-:Y:S08]  /*78f10*/  HMMA.1688.F32.TF32 R236, R172.reuse, R60, R236 ;  /* 0x0000003cacec723c */ /* 0x044ff000000810ec */
        /* <DEDUP_REMOVED lines=35> */
[----:B------:R-:W4:Y:S04]  /*79150*/  LDL.LU R132, [R1] ;  /* 0x0000000001847983 */ /* 0x000f280000300800 */
        /* <DEDUP_REMOVED lines=10> */
[----:B------:R-:W4:Y:S04]  /*79200*/  LDL.LU R136, [R1+0x560] ;  /* 0x0005600001887983 */ /* 0x000f280000300800 */
[----:B------:R-:W4:Y:S04]  /*79210*/  LDL.LU R137, [R1+0x564] ;  /* 0x0005640001897983 */ /* 0x000f280000300800 */
[----:B------:R-:W4:Y:S04]  /*79220*/  LDL.LU R138, [R1+0x568] ;  /* 0x00056800018a7983 */ /* 0x000f280000300800 */
[----:B------:R-:W4:Y:S04]  /*79230*/  LDL.LU R139, [R1+0x56c] ;  /* 0x00056c00018b7983 */ /* 0x000f280000300800 */
[----:B------:R-:W-:Y:S04]  /*79240*/  STL.64 [R1+0x5110], R198 ;  /* 0x005110c601007387 */ /* 0x000fe80000100a00 */
[----:B------:R-:W-:Y:S04]  /*79250*/  STL.64 [R1+0x5108], R196 ;  /* 0x005108c401007387 */ /* 0x000fe80000100a00 */
[----:B------:R-:W-:Y:S01]  /*79260*/  STL.64 [R1+0x5120], R206 ;  /* 0x005120ce01007387 */ /* 0x000fe20000100a00 */
[C---:B--2---:R-:W-:Y:S08]  /*79270*/  HMMA.1688.F32.TF32 R160, R172.reuse, R100, R160 ;  /* 0x00000064aca0723c */ /* 0x044ff000000810a0 */
[----:B---3--:R-:W-:Y:S11]  /*79280*/  HMMA.1688.F32.TF32 R156, R172, R104, R156 ;  /* 0x00000068ac9c723c */ /* 0x008ff6000008109c */
[----:B------:R-:W-:Y:S01]  /*79290*/  IMAD.MOV.U32 R204, RZ, RZ, R163 ;  /* 0x000000ffffcc7224 */ /* 0x000fe200078e00a3 */
[----:B------:R-:W-:Y:S01]  /*792a0*/  MOV R211, R162 ;  /* 0x000000a200d37202 */ /* 0x000fe20000000f00 */
[----:B------:R-:W-:Y:S01]  /*792b0*/  IMAD.MOV.U32 R210, RZ, RZ, R161 ;  /* 0x000000ffffd27224 */ /* 0x000fe200078e00a1 */
[----:B------:R-:W-:-:S02]  /*792c0*/  MOV R209, R160 ;  /* 0x000000a000d17202 */ /* 0x000fc40000000f00 */
[----:B------:R-:W-:Y:S04]  /*792d0*/  STL.64 [R1+0x5118], R204 ;  /* 0x005118cc01007387 */ /* 0x000fe80000100a00 */
[----:B------:R-:W-:Y:S01]  /*792e0*/  STL.64 [R1+0x5140], R210 ;  /* 0x005140d201007387 */ /* 0x000fe20000100a00 */
[----:B------:R-:W-:Y:S01]  /*792f0*/  IMAD.MOV.U32 R208, RZ, RZ, R159 ;  /* 0x000000ffffd07224 */ /* 0x000fe200078e009f */
[----:B------:R-:W-:Y:S01]  /*79300*/  MOV R215, R158 ;  /* 0x0000009e00d77202 */ /* 0x000fe20000000f00 */
[----:B----4-:R-:W-:Y:S01]  /*79310*/  HMMA.1688.F32.TF32 R148, R172, R112, R148 ;  /* 0x00000070ac94723c */ /* 0x010fe20000081094 */
[----:B------:R-:W-:Y:S01]  /*79320*/  IMAD.MOV.U32 R214, RZ, RZ, R157 ;  /* 0x000000ffffd67224 */ /* 0x000fe200078e009d */
[----:B------:R-:W-:-:S06]  /*79330*/  MOV R213, R156 ;  /* 0x0000009c00d57202 */ /* 0x000fcc0000000f00 */
[----:B------:R-:W-:Y:S01]  /*79340*/  HMMA.1688.F32.TF32 R152, R172, R108, R152 ;  /* 0x0000006cac98723c */ /* 0x000fe20000081098 */
[----:B------:R-:W-:Y:S04]  /*79350*/  STL.64 [R1+0x5138], R208 ;  /* 0x005138d001007387 */ /* 0x000fe80000100a00 */
[----:B------:R-:W-:Y:S04]  /*79360*/  STL.64 [R1+0x5130], R214 ;  /* 0x005130d601007387 */ /* 0x000fe80000100a00 */
[----:B------:R-:W-:Y:S04]  /*79370*/  STL.64 [R1+0x5128], R212 ;  /* 0x005128d401007387 */ /* 0x000fe80000100a00 */
[----:B------:R-:W-:Y:S06]  /*79380*/  STL.64 [R1+0x5c0], R148 ;  /* 0x0005c09401007387 */ /* 0x000fec0000100a00 */
[----:B------:R2:W-:Y:S04]  /*79390*/  STL.64 [R1+0x5a0], R152 ;  /* 0x0005a09801007387 */ /* 0x0005e80000100a00 */
[----:B------:R3:W-:Y:S04]  /*793a0*/  STL.64 [R1+0x5a8], R154 ;  /* 0x0005a89a01007387 */ /* 0x0007e80000100a00 */
[----:B------:R4:W-:Y:S01]  /*793b0*/  STL [R1+0x5c8], R150 ;  /* 0x0005c89601007387 */ /* 0x0009e20000100800 */
[----:B--2---:R-:W-:Y:S01]  /*793c0*/  IMAD.MOV.U32 R152, RZ, RZ, R251 ;  /* 0x000000ffff987224 */ /* 0x004fe200078e00fb */
[----:B------:R-:W-:-:S02]  /*793d0*/  MOV R153, R6 ;  /* 0x0000000600997202 */ /* 0x000fc40000000f00 */
[----:B------:R-:W2:Y:S01]  /*793e0*/  LDL.LU R251, [R1+0x53c8] ;  /* 0x0053c80001fb7983 */ /* 0x000ea20000300800 */
[----:B---3--:R-:W-:-:S03]  /*793f0*/  IMAD.MOV.U32 R154, RZ, RZ, R7 ;  /* 0x000000ffff9a7224 */ /* 0x008fc600078e0007 */
[----:B------:R-:W2:Y:S01]  /*79400*/  LDL.LU R6, [R1+0x53c4] ;  /* 0x0053c40001067983 */ /* 0x000ea20000300800 */
[C---:B------:R-:W-:Y:S03]  /*79410*/  HMMA.1688.F32.TF32 R144, R172.reuse, R116, R144 ;  /* 0x00000074ac90723c */ /* 0x040fe60000081090 */
[----:B------:R-:W2:Y:S04]  /*79420*/  LDL.LU R7, [R1+0x53c0] ;  /* 0x0053c00001077983 */ /* 0x000ea80000300800 */
[----:B------:R-:W3:Y:S01]  /*79430*/  LDL.LU R155, [R1+0x54c] ;  /* 0x00054c00019b7983 */ /* 0x000ee20000300800 */
[----:B------:R-:W-:Y:S03]  /*79440*/  HMMA.1688.F32.TF32 R140, R172, R120, R140 ;  /* 0x00000078ac8c723c */ /* 0x000fe6000008108c */
[----:B------:R-:W3:Y:S04]  /*79450*/  LDL.LU R156, [R1+0x550] ;  /* 0x00055000019c7983 */ /* 0x000ee80000300800 */
[----:B------:R-:W3:Y:S04]  /*79460*/  LDL.LU R157, [R1+0x554] ;  /* 0x00055400019d7983 */ /* 0x000ee80000300800 */
[----:B------:R-:W3:Y:S01]  /*79470*/  LDL.LU R158, [R1+0x558] ;  /* 0x00055800019e7983 */ /* 0x000ee20000300800 */
[----:B------:R-:W-:-:S03]  /*79480*/  MOV R113, R151 ;  /* 0x0000009700717202 */ /* 0x000fc60000000f00 */
[----:B------:R-:W3:Y:S01]  /*79490*/  LDL.LU R159, [R1+0x55c] ;  /* 0x00055c00019f7983 */ /* 0x000ee20000300800 */
[----:B------:R-:W-:-:S03]  /*794a0*/  IMAD.MOV.U32 R112, RZ, RZ, R144 ;  /* 0x000000ffff707224 */ /* 0x000fc600078e0090 */
[----:B------:R-:W3:Y:S01]  /*794b0*/  LDL.LU R148, [R1+0x530] ;  /* 0x0005300001947983 */ /* 0x000ee20000300800 */
[----:B------:R-:W-:-:S03]  /*794c0*/  MOV R109, R145 ;  /* 0x00000091006d7202 */ /* 0x000fc60000000f00 */
[----:B------:R-:W3:Y:S01]  /*794d0*/  LDL.LU R149, [R1+0x534] ;  /* 0x0005340001957983 */ /* 0x000ee20000300800 */
[----:B------:R-:W-:-:S03]  /*794e0*/  IMAD.MOV.U32 R108, RZ, RZ, R146 ;  /* 0x000000ffff6c7224 */ /* 0x000fc600078e0092 */
[----:B----4-:R-:W4:Y:S01]  /*794f0*/  LDL.LU R150, [R1+0x538] ;  /* 0x0005380001967983 */ /* 0x010f220000300800 */
[----:B------:R-:W-:-:S03]  /*79500*/  MOV R105, R147 ;  /* 0x0000009300697202 */ /* 0x000fc60000000f00 */
[----:B------:R-:W4:Y:S01]  /*79510*/  LDL.LU R151, [R1+0x53c] ;  /* 0x00053c0001977983 */ /* 0x000f220000300800 */
[----:B------:R-:W-:-:S03]  /*79520*/  IMAD.MOV.U32 R104, RZ, RZ, R140 ;  /* 0x000000ffff687224 */ /* 0x000fc600078e008c */
[----:B------:R-:W3:Y:S01]  /*79530*/  LDL.LU R144, [R1+0x520] ;  /* 0x0005200001907983 */ /* 0x000ee20000300800 */
[----:B------:R-:W-:-:S03]  /*79540*/  MOV R101, R141 ;  /* 0x0000008d00657202 */ /* 0x000fc60000000f00 */
[----:B------:R-:W3:Y:S01]  /*79550*/  LDL.LU R145, [R1+0x524] ;  /* 0x0005240001917983 */ /* 0x000ee20000300800 */
[----:B------:R-:W-:Y:S01]  /*79560*/  IMAD.MOV.U32 R100, RZ, RZ, R142 ;  /* 0x000000ffff647224 */ /* 0x000fe200078e008e */
[----:B------:R-:W-:Y:S02]  /*79570*/  MOV R141, R18 ;  /* 0x00000012008d7202 */ /* 0x000fe40000000f00 */
[----:B------:R-:W3:Y:S01]  /*79580*/  LDL.LU R146, [R1+0x528] ;  /* 0x0005280001927983 */ /* 0x000ee20000300800 */
[----:B------:R-:W-:-:S03]  /*79590*/  IMAD.MOV.U32 R142, RZ, RZ, R19 ;  /* 0x000000ffff8e7224 */ /* 0x000fc600078e0013 */
[----:B------:R-:W3:Y:S04]  /*795a0*/  LDL.LU R147, [R1+0x52c] ;  /* 0x00052c0001937983 */ /* 0x000ee80000300800 */
[----:B------:R-:W3:Y:S04]  /*795b0*/  LDL.LU R140, [R1+0x510] ;  /* 0x00051000018c7983 */ /* 0x000ee80000300800 */
[----:B------:R-:W3:Y:S04]  /*795c0*/  LDL.LU R18, [R1+0x53bc] ;  /* 0x0053bc0001127983 */ /* 0x000ee80000300800 */
[----:B------:R-:W3:Y:S01]  /*795d0*/  LDL.LU R19, [R1+0x53b8] ;  /* 0x0053b80001137983 */ /* 0x000ee20000300800 */
[C---:B------:R-:W-:Y:S08]  /*795e0*/  HMMA.1688.F32.TF32 R132, R172.reuse, R128, R132 ;  /* 0x00000080ac84723c */ /* 0x040ff00000081084 */
[----:B------:R-:W-:Y:S01]  /*795f0*/  HMMA.1688.F32.TF32 R136, R172, R124, R136 ;  /* 0x0000007cac88723c */ /* 0x000fe20000081088 */
[----:B------:R-:W-:Y:S01]  /*79600*/  MOV R97, R143 ;  /* 0x0000008f00617202 */ /* 0x000fe20000000f00 */
[----:B------:R-:W-:-:S09]  /*79610*/  IMAD.MOV.U32 R180, RZ, RZ, R63 ;  /* 0x000000ffffb47224 */ /* 0x000fd200078e003f */
[----:B------:R-:W-:Y:S01]  /*79620*/  IMAD.MOV.U32 R121, RZ, RZ, R132 ;  /* 0x000000ffff797224 */ /* 0x000fe200078e0084 */
[----:B------:R-:W-:Y:S01]  /*79630*/  MOV R120, R133 ;  /* 0x0000008500787202 */ /* 0x000fe20000000f00 */
[----:B------:R-:W-:Y:S01]  /*79640*/  IMAD.MOV.U32 R117, RZ, RZ, R134 ;  /* 0x000000ffff757224 */ /* 0x000fe200078e0086 */
[----:B------:R-:W-:Y:S01]  /*79650*/  MOV R116, R135 ;  /* 0x0000008700747202 */ /* 0x000fe20000000f00 */
[----:B------:R-:W-:Y:S01]  /*79660*/  IMAD.MOV.U32 R182, RZ, RZ, R67 ;  /* 0x000000ffffb67224 */ /* 0x000fe200078e0043 */
[----:B------:R-:W-:Y:S02]  /*79670*/  MOV R143, R22 ;  /* 0x00000016008f7202 */ /* 0x000fe40000000f00 */
        /* <DEDUP_REMOVED lines=9> */
[----:B------:R-:W4:Y:S04]  /*79710*/  LDL.LU R22, [R1+0x53b4] ;  /* 0x0053b40001167983 */ /* 0x000f280000300800 */
[----:B------:R-:W4:Y:S02]  /*79720*/  LDL.LU R23, [R1+0x53b0] ;  /* 0x0053b00001177983 */ /* 0x000f240000300800 */
[----:B-1----:R-:W-:Y:S02]  /*79730*/  HMMA.1688.F32.TF32 R136, R200, R30, R136 ;  /* 0x0000001ec888723c */ /* 0x002fe40000081088 */
        /* <DEDUP_REMOVED lines=47> */
[----:B------:R-:W-:Y:S04]  /*79a30*/  LDS R172, [R179+UR11+0x44800] ;  /* 0x0448000bb3ac7984 */ /* 0x000fe80008000800 */
[----:B------:R-:W1:Y:S01]  /*79a40*/  LDS R174, [R179+UR11+0x44c00] ;  /* 0x044c000bb3ae7984 */ /* 0x000e620008000800 */
[----:B--2---:R-:W-:-:S15]  /*79a50*/  HMMA.1688.F32.TF32 R132, R200, R6, R248 ;  /* 0x00000006c884723c */ /* 0x004fde00000810f8 */
[----:B------:R-:W-:-:S04]  /*79a60*/  NOP ;  /* 0x0000000000007918 */ /* 0x000fc80000000000 */
        /* <DEDUP_REMOVED lines=8> */
[----:B------:R-:W2:Y:S04]  /*79af0*/  LDL.LU R15, [R1+0x53a0] ;  /* 0x0053a000010f7983 */ /* 0x000ea80000300800 */
[----:B------:R-:W2:Y:S02]  /*79b00*/  LDL.LU R26, [R1+0x539c] ;  /* 0x00539c00011a7983 */ /* 0x000ea40000300800 */
[C---:B------:R-:W-:Y:S02]  /*79b10*/  HMMA.1688.F32.TF32 R132, R200.reuse, R34, R132 ;  /* 0x00000022c884723c */ /* 0x040fe40000081084 */
[----:B------:R-:W2:Y:S06]  /*79b20*/  LDL.LU R27, [R1+0x5398] ;  /* 0x00539800011b7983 */ /* 0x000eac0000300800 */
[----:B---3--:R-:W-:Y:S11]  /*79b30*/  HMMA.1688.F32.TF32 R248, R200, R18, R140 ;  /* 0x00000012c8f8723c */ /* 0x008ff6000008108c */
        /* <DEDUP_REMOVED lines=8> */
[----:B------:R3:W-:Y:S04]  /*79bc0*/  STL.64 [R1+0x5150], R250 ;  /* 0x005150fa01007387 */ /* 0x0007e80000100a00 */
[----:B------:R1:W-:Y:S04]  /*79bd0*/  STL.64 [R1+0x5148], R248 ;  /* 0x005148f801007387 */ /* 0x0003e80000100a00 */
        /* <DEDUP_REMOVED lines=31> */
[----:B------:R-:W4:Y:S04]  /*79dd0*/  LDL.LU R122, [R1+0x5318] ;  /* 0x00531800017a7983 */ /* 0x000f280000300800 */
[----:B------:R-:W4:Y:S04]  /*79de0*/  LDL.LU R111, [R1+0x5314] ;  /* 0x00531400016f7983 */ /* 0x000f280000300800 */
[----:B------:R-:W4:Y:S04]  /*79df0*/  LDL.LU R110, [R1+0x5310] ;  /* 0x00531000016e7983 */ /* 0x000f280000300800 */
[----:B------:R-:W4:Y:S04]  /*79e00*/  LDL.LU R115, [R1+0x530c] ;  /* 0x00530c0001737983 */ /* 0x000f280000300800 */
[----:B------:R-:W4:Y:S01]  /*79e10*/  LDL.LU R114, [R1+0x5308] ;  /* 0x0053080001727983 */ /* 0x000f220000300800 */
[----:B--2---:R-:W-:Y:S01]  /*79e20*/  MOV R247, R90 ;  /* 0x0000005a00f77202 */ /* 0x004fe20000000f00 */
[----:B---3--:R-:W-:Y:S01]  /*79e30*/  IMAD.MOV.U32 R246, RZ, RZ, R91 ;  /* 0x000000fffff67224 */ /* 0x008fe200078e005b */
[----:B----4-:R-:W-:Y:S01]  /*79e40*/  MOV R245, R86 ;  /* 0x0000005600f57202 */ /* 0x010fe20000000f00 */
[----:B------:R-:W-:-:S02]  /*79e50*/  IMAD.MOV.U32 R244, RZ, RZ, R87 ;  /* 0x000000fffff47224 */ /* 0x000fc400078e0057 */
[----:B------:R-:W2:Y:S04]  /*79e60*/  LDL.LU R87, [R1+0x5304] ;  /* 0x0053040001577983 */ /* 0x000ea80000300800 */
[----:B------:R-:W3:Y:S04]  /*79e70*/  LDL.LU R86, [R1+0x5300] ;  /* 0x0053000001567983 */ /* 0x000ee80000300800 */
[----:B------:R-:W4:Y:S01]  /*79e80*/  LDL.LU R91, [R1+0x52fc] ;  /* 0x0052fc00015b7983 */ /* 0x000f220000300800 */
[----:B------:R-:W-:Y:S01]  /*79e90*/  IMAD.MOV.U32 R190, RZ, RZ, R83 ;  /* 0x000000ffffbe7224 */ /* 0x000fe200078e0053 */
[----:B------:R-:W-:-:S02]  /*79ea0*/  MOV R189, R78 ;  /* 0x0000004e00bd7202 */ /* 0x000fc40000000f00 */
[----:B------:R-:W4:Y:S01]  /*79eb0*/  LDL.LU R90, [R1+0x52f8] ;  /* 0x0052f800015a7983 */ /* 0x000f220000300800 */
[----:B------:R-:W-:-:S03]  /*79ec0*/  IMAD.MOV.U32 R188, RZ, RZ, R79 ;  /* 0x000000ffffbc7224 */ /* 0x000fc600078e004f */
[----:B------:R-:W4:Y:S01]  /*79ed0*/  LDL.LU R79, [R1+0x52f4] ;  /* 0x0052f400014f7983 */ /* 0x000f220000300800 */
[----:B------:R-:W-:-:S03]  /*79ee0*/  MOV R191, R82 ;  /* 0x0000005200bf7202 */ /* 0x000fc60000000f00 */
[----:B------:R-:W4:Y:S04]  /*79ef0*/  LDL.LU R78, [R1+0x52f0] ;  /* 0x0052f000014e7983 */ /* 0x000f280000300800 */
[----:B------:R-:W4:Y:S04]  /*79f00*/  LDL.LU R83, [R1+0x52ec] ;  /* 0x0052ec0001537983 */ /* 0x000f280000300800 */
[----:B------:R-:W4:Y:S01]  /*79f10*/  LDL.LU R82, [R1+0x52e8] ;  /* 0x0052e80001527983 */ /* 0x000f220000300800 */
[----:B------:R-:W-:Y:S01]  /*79f20*/  MOV R199, R98 ;  /* 0x0000006200c77202 */ /* 0x000fe20000000f00 */
[----:B------:R-:W-:Y:S01]  /*79f30*/  IMAD.MOV.U32 R198, RZ, RZ, R99 ;  /* 0x000000ffffc67224 */ /* 0x000fe200078e0063 */
[----:B------:R-:W-:Y:S01]  /*79f40*/  MOV R197, R94 ;  /* 0x0000005e00c57202 */ /* 0x000fe20000000f00 */
[----:B------:R-:W-:-:S02]  /*79f50*/  IMAD.MOV.U32 R196, RZ, RZ, R95 ;  /* 0x000000ffffc47224 */ /* 0x000fc400078e005f */
[----:B------:R-:W4:Y:S04]  /*79f60*/  LDL.LU R95, [R1+0x52e4] ;  /* 0x0052e400015f7983 */ /* 0x000f280000300800 */
[----:B------:R-:W4:Y:S04]  /*79f70*/  LDL.LU R94, [R1+0x52e0] ;  /* 0x0052e000015e7983 */ /* 0x000f280000300800 */
        /* <DEDUP_REMOVED lines=10> */
[C---:B------:R-:W-:Y:S01]  /*7a020*/  HMMA.1688.F32.TF32 R144, R200.reuse, R22, R144 ;  /* 0x00000016c890723c */ /* 0x040fe20000081090 */
[----:B------:R-:W-:Y:S01]  /*7a030*/  IMAD.MOV.U32 R208, RZ, RZ, R130 ;  /* 0x000000ffffd07224 */ /* 0x000fe200078e0082 */
[----:B------:R-:W-:Y:S01]  /*7a040*/  MOV R209, R131 ;  /* 0x0000008300d17202 */ /* 0x000fe20000000f00 */
[----:B------:R-:W4:Y:S05]  /*7a050*/  LDL.LU R130, [R1+0x52c4] ;  /* 0x0052c40001827983 */ /* 0x000f2a0000300800 */
[----:B------:R-:W-:Y:S01]  /*7a060*/  HMMA.1688.F32.TF32 R156, R200, R10, R156 ;  /* 0x0000000ac89c723c */ /* 0x000fe2000008109c */
[----:B------:R-:W4:Y:S01]  /*7a070*/  LDL.LU R131, [R1+0x52c0] ;  /* 0x0052c00001837983 */ /* 0x000f220000300800 */
[----:B------:R-:W-:Y:S01]  /*7a080*/  IMAD.MOV.U32 R210, RZ, RZ, R126 ;  /* 0x000000ffffd27224 */ /* 0x000fe200078e007e */
[----:B------:R-:W-:-:S02]  /*7a090*/  MOV R211, R127 ;  /* 0x0000007f00d37202 */ /* 0x000fc40000000f00 */
[----:B------:R-:W4:Y:S03]  /*7a0a0*/  LDL.LU R126, [R1+0x52bc] ;  /* 0x0052bc00017e7983 */ /* 0x000f260000300800 */
[----:B------:R-:W-:Y:S01]  /*7a0b0*/  HMMA.1688.F32.TF32 R148, R200, R14, R148 ;  /* 0x0000000ec894723c */ /* 0x000fe20000081094 */
[----:B------:R-:W4:Y:S02]  /*7a0c0*/  LDL.LU R127, [R1+0x52b8] ;  /* 0x0052b800017f7983 */ /* 0x000f240000300800 */
[----:B------:R-:W-:Y:S01]  /*7a0d0*/  IMAD.MOV.U32 R64, RZ, RZ, R144 ;  /* 0x000000ffff407224 */ /* 0x000fe200078e0090 */
[----:B------:R-:W-:-:S04]  /*7a0e0*/  MOV R61, R145 ;  /* 0x00000091003d7202 */ /* 0x000fc80000000f00 */
[----:B------:R-:W-:Y:S01]  /*7a0f0*/  HMMA.1688.F32.TF32 R152, R200, R26, R152 ;  /* 0x0000001ac898723c */ /* 0x000fe20000081098 */
[----:B------:R-:W-:Y:S01]  /*7a100*/  IMAD.MOV.U32 R250, RZ, RZ, R118 ;  /* 0x000000fffffa7224 */ /* 0x000fe200078e0076 */
[----:B------:R-:W-:Y:S02]  /*7a110*/  MOV R251, R119 ;  /* 0x0000007700fb7202 */ /* 0x000fe40000000f00 */
[----:B-1----:R-:W-:Y:S01]  /*7a120*/  MOV R249, R123 ;  /* 0x0000007b00f97202 */ /* 0x002fe20000000f00 */
[----:B------:R-:W-:Y:S02]  /*7a130*/  IMAD.MOV.U32 R248, RZ, RZ, R122 ;  /* 0x000000fffff87224 */ /* 0x000fe400078e007a */
[----:B------:R-:W4:Y:S01]  /*7a140*/  LDL.LU R122, [R1+0x52b4] ;  /* 0x0052b400017a7983 */ /* 0x000f220000300800 */
[----:B------:R-:W-:-:S03]  /*7a150*/  IMAD.MOV.U32 R60, RZ, RZ, R146 ;  /* 0x000000ffff3c7224 */ /* 0x000fc600078e0092 */
[----:B------:R-:W4:Y:S01]  /*7a160*/  LDL.LU R123, [R1+0x52b0] ;  /* 0x0052b000017b7983 */ /* 0x000f220000300800 */
[----:B------:R-:W-:-:S03]  /*7a170*/  MOV R0, R147 ;  /* 0x0000009300007202 */ /* 0x000fc60000000f00 */
[----:B------:R-:W4:Y:S01]  /*7a180*/  LDL.LU R118, [R1+0x52ac] ;  /* 0x0052ac0001767983 */ /* 0x000f220000300800 */
[----:B------:R-:W-:Y:S01]  /*7a190*/  IMAD.MOV.U32 R146, RZ, RZ, R110 ;  /* 0x000000ffff927224 */ /* 0x000fe200078e006e */
[----:B------:R-:W-:Y:S02]  /*7a1a0*/  MOV R145, R115 ;  /* 0x0000007300917202 */ /* 0x000fe40000000f00 */
[----:B------:R-:W4:Y:S01]  /*7a1b0*/  LDL.LU R119, [R1+0x52a8] ;  /* 0x0052a80001777983 */ /* 0x000f220000300800 */
[----:B------:R-:W-:-:S03]  /*7a1c0*/  IMAD.MOV.U32 R144, RZ, RZ, R114 ;  /* 0x000000ffff907224 */ /* 0x000fc600078e0072 */
[----:B------:R-:W4:Y:S01]  /*7a1d0*/  LDL.LU R114, [R1+0x52a4] ;  /* 0x0052a40001727983 */ /* 0x000f220000300800 */
[----:B------:R-:W-:-:S03]  /*7a1e0*/  MOV R147, R111 ;  /* 0x0000006f00937202 */ /* 0x000fc60000000f00 */
        /* <DEDUP_REMOVED lines=27> */
[----:B--2---:R-:W-:Y:S01]  /*7a3a0*/  MOV R151, R87 ;  /* 0x0000005700977202 */ /* 0x004fe20000000f00 */
[----:B---3--:R-:W-:Y:S01]  /*7a3b0*/  IMAD.MOV.U32 R150, RZ, RZ, R86 ;  /* 0x000000ffff967224 */ /* 0x008fe200078e0056 */
[----:B----4-:R-:W-:Y:S01]  /*7a3c0*/  MOV R149, R91 ;  /* 0x0000005b00957202 */ /* 0x010fe20000000f00 */
        /* <DEDUP_REMOVED lines=12> */
[----:B------:R-:W-:-:S02]  /*7a490*/  IMAD.MOV.U32 R160, RZ, RZ, R106 ;  /* 0x000000ffffa07224 */ /* 0x000fc400078e006a */
        /* <DEDUP_REMOVED lines=36> */
[C---:B------:R-:W-:Y:S08]  /*7a6e0*/  HMMA.1688.F32.TF32 R184, R200.reuse, R118, R184 ;  /* 0x00000076c8b8723c */ /* 0x040ff000000810b8 */
[C---:B------:R-:W-:Y:S08]  /*7a6f0*/  HMMA.1688.F32.TF32 R180, R200.reuse, R122, R180 ;  /* 0x0000007ac8b4723c */ /* 0x040ff000000810b4 */
[C---:B------:R-:W-:Y:S08]  /*7a700*/  HMMA.1688.F32.TF32 R140, R200.reuse, R126, R140 ;  /* 0x0000007ec88c723c */ /* 0x040ff0000008108c */
[----:B------:R-:W-:Y:S08]  /*7a710*/  HMMA.1688.F32.TF32 R136, R200, R130, R136 ;  /* 0x00000082c888723c */ /* 0x000ff00000081088 */
[----:B------:R-:W-:Y:S08]  /*7a720*/  HMMA.1688.F32.TF32 R132, R172, R6, R132 ;  /* 0x00000006ac84723c */ /* 0x000ff00000081084 */
[C---:B--2---:R-:W-:Y:S08]  /*7a730*/  HMMA.1688.F32.TF32 R212, R200.reuse, R62, R212 ;  /* 0x0000003ec8d4723c */ /* 0x044ff000000810d4 */
[C---:B---3--:R-:W-:Y:S08]  /*7a740*/  HMMA.1688.F32.TF32 R248, R200.reuse, R58, R248 ;  /* 0x0000003ac8f8723c */ /* 0x048ff000000810f8 */
[C---:B----4-:R-:W-:Y:S08]  /*7a750*/  HMMA.1688.F32.TF32 R160, R200.reuse, R38, R160 ;  /* 0x00000026c8a0723c */ /* 0x050ff000000810a0 */
[C---:B------:R-:W-:Y:S08]  /*7a760*/  HMMA.1688.F32.TF32 R156, R200.reuse, R42, R156 ;  /* 0x0000002ac89c723c */ /* 0x040ff0000008109c */
[C---:B------:R-:W-:Y:S08]  /*7a770*/  HMMA.1688.F32.TF32 R152, R200.reuse, R46, R152 ;  /* 0x0000002ec898723c */ /* 0x040ff00000081098 */
[----:B------:R-:W-:Y:S01]  /*7a780*/  HMMA.1688.F32.TF32 R148, R200, R50, R148 ;  /* 0x00000032c894723c */ /* 0x000fe20000081094 */
[----:B------:R-:W-:Y:S01]  /*7a790*/  IMAD.MOV.U32 R45, RZ, RZ, R162 ;  /* 0x000000ffff2d7224 */ /* 0x000fe200078e00a2 */
[----:B------:R-:W-:-:S06]  /*7a7a0*/  MOV R44, R163 ;  /* 0x000000a3002c7202 */ /* 0x000fcc0000000f00 */
[----:B------:R-:W-:Y:S01]  /*7a7b0*/  HMMA.1688.F32.TF32 R144, R200, R54, R144 ;  /* 0x00000036c890723c */ /* 0x000fe20000081090 */
[----:B------:R-:W-:Y:S01]  /*7a7c0*/  IMAD.MOV.U32 R49, RZ, RZ, R160 ;  /* 0x000000ffff317224 */ /* 0x000fe200078e00a0 */
[----:B------:R-:W-:Y:S01]  /*7a7d0*/  MOV R48, R161 ;  /* 0x000000a100307202 */ /* 0x000fe20000000f00 */
[----:B------:R-:W2:Y:S01]  /*7a7e0*/  LDL.LU.64 R162, [R1+0x5200] ;  /* 0x0052000001a27983 */ /* 0x000ea20000300a00 */
[----:B------:R-:W-:Y:S01]  /*7a7f0*/  IMAD.MOV.U32 R53, RZ, RZ, R158 ;  /* 0x000000ffff357224 */ /* 0x000fe200078e009e */
[----:B------:R-:W-:Y:S01]  /*7a800*/  MOV R52, R159 ;  /* 0x0000009f00347202 */ /* 0x000fe20000000f00 */
[----:B------:R-:W-:Y:S01]  /*7a810*/  IMAD.MOV.U32 R57, RZ, RZ, R156 ;  /* 0x000000ffff397224 */ /* 0x000fe200078e009c */
[----:B------:R-:W2:Y:S01]  /*7a820*/  LDL.LU.64 R160, [R1+0x51f8] ;  /* 0x0051f80001a07983 */ /* 0x000ea20000300a00 */
[----:B------:R-:W-:-:S03]  /*7a830*/  MOV R56, R157 ;  /* 0x0000009d00387202 */ /* 0x000fc60000000f00 */
[----:B------:R-:W3:Y:S04]  /*7a840*/  LDL.LU.64 R158, [R1+0x51f0] ;  /* 0x0051f000019e7983 */ /* 0x000ee80000300a00 */
        /* <DEDUP_REMOVED lines=49> */
[----:B-1----:R-:W-:Y:S01]  /*7ab60*/  HMMA.1688.F32.TF32 R188, R200, R114, R216 ;  /* 0x00000072c8bc723c */ /* 0x002fe200000810d8 */
[----:B------:R-:W-:Y:S04]  /*7ab70*/  LDS R200, [R2+UR11+0x44880] ;  /* 0x0448800b02c87984 */ /* 0x000fe80008000800 */
        /* <DEDUP_REMOVED lines=10> */
[----:B------:R-:W-:Y:S04]  /*7ac20*/  STL.64 [R1+0x30], R140 ;  /* 0x0000308c01007387 */ /* 0x000fe80000100a00 */
[----:B------:R-:W-:Y:S04]  /*7ac30*/  STL.64 [R1+0x38], R142 ;  /* 0x0000388e01007387 */ /* 0x000fe80000100a00 */
[----:B-1----:R-:W2:Y:S04]  /*7ac40*/  LDL.LU R180, [R1+0xc0] ;  /* 0x0000c00001b47983 */ /* 0x002ea80000300800 */
[----:B------:R1:W-:Y:S04]  /*7ac50*/  STL.64 [R1+0x20], R136 ;  /* 0x0000208801007387 */ /* 0x0003e80000100a00 */
[----:B------:R1:W-:Y:S04]  /*7ac60*/  STL.64 [R1+0x28], R138 ;  /* 0x0000288a01007387 */ /* 0x0003e80000100a00 */
        /* <DEDUP_REMOVED lines=81> */
[----:B------:R-:W-:Y:S04]  /*7b180*/  LDS R202, [R2+UR11+0x44c80] ;  /* 0x044c800b02ca7984 */ /* 0x000fe80008000800 */
[----:B------:R-:W-:Y:S04]  /*7b190*/  LDS R201, [R178+UR11+0x44880] ;  /* 0x0448800bb2c97984 */ /* 0x000fe80008000800 */
[----:B------:R-:W1:Y:S01]  /*7b1a0*/  LDS R203, [R178+UR11+0x44c80] ;  /* 0x044c800bb2cb7984 */ /* 0x000e620008000800 */
[C---:B--2---:R-:W-:Y:S08]  /*7b1b0*/  HMMA.1688.F32.TF32 R136, R172.reuse, R26, R136 ;  /* 0x0000001aac88723c */ /* 0x044ff00000081088 */
[----:B---3--:R-:W-:-:S15]  /*7b1c0*/  HMMA.1688.F32.TF32 R140, R172, R10, R140 ;  /* 0x0000000aac8c723c */ /* 0x008fde000008108c */
[----:B------:R-:W-:-:S04]  /*7b1d0*/  NOP ;  /* 0x0000000000007918 */ /* 0x000fc80000000000 */
[----:B------:R-:W-:Y:S04]  /*7b1e0*/  STL.64 [R1+0x400], R140 ;  /* 0x0004008c01007387 */ /* 0x000fe80000100a00 */
[----:B------:R2:W-:Y:S01]  /*7b1f0*/  STL.64 [R1+0x408], R142 ;  /* 0x0004088e01007387 */ /* 0x0005e20000100a00 */
[C---:B----4-:R-:W-:Y:S03]  /*7b200*/  HMMA.1688.F32.TF32 R132, R172.reuse, R14, R132 ;  /* 0x0000000eac84723c */ /* 0x050fe60000081084 */
[----:B--2---:R-:W2:Y:S04]  /*7b210*/  LDL.LU.64 R142, [R1+0x51b0] ;  /* 0x0051b000018e7983 */ /* 0x004ea80000300a00 */
[----:B------:R-:W2:Y:S04]  /*7b220*/  LDL.LU.64 R140, [R1+0x51a8] ;  /* 0x0051a800018c7983 */ /* 0x000ea80000300a00 */
[----:B------:R-:W-:Y:S04]  /*7b230*/  STL.64 [R1+0x3f0], R136 ;  /* 0x0003f08801007387 */ /* 0x000fe80000100a00 */
[----:B------:R3:W-:Y:S04]  /*7b240*/  STL.64 [R1+0x3f8], R138 ;  /* 0x0003f88a01007387 */ /* 0x0007e80000100a00 */
[----:B---3--:R-:W3:Y:S04]  /*7b250*/  LDL.LU.64 R138, [R1+0x51a0] ;  /* 0x0051a000018a7983 */ /* 0x008ee80000300a00 */
[----:B------:R-:W3:Y:S04]  /*7b260*/  LDL.LU.64 R136, [R1+0x5198] ;  /* 0x0051980001887983 */ /* 0x000ee80000300a00 */
[----:B------:R-:W-:Y:S04]  /*7b270*/  STL.64 [R1+0x5180], R26 ;  /* 0x0051801a01007387 */ /* 0x000fe80000100a00 */
[----:B------:R4:W-:Y:S04]  /*7b280*/  STL.64 [R1+0x5178], R24 ;  /* 0x0051781801007387 */ /* 0x0009e80000100a00 */
[----:B----4-:R-:W4:Y:S04]  /*7b290*/  LDL.LU R24, [R1+0x3c0] ;  /* 0x0003c00001187983 */ /* 0x010f280000300800 */
[----:B------:R-:W4:Y:S04]  /*7b2a0*/  LDL.LU R25, [R1+0x3c4] ;  /* 0x0003c40001197983 */ /* 0x000f280000300800 */
[----:B------:R-:W4:Y:S04]  /*7b2b0*/  LDL.LU R26, [R1+0x3c8] ;  /* 0x0003c800011a7983 */ /* 0x000f280000300800 */
[----:B------:R-:W4:Y:S04]  /*7b2c0*/  LDL.LU R27, [R1+0x3cc] ;  /* 0x0003cc00011b7983 */ /* 0x000f280000300800 */
[----:B------:R-:W-:Y:S04]  /*7b2d0*/  STL.64 [R1+0x3e0], R132 ;  /* 0x0003e08401007387 */ /* 0x000fe80000100a00 */
[----:B------:R1:W-:Y:S04]  /*7b2e0*/  STL.64 [R1+0x3e8], R134 ;  /* 0x0003e88601007387 */ /* 0x0003e80000100a00 */
[----:B-1----:R-:W2:Y:S04]  /*7b2f0*/  LDL.LU.64 R134, [R1+0x5190] ;  /* 0x0051900001867983 */ /* 0x002ea80000300a00 */
[----:B------:R-:W2:Y:S04]  /*7b300*/  LDL.LU.64 R132, [R1+0x5188] ;  /* 0x0051880001847983 */ /* 0x000ea80000300a00 */
[----:B------:R-:W-:Y:S04]  /*7b310*/  STL.64 [R1+0x5170], R14 ;  /* 0x0051700e01007387 */ /* 0x000fe80000100a00 */
[----:B------:R1:W-:Y:S04]  /*7b320*/  STL.64 [R1+0x5168], R12 ;  /* 0x0051680c01007387 */ /* 0x0003e80000100a00 */
[----:B-1----:R-:W2:Y:S04]  /*7b330*/  LDL.LU R12, [R1+0x3d0] ;  /* 0x0003d000010c7983 */ /* 0x002ea80000300800 */
[----:B------:R-:W2:Y:S04]  /*7b340*/  LDL.LU R13, [R1+0x3d4] ;  /* 0x0003d400010d7983 */ /* 0x000ea80000300800 */
[----:B------:R-:W2:Y:S04]  /*7b350*/  LDL.LU R14, [R1+0x3d8] ;  /* 0x0003d800010e7983 */ /* 0x000ea80000300800 */
[----:B------:R-:W2:Y:S04]  /*7b360*/  LDL.LU R15, [R1+0x3dc] ;  /* 0x0003dc00010f7983 */ /* 0x000ea80000300800 */
[----:B------:R-:W-:Y:S04]  /*7b370*/  STL.64 [R1+0x5160], R22 ;  /* 0x0051601601007387 */ /* 0x000fe80000100a00 */
[----:B------:R-:W-:Y:S01]  /*7b380*/  STL.64 [R1+0x5158], R20 ;  /* 0x0051581401007387 */ /* 0x000fe20000100a00 */
[----:B--2---:R-:W-:-:S15]  /*7b390*/  HMMA.1688.F32.TF32 R12, R172, R22, R12 ;  /* 0x00000016ac0c723c */ /* 0x004fde000008100c */
[----:B------:R-:W-:-:S04]  /*7b3a0*/  NOP ;  /* 0x0000000000007918 */ /* 0x000fc80000000000 */
[----:B------:R-:W-:Y:S04]  /*7b3b0*/  STL.64 [R1+0x3d0], R12 ;  /* 0x0003d00c01007387 */ /* 0x000fe80000100a00 */
[----:B------:R4:W-:Y:S02]  /*7b3c0*/  STL.64 [R1+0x3d8], R14 ;  /* 0x0003d80e01007387 */ /* 0x0009e40000100a00 */
[C---:B----4-:R-:W-:Y:S08]  /*7b3d0*/  HMMA.1688.F32.TF32 R12, R172.reuse, R18, R24 ;  /* 0x00000012ac0c723c */ /* 0x050ff00000081018 */
[C---:B------:R-:W-:Y:S08]  /*7b3e0*/  HMMA.1688.F32.TF32 R24, R172.reuse, R30, R248 ;  /* 0x0000001eac18723c */ /* 0x040ff000000810f8 */
[C---:B------:R-:W-:Y:S03]  /*7b3f0*/  HMMA.1688.F32.TF32 R20, R172.reuse, R34, R212 ;  /* 0x00000022ac14723c */ /* 0x040fe600000810d4 */
        /* <DEDUP_REMOVED lines=52> */
[C---:B---3--:R-:W-:Y:S03]  /*7b740*/  HMMA.1688.F32.TF32 R24, R172.reuse, R102, R136 ;  /* 0x00000066ac18723c */ /* 0x048fe60000081088 */
[----:B------:R-:W-:Y:S04]  /*7b750*/  LDS R132, [R179+UR11+0x44880] ;  /* 0x0448800bb3847984 */ /* 0x000fe80008000800 */
[----:B------:R-:W-:Y:S01]  /*7b760*/  STL.64 [R1+0x80], R12 ;  /* 0x0000800c01007387 */ /* 0x000fe20000100a00 */
[C---:B-1----:R-:W-:Y:S03]  /*7b770*/  HMMA.1688.F32.TF32 R20, R172.reuse, R106, R140 ;  /* 0x0000006aac14723c */ /* 0x042fe6000008108c */
[----:B------:R1:W-:Y:S04]  /*7b780*/  STL.64 [R1+0x88], R14 ;  /* 0x0000880e01007387 */ /* 0x0003e80000100a00 */
[----:B------:R-:W-:Y:S04]  /*7b790*/  LDS R134, [R179+UR11+0x44c80] ;  /* 0x044c800bb3867984 */ /* 0x000fe80008000800 */
[----:B------:R-:W-:Y:S01]  /*7b7a0*/  LDS R133, [R252+UR11+0x44880] ;  /* 0x0448800bfc857984 */ /* 0x000fe20008000800 */
[C---:B-1----:R-:W-:Y:S03]  /*7b7b0*/  HMMA.1688.F32.TF32 R12, R172.reuse, R110, R144 ;  /* 0x0000006eac0c723c */ /* 0x042fe60000081090 */
[----:B------:R-:W-:Y:S04]  /*7b7c0*/  STL.64 [R1+0x70], R24 ;  /* 0x0000701801007387 */ /* 0x000fe80000100a00 */
[----:B------:R1:W-:Y:S04]  /*7b7d0*/  STL.64 [R1+0x78], R26 ;  /* 0x0000781a01007387 */ /* 0x0003e80000100a00 */
[----:B------:R-:W-:Y:S04]  /*7b7e0*/  STL.64 [R1+0x60], R20 ;  /* 0x0000601401007387 */ /* 0x000fe80000100a00 */
[----:B------:R2:W-:Y:S01]  /*7b7f0*/  STL.64 [R1+0x68], R22 ;  /* 0x0000681601007387 */ /* 0x0005e20000100a00 */
[C---:B-1----:R-:W-:Y:S03]  /*7b800*/  HMMA.1688.F32.TF32 R24, R172.reuse, R114, R148 ;  /* 0x00000072ac18723c */ /* 0x042fe60000081094 */
[----:B------:R-:W1:Y:S04]  /*7b810*/  LDS R135, [R252+UR11+0x44c80] ;  /* 0x044c800bfc877984 */ /* 0x000e680008000800 */
[----:B------:R-:W-:Y:S01]  /*7b820*/  STL.64 [R1+0x50], R12 ;  /* 0x0000500c01007387 */ /* 0x000fe20000100a00 */
[C---:B--2---:R-:W-:Y:S03]  /*7b830*/  HMMA.1688.F32.TF32 R20, R172.reuse, R118, R152 ;  /* 0x00000076ac14723c */ /* 0x044fe60000081098 */
[----:B------:R2:W-:Y:S05]  /*7b840*/  STL.64 [R1+0x58], R14 ;  /* 0x0000580e01007387 */ /* 0x0005ea0000100a00 */
        /* <DEDUP_REMOVED lines=8> */
[----:B---3--:R-:W-:Y:S08]  /*7b8d0*/  HMMA.1688.F32.TF32 R20, R172, R130, R164 ;  /* 0x00000082ac14723c */ /* 0x008ff000000810a4 */
[C---:B--2---:R-:W-:Y:S03]  /*7b8e0*/  HMMA.1688.F32.TF32 R12, R200.reuse, R6, R168 ;  /* 0x00000006c80c723c */ /* 0x044fe600000810a8 */
[----:B------:R-:W-:Y:S04]  /*7b8f0*/  STL.64 [R1+0x680], R24 ;  /* 0x0006801801007387 */ /* 0x000fe80000100a00 */
[----:B------:R-:W-:Y:S04]  /*7b900*/  STL.64 [R1+0x688], R26 ;  /* 0x0006881a01007387 */ /* 0x000fe80000100a00 */
        /* <DEDUP_REMOVED lines=90> */
[----:B---3--:R-:W2:Y:S04]  /*7beb0*/  LDL.LU R22, [R1+0x2e8] ;  /* 0x0002e80001167983 */ /* 0x008ea80000300800 */
[----:B------:R-:W2:Y:S04]  /*7bec0*/  LDL.LU R23, [R1+0x2ec] ;  /* 0x0002ec0001177983 */ /* 0x000ea80000300800 */
[----:B----4-:R-:W3:Y:S04]  /*7bed0*/  LDL.LU R12, [R1+0x2f0] ;  /* 0x0002f000010c7983 */ /* 0x010ee80000300800 */
[----:B------:R-:W3:Y:S04]  /*7bee0*/  LDL.LU R13, [R1+0x2f4] ;  /* 0x0002f400010d7983 */ /* 0x000ee80000300800 */
[----:B-1----:R-:W3:Y:S04]  /*7bef0*/  LDL.LU R14, [R1+0x2f8] ;  /* 0x0002f800010e7983 */ /* 0x002ee80000300800 */
        /* <DEDUP_REMOVED lines=37> */
[----:B-1----:R-:W3:Y:S04]  /*7c150*/  LDL.LU.64 R26, [R1+0x5180] ;  /* 0x00518000011a7983 */ /* 0x002ee80000300a00 */
[----:B------:R-:W4:Y:S01]  /*7c160*/  LDL.LU.64 R24, [R1+0x5178] ;  /* 0x0051780001187983 */ /* 0x000f220000300a00 */
[----:B---3--:R-:W-:-:S15]  /*7c170*/  HMMA.1688.F32.TF32 R12, R200, R26, R12 ;  /* 0x0000001ac80c723c */ /* 0x008fde000008100c */
[----:B------:R-:W-:-:S04]  /*7c180*/  NOP ;  /* 0x0000000000007918 */ /* 0x000fc80000000000 */
[----:B------:R-:W-:Y:S04]  /*7c190*/  STL.64 [R1+0x2f0], R12 ;  /* 0x0002f00c01007387 */ /* 0x000fe80000100a00 */
[----:B------:R1:W-:Y:S04]  /*7c1a0*/  STL.64 [R1+0x2f8], R14 ;  /* 0x0002f80e01007387 */ /* 0x0003e80000100a00 */
[----:B-1----:R-:W2:Y:S04]  /*7c1b0*/  LDL.LU.64 R14, [R1+0x5170] ;  /* 0x00517000010e7983 */ /* 0x002ea80000300a00 */
[----:B------:R-:W3:Y:S01]  /*7c1c0*/  LDL.LU.64 R12, [R1+0x5168] ;  /* 0x00516800010c7983 */ /* 0x000ee20000300a00 */
[----:B--2---:R-:W-:-:S15]  /*7c1d0*/  HMMA.1688.F32.TF32 R20, R200, R14, R20 ;  /* 0x0000000ec814723c */ /* 0x004fde0000081014 */
[----:B------:R-:W-:-:S04]  /*7c1e0*/  NOP ;  /* 0x0000000000007918 */ /* 0x000fc80000000000 */
[----:B------:R-:W-:Y:S04]  /*7c1f0*/  STL.64 [R1+0x2e0], R20 ;  /* 0x0002e01401007387 */ /* 0x000fe80000100a00 */
[----:B------:R1:W-:Y:S04]  /*7c200*/  STL.64 [R1+0x2e8], R22 ;  /* 0x0002e81601007387 */ /* 0x0003e80000100a00 */
[----:B-1----:R-:W2:Y:S01]  /*7c210*/  LDL.LU.64 R22, [R1+0x5160] ;  /* 0x0051600001167983 */ /* 0x002ea20000300a00 */
[C---:B------:R-:W-:Y:S03]  /*7c220*/  HMMA.1688.F32.TF32 R208, R200.reuse, R18, R208 ;  /* 0x00000012c8d0723c */ /* 0x040fe600000810d0 */
[----:B------:R-:W3:Y:S05]  /*7c230*/  LDL.LU.64 R20, [R1+0x5158] ;  /* 0x0051580001147983 */ /* 0x000eea0000300a00 */
        /* <DEDUP_REMOVED lines=91> */
[C---:B------:R-:W-:Y:S11]  /*7c7f0*/  HMMA.1688.F32.TF32 R172, R200.reuse, R98, R172 ;  /* 0x00000062c8ac723c */ /* 0x040ff600000810ac */
[----:B------:R-:W-:Y:S04]  /*7c800*/  STL.64 [R1+0x1b0], R168 ;  /* 0x0001b0a801007387 */ /* 0x000fe80000100a00 */
[----:B------:R1:W-:Y:S02]  /*7c810*/  STL.64 [R1+0x1b8], R170 ;  /* 0x0001b8aa01007387 */ /* 0x0003e40000100a00 */
[C---:B-1----:R-:W-:Y:S08]  /*7c820*/  HMMA.1688.F32.TF32 R168, R200.reuse, R102, R164 ;  /* 0x00000066c8a8723c */ /* 0x042ff000000810a4 */
        /* <DEDUP_REMOVED lines=22> */
[----:B------:R3:W-:Y:S04]  /*7c990*/  STL.64 [R1+0x138], R146 ;  /* 0x0001389201007387 */ /* 0x0007e80000100a00 */
[----:B------:R-:W-:Y:S04]  /*7c9a0*/  STL.64 [R1+0x100], R140 ;  /* 0x0001008c01007387 */ /* 0x000fe80000100a00 */
[----:B------:R3:W-:Y:S01]  /*7c9b0*/  STL.64 [R1+0x108], R142 ;  /* 0x0001088e01007387 */ /* 0x0007e20000100a00 */
[----:B--2---:R-:W-:Y:S01]  /*7c9c0*/  IMAD.MOV.U32 R148, RZ, RZ, R197 ;  /* 0x000000ffff947224 */ /* 0x004fe200078e00c5 */
[----:B------:R-:W-:Y:S01]  /*7c9d0*/  MOV R149, R198 ;  /* 0x000000c600957202 */ /* 0x000fe20000000f00 */
[----:B-1----:R-:W-:Y:S01]  /*7c9e0*/  IMAD.MOV.U32 R150, RZ, RZ, R199 ;  /* 0x000000ffff967224 */ /* 0x002fe200078e00c7 */
        /* <DEDUP_REMOVED lines=9> */
[----:B------:R-:W-:Y:S04]  /*7ca80*/  LDS R164, [R2+UR11+0x45000] ;  /* 0x0450000b02a47984 */ /* 0x000fe80008000800 */
[----:B------:R-:W-:Y:S01]  /*7ca90*/  LDS R168, [R2+UR11+0x45080] ;  /* 0x0450800b02a87984 */ /* 0x000fe20008000800 */
[C---:B---3--:R-:W-:Y:S08]  /*7caa0*/  HMMA.1688.F32.TF32 R136, R132.reuse, R6, R176 ;  /* 0x000000068488723c */ /* 0x048ff000000810b0 */
[C---:B------:R-:W-:Y:S01]  /*7cab0*/  HMMA.1688.F32.TF32 R200, R132.reuse, R46, R220 ;  /* 0x0000002e84c8723c */ /* 0x040fe200000810dc */
[----:B------:R-:W-:Y:S01]  /*7cac0*/  LOP3.LUT R171, R2, 0x20, RZ, 0x3c, !PT ;  /* 0x0000002002ab7812 */ /* 0x000fe200078e3cff */
[----:B----4-:R-:W-:Y:S01]  /*7cad0*/  IMAD.MOV.U32 R160, RZ, RZ, R25 ;  /* 0x000000ffffa07224 */ /* 0x010fe200078e0019 */
[----:B------:R-:W-:Y:S01]  /*7cae0*/  MOV R161, R24 ;  /* 0x0000001800a17202 */ /* 0x000fe20000000f00 */
[----:B------:R-:W-:Y:S01]  /*7caf0*/  IMAD.MOV.U32 R162, RZ, RZ, R21 ;  /* 0x000000ffffa27224 */ /* 0x000fe200078e0015 */
[----:B------:R-:W-:Y:S01]  /*7cb00*/  MOV R163, R20 ;  /* 0x0000001400a37202 */ /* 0x000fe20000000f00 */
[----:B------:R-:W-:Y:S02]  /*7cb10*/  LDS R166, [R2+UR11+0x45400] ;  /* 0x0454000b02a67984 */ /* 0x000fe40008000800 */
[C---:B------:R-:W-:Y:S02]  /*7cb20*/  HMMA.1688.F32.TF32 R144, R132.reuse, R10, R180 ;  /* 0x0000000a8490723c */ /* 0x040fe400000810b4 */
[----:B------:R-:W-:Y:S04]  /*7cb30*/  LDS R165, [R171+UR11+0x45000] ;  /* 0x0450000baba57984 */ /* 0x000fe80008000800 */
[----:B------:R-:W-:Y:S02]  /*7cb40*/  LDS R170, [R2+UR11+0x45480] ;  /* 0x0454800b02aa7984 */ /* 0x000fe40008000800 */
[C---:B------:R-:W-:Y:S02]  /*7cb50*/  HMMA.1688.F32.TF32 R140, R132.reuse, R26, R184 ;  /* 0x0000001a848c723c */ /* 0x040fe400000810b8 */
[----:B------:R1:W-:Y:S04]  /*7cb60*/  STL.64 [R1+0xf0], R136 ;  /* 0x0000f08801007387 */ /* 0x0003e80000100a00 */
[----:B------:R2:W-:Y:S02]  /*7cb70*/  STL.64 [R1+0xf8], R138 ;  /* 0x0000f88a01007387 */ /* 0x0005e40000100a00 */
[----:B------:R-:W-:Y:S02]  /*7cb80*/  HMMA.1688.F32.TF32 R220, R132, R66, R240 ;  /* 0x0000004284dc723c */ /* 0x000fe400000810f0 */
[----:B------:R-:W-:Y:S04]  /*7cb90*/  LDS R167, [R171+UR11+0x45400] ;  /* 0x0454000baba77984 */ /* 0x000fe80008000800 */
[----:B------:R-:W-:Y:S01]  /*7cba0*/  STL.64 [R1+0xe0], R144 ;  /* 0x0000e09001007387 */ /* 0x000fe20000100a00 */
[----:B-1----:R-:W-:-:S03]  /*7cbb0*/  IMAD.MOV.U32 R136, RZ, RZ, R213 ;  /* 0x000000ffff887224 */ /* 0x002fc600078e00d5 */
[----:B------:R-:W-:Y:S01]  /*7cbc0*/  STL.64 [R1+0xe8], R146 ;  /* 0x0000e89201007387 */ /* 0x000fe20000100a00 */
[----:B------:R-:W-:-:S03]  /*7cbd0*/  MOV R137, R214 ;  /* 0x000000d600897202 */ /* 0x000fc60000000f00 */
[----:B------:R-:W3:Y:S01]  /*7cbe0*/  LDL.LU R213, [R1+0x5034] ;  /* 0x0050340001d57983 */ /* 0x000ee20000300800 */
[----:B--2---:R-:W-:-:S03]  /*7cbf0*/  IMAD.MOV.U32 R138, RZ, RZ, R215 ;  /* 0x000000ffff8a7224 */ /* 0x004fc600078e00d7 */
[----:B------:R1:W-:Y:S01]  /*7cc00*/  STL.64 [R1+0xd0], R140 ;  /* 0x0000d08c01007387 */ /* 0x0003e20000100a00 */
[----:B------:R-:W-:-:S03]  /*7cc10*/  MOV R139, R208 ;  /* 0x000000d0008b7202 */ /* 0x000fc60000000f00 */
[----:B------:R2:W-:Y:S04]  /*7cc20*/  STL.64 [R1+0xd8], R142 ;  /* 0x0000d88e01007387 */ /* 0x0005e80000100a00 */
[----:B------:R-:W3:Y:S04]  /*7cc30*/  LDL.LU R214, [R1+0x5030] ;  /* 0x0050300001d67983 */ /* 0x000ee80000300800 */
[----:B------:R-:W3:Y:S01]  /*7cc40*/  LDL.LU R215, [R1+0x502c] ;  /* 0x00502c0001d77983 */ /* 0x000ee20000300800 */
[----:B-1----:R-:W-:Y:S01]  /*7cc50*/  IMAD.MOV.U32 R140, RZ, RZ, R209 ;  /* 0x000000ffff8c7224 */ /* 0x002fe200078e00d1 */
[----:B------:R-:W-:-:S02]  /*7cc60*/  MOV R141, R210 ;  /* 0x000000d2008d7202 */ /* 0x000fc40000000f00 */
[----:B------:R-:W4:Y:S01]  /*7cc70*/  LDL.LU R208, [R1+0x5028] ;  /* 0x0050280001d07983 */ /* 0x000f220000300800 */
[----:B--2---:R-:W-:Y:S01]  /*7cc80*/  IMAD.MOV.U32 R142, RZ, RZ, R211 ;  /* 0x000000ffff8e7224 */ /* 0x004fe200078e00d3 */
[----:B------:R-:W-:Y:S02]  /*7cc90*/  MOV R143, R204 ;  /* 0x000000cc008f7202 */ /* 0x000fe40000000f00 */
[----:B------:R-:W4:Y:S01]  /*7cca0*/  LDL.LU R209, [R1+0x5024] ;  /* 0x0050240001d17983 */ /* 0x000f220000300800 */
[----:B------:R-:W-:-:S03]  /*7ccb0*/  IMAD.MOV.U32 R144, RZ, RZ, R205 ;  /* 0x000000ffff907224 */ /* 0x000fc600078e00cd */
[----:B------:R-:W4:Y:S01]  /*7ccc0*/  LDL.LU R210, [R1+0x5020] ;  /* 0x0050200001d27983 */ /* 0x000f220000300800 */
[----:B------:R-:W-:-:S03]  /*7ccd0*/  MOV R145, R206 ;  /* 0x000000ce00917202 */ /* 0x000fc60000000f00 */
[----:B------:R-:W4:Y:S01]  /*7cce0*/  LDL.LU R211, [R1+0x501c] ;  /* 0x00501c0001d37983 */ /* 0x000f220000300800 */
[----:B------:R-:W-:-:S03]  /*7ccf0*/  IMAD.MOV.U32 R146, RZ, RZ, R207 ;  /* 0x000000ffff927224 */ /* 0x000fc600078e00cf */
[----:B------:R-:W2:Y:S01]  /*7cd00*/  LDL.LU R204, [R1+0x5018] ;  /* 0x0050180001cc7983 */ /* 0x000ea20000300800 */
[----:B------:R-:W-:-:S03]  /*7cd10*/  MOV R147, R196 ;  /* 0x000000c400937202 */ /* 0x000fc60000000f00 */
        /* <DEDUP_REMOVED lines=16> */
[C---:B------:R-:W-:Y:S03]  /*7ce20*/  HMMA.1688.F32.TF32 R160, R132.reuse, R82, R160 ;  /* 0x0000005284a0723c */ /* 0x040fe600000810a0 */
[----:B------:R-:W-:Y:S04]  /*7ce30*/  LDS R169, [R171+UR11+0x45080] ;  /* 0x0450800baba97984 */ /* 0x000fe80008000800 */
[----:B------:R-:W-:Y:S01]  /*7ce40*/  LDS R171, [R171+UR11+0x45480] ;  /* 0x0454800babab7984 */ /* 0x000fe20008000800 */
[C---:B------:R-:W-:Y:S08]  /*7ce50*/  HMMA.1688.F32.TF32 R156, R132.reuse, R86, R156 ;  /* 0x00000056849c723c */ /* 0x040ff0000008109c */
[C---:B------:R-:W-:Y:S08]  /*7ce60*/  HMMA.1688.F32.TF32 R152, R132.reuse, R90, R152 ;  /* 0x0000005a8498723c */ /* 0x040ff00000081098 */
[C---:B------:R-:W-:Y:S08]  /*7ce70*/  HMMA.1688.F32.TF32 R148, R132.reuse, R94, R148 ;  /* 0x0000005e8494723c */ /* 0x040ff00000081094 */
[C---:B------:R-:W-:Y:S08]  /*7ce80*/  HMMA.1688.F32.TF32 R144, R132.reuse, R98, R144 ;  /* 0x000000628490723c */ /* 0x040ff00000081090 */
[C---:B------:R-:W-:Y:S08]  /*7ce90*/  HMMA.1688.F32.TF32 R136, R132.reuse, R106, R136 ;  /* 0x0000006a8488723c */ /* 0x040ff00000081088 */
[C---:B------:R-:W-:Y:S08]  /*7cea0*/  HMMA.1688.F32.TF32 R140, R132.reuse, R102, R140 ;  /* 0x00000066848c723c */ /* 0x040ff0000008108c */
[C---:B--2---:R-:W-:Y:S08]  /*7ceb0*/  HMMA.1688.F32.TF32 R184, R132.reuse, R30, R204 ;  /* 0x0000001e84b8723c */ /* 0x044ff000000810cc */
[C---:B---3--:R-:W-:Y:S08]  /*7cec0*/  HMMA.1688.F32.TF32 R176, R132.reuse, R18, R196 ;  /* 0x0000001284b0723c */ /* 0x048ff000000810c4 */
[C---:B----4-:R-:W-:Y:S08]  /*7ced0*/  HMMA.1688.F32.TF32 R180, R132.reuse, R14, R188 ;  /* 0x0000000e84b4723c */ /* 0x050ff000000810bc */
[C---:B------:R-:W-:Y:S01]  /*7cee0*/  HMMA.1688.F32.TF32 R172, R132.reuse, R22, R192 ;  /* 0x0000001684ac723c */ /* 0x040fe200000810c0 */
[----:B------:R-:W1:Y:S07]  /*7cef0*/  LDSM.16.M88.4 R24, [R3+UR15+0x100] ;  /* 0x0001000f0318783b */ /* 0x000e6e0008000200 */
[C---:B------:R-:W-:Y:S01]  /*7cf00*/  HMMA.1688.F32.TF32 R188, R132.reuse, R34, R208 ;  /* 0x0000002284bc723c */ /* 0x040fe200000810d0 */
[----:B------:R-:W2:Y:S04]  /*7cf10*/  LDSM.16.M88.4 R20, [R3+UR15+0x1100] ;  /* 0x0011000f0314783b */ /* 0x000ea80008000200 */
[----:B------:R3:W-:Y:S03]  /*7cf20*/  STL.64 [R1+0x4e70], R182 ;  /* 0x004e70b601007387 */ /* 0x0007e60000100a00 */
[C---:B------:R-:W-:Y:S01]  /*7cf30*/  HMMA.1688.F32.TF32 R192, R132.reuse, R38, R212 ;  /* 0x0000002684c0723c */ /* 0x040fe200000810d4 */
[----:B------:R4:W-:Y:S04]  /*7cf40*/  STL.64 [R1+0x4e68], R180 ;  /* 0x004e68b401007387 */ /* 0x0009e80000100a00 */
[----:B------:R4:W-:Y:S03]  /*7cf50*/  STL.64 [R1+0x4e80], R174 ;  /* 0x004e80ae01007387 */ /* 0x0009e60000100a00 */
[----:B------:R-:W-:Y:S01]  /*7cf60*/  HMMA.1688.F32.TF32 R196, R132, R42, R216 ;  /* 0x0000002a84c4723c */ /* 0x000fe200000810d8 */
[----:B---3--:R-:W-:Y:S01]  /*7cf70*/  IMAD.MOV.U32 R182, RZ, RZ, R13 ;  /* 0x000000ffffb67224 */ /* 0x008fe200078e000d */
[----:B------:R-:W-:Y:S01]  /*7cf80*/  MOV R183, R12 ;  /* 0x0000000c00b77202 */ /* 0x000fe20000000f00 */
[----:B----4-:R-:W-:Y:S01]  /*7cf90*/  IMAD.MOV.U32 R180, RZ, RZ, R17 ;  /* 0x000000ffffb47224 */ /* 0x010fe200078e0011 */
[----:B------:R-:W-:Y:S01]  /*7cfa0*/  MOV R181, R16 ;  /* 0x0000001000b57202 */ /* 0x000fe20000000f00 */
[----:B------:R3:W-:Y:S04]  /*7cfb0*/  STL.64 [R1+0x4e78], R172 ;  /* 0x004e78ac01007387 */ /* 0x0007e80000100a00 */
[----:B------:R-:W4:Y:S01]  /*7cfc0*/  LDSM.16.M88.4 R16, [R3+UR15+0x2100] ;  /* 0x0021000f0310783b */ /* 0x000f220008000200 */
[----:B------:R-:W-:-:S03]  /*7cfd0*/  IMAD.MOV.U32 R174, RZ, RZ, R5 ;  /* 0x000000ffffae7224 */ /* 0x000fc600078e0005 */
[----:B------:R-:W1:Y:S01]  /*7cfe0*/  LDSM.16.M88.4 R12, [R3+UR15+0x3100] ;  /* 0x0031000f030c783b */ /* 0x000e620008000200 */
[----:B------:R-:W-:Y:S01]  /*7cff0*/  MOV R175, R4 ;  /* 0x0000000400af7202 */ /* 0x000fe20000000f00 */
[C---:B------:R-:W-:Y:S01]  /*7d000*/  HMMA.1688.F32.TF32 R204, R132.reuse, R50, R224 ;  /* 0x0000003284cc723c */ /* 0x040fe200000810e0 */
[----:B---3--:R-:W-:Y:S01]  /*7d010*/  IMAD.MOV.U32 R172, RZ, RZ, R9 ;  /* 0x000000ffffac7224 */ /* 0x008fe200078e0009 */
[----:B------:R-:W-:Y:S01]  /*7d020*/  MOV R173, R8 ;  /* 0x0000000800ad7202 */ /* 0x000fe20000000f00 */
[----:B------:R-:W-:Y:S04]  /*7d030*/  LDSM.16.M88.4 R4, [R3+UR15+0x5100] ;  /* 0x0051000f0304783b */ /* 0x000fe80008000200 */
[----:B------:R-:W3:Y:S01]  /*7d040*/  LDSM.16.M88.4 R8, [R3+UR15+0x4100] ;  /* 0x0041000f0308783b */ /* 0x000ee20008000200 */
[C---:B------:R-:W-:Y:S03]  /*7d050*/  HMMA.1688.F32.TF32 R208, R132.reuse, R54, R228 ;  /* 0x0000003684d0723c */ /* 0x040fe600000810e4 */
[----:B------:R-:W-:Y:S05]  /*7d060*/  STL.64 [R1+0x4e90], R178 ;  /* 0x004e90b201007387 */ /* 0x000fea0000100a00 */
[C---:B------:R-:W-:Y:S01]  /*7d070*/  HMMA.1688.F32.TF32 R212, R132.reuse, R58, R232 ;  /* 0x0000003a84d4723c */ /* 0x040fe200000810e8 */
[----:B------:R1:W-:Y:S04]  /*7d080*/  STL.64 [R1+0x4e88], R176 ;  /* 0x004e88b001007387 */ /* 0x0003e80000100a00 */
[----:B------:R-:W-:Y:S03]  /*7d090*/  STL [R1+0x4e64], R185 ;  /* 0x004e64b901007387 */ /* 0x000fe60000100800 */
[C---:B------:R-:W-:Y:S01]  /*7d0a0*/  HMMA.1688.F32.TF32 R216, R132.reuse, R62, R236 ;  /* 0x0000003e84d8723c */ /* 0x040fe200000810ec */
[----:B------:R-:W-:Y:S04]  /*7d0b0*/  STL [R1+0x4e60], R186 ;  /* 0x004e60ba01007387 */ /* 0x000fe80000100800 */
[----:B------:R-:W-:Y:S03]  /*7d0c0*/  STL [R1+0x4e5c], R187 ;  /* 0x004e5cbb01007387 */ /* 0x000fe60000100800 */
[C---:B------:R-:W-:Y:S01]  /*7d0d0*/  HMMA.1688.F32.TF32 R224, R132.reuse, R70, R244 ;  /* 0x0000004684e0723c */ /* 0x040fe200000810f4 */
[----:B------:R1:W-:Y:S04]  /*7d0e0*/  STL [R1+0x4e58], R191 ;  /* 0x004e58bf01007387 */ /* 0x0003e80000100800 */
[----:B------:R-:W-:Y:S04]  /*7d0f0*/  STL.64 [R1+0x4ea0], R194 ;  /* 0x004ea0c201007387 */ /* 0x000fe80000100a00 */
[----:B------:R2:W-:Y:S04]  /*7d100*/  STL.64 [R1+0x4e98], R192 ;  /* 0x004e98c001007387 */ /* 0x0005e80000100a00 */
[----:B------:R-:W-:Y:S04]  /*7d110*/  STL.64 [R1+0x4eb0], R198 ;  /* 0x004eb0c601007387 */ /* 0x000fe80000100a00 */
[----:B------:R-:W-:Y:S01]  /*7d120*/  STL.64 [R1+0x4ea8], R196 ;  /* 0x004ea8c401007387 */ /* 0x000fe20000100a00 */
[C---:B-1----:R-:W-:Y:S03]  /*7d130*/  HMMA.1688.F32.TF32 R176, R132.reuse, R74, R172 ;  /* 0x0000004a84b0723c */ /* 0x042fe600000810ac */
[----:B------:R-:W-:Y:S04]  /*7d140*/  STL.64 [R1+0x4ec0], R202 ;  /* 0x004ec0ca01007387 */ /* 0x000fe80000100a00 */
[----:B------:R-:W-:Y:S01]  /*7d150*/  STL.64 [R1+0x4eb8], R200 ;  /* 0x004eb8c801007387 */ /* 0x000fe20000100a00 */
        /* <DEDUP_REMOVED lines=15> */
[----:B--2---:R-:W-:Y:S04]  /*7d250*/  STL [R1+0x4e2c], R22 ;  /* 0x004e2c1601007387 */ /* 0x004fe80000100800 */
[----:B------:R-:W-:Y:S04]  /*7d260*/  STL [R1+0x4e28], R23 ;  /* 0x004e281701007387 */ /* 0x000fe80000100800 */
[----:B----4-:R-:W-:Y:S04]  /*7d270*/  STL [R1+0x4e3c], R18 ;  /* 0x004e3c1201007387 */ /* 0x010fe80000100800 */
[----:B------:R-:W-:Y:S01]  /*7d280*/  STL [R1+0x4e38], R19 ;  /* 0x004e381301007387 */ /* 0x000fe20000100800 */
[----:B------:R-:W-:-:S03]  /*7d290*/  MOV R191, R175 ;  /* 0x000000af00bf7202 */ /* 0x000fc60000000f00 */
[----:B------:R-:W-:Y:S04]  /*7d2a0*/  STL [R1+0x4e44], R14 ;  /* 0x004e440e01007387 */ /* 0x000fe80000100800 */
[----:B------:R-:W-:Y:S01]  /*7d2b0*/  STL [R1+0x4e40], R15 ;  /* 0x004e400f01007387 */ /* 0x000fe20000100800 */
[----:B------:R-:W-:-:S03]  /*7d2c0*/  MOV R186, R173 ;  /* 0x000000ad00ba7202 */ /* 0x000fc60000000f00 */
[----:B---3--:R-:W-:Y:S01]  /*7d2d0*/  STL [R1+0x4e4c], R10 ;  /* 0x004e4c0a01007387 */ /* 0x008fe20000100800 */
[----:B------:R-:W-:-:S03]  /*7d2e0*/  IMAD.MOV.U32 R187, RZ, RZ, R174 ;  /* 0x000000ffffbb7224 */ /* 0x000fc600078e00ae */
[----:B------:R-:W-:Y:S01]  /*7d2f0*/  STL [R1+0x4e48], R11 ;  /* 0x004e480b01007387 */ /* 0x000fe20000100800 */
[----:B------:R-:W-:-:S03]  /*7d300*/  IMAD.MOV.U32 R185, RZ, RZ, R172 ;  /* 0x000000ffffb97224 */ /* 0x000fc600078e00ac */
[----:B------:R-:W-:Y:S04]  /*7d310*/  STL [R1+0x4e54], R6 ;  /* 0x004e540601007387 */ /* 0x000fe80000100800 */
[----:B------:R-:W-:Y:S04]  /*7d320*/  STL [R1+0x4e50], R7 ;  /* 0x004e500701007387 */ /* 0x000fe80000100800 */
[----:B------:R1:W-:Y:S04]  /*7d330*/  STL.64 [R1+0x650], R176 ;  /* 0x000650b001007387 */ /* 0x0003e80000100a00 */
[----:B------:R2:W-:Y:S04]  /*7d340*/  STL.64 [R1+0x658], R178 ;  /* 0x000658b201007387 */ /* 0x0005e80000100a00 */
[----:B------:R-:W-:Y:S04]  /*7d350*/  STL.64 [R1+0x4f40], R190 ;  /* 0x004f40be01007387 */ /* 0x000fe80000100a00 */
[----:B------:R-:W-:Y:S04]  /*7d360*/  STL.64 [R1+0x4f38], R188 ;  /* 0x004f38bc01007387 */ /* 0x000fe80000100a00 */
[----:B------:R-:W-:Y:S04]  /*7d370*/  STL.64 [R1+0x4f30], R186 ;  /* 0x004f30ba01007387 */ /* 0x000fe80000100a00 */
[----:B------:R-:W-:Y:S04]  /*7d380*/  STL.64 [R1+0x4f28], R184 ;  /* 0x004f28b801007387 */ /* 0x000fe80000100a00 */
[----:B------:R3:W-:Y:S04]  /*7d390*/  STL.64 [R1+0x630], R160 ;  /* 0x000630a001007387 */ /* 0x0007e80000100a00 */
[----:B------:R4:W-:Y:S04]  /*7d3a0*/  STL.64 [R1+0x638], R162 ;  /* 0x000638a201007387 */ /* 0x0009e80000100a00 */
        /* <DEDUP_REMOVED lines=11> */
[----:B------:R1:W-:Y:S04]  /*7d460*/  STL [R1+0x5d8], R138 ;  /* 0x0005d88a01007387 */ /* 0x0003e80000100800 */
[----:B------:R-:W4:Y:S04]  /*7d470*/  LDL.LU R192, [R1+0x5a0] ;  /* 0x0005a00001c07983 */ /* 0x000f280000300800 */
[----:B------:R-:W4:Y:S04]  /*7d480*/  LDL.LU R193, [R1+0x5a4] ;  /* 0x0005a40001c17983 */ /* 0x000f280000300800 */
[----:B------:R-:W4:Y:S04]  /*7d490*/  LDL.LU R194, [R1+0x5a8] ;  /* 0x0005a80001c27983 */ /* 0x000f280000300800 */
[----:B------:R-:W4:Y:S04]  /*7d4a0*/  LDL.LU R195, [R1+0x5ac] ;  /* 0x0005ac0001c37983 */ /* 0x000f280000300800 */
[----:B-1----:R-:W4:Y:S04]  /*7d4b0*/  LDL.LU R176, [R1+0x5c0] ;  /* 0x0005c00001b07983 */ /* 0x002f280000300800 */
[----:B------:R-:W4:Y:S04]  /*7d4c0*/  LDL.LU R177, [R1+0x5c4] ;  /* 0x0005c40001b17983 */ /* 0x000f280000300800 */
[----:B--2---:R-:W2:Y:S01]  /*7d4d0*/  LDL.LU R178, [R1+0x5c8] ;  /* 0x0005c80001b27983 */ /* 0x004ea20000300800 */
        /* <DEDUP_REMOVED lines=8> */
[----:B---3--:R-:W-:Y:S01]  /*7d560*/  IMAD.MOV.U32 R160, RZ, RZ, R96 ;  /* 0x000000ffffa07224 */ /* 0x008fe200078e0060 */
[----:B------:R-:W-:Y:S01]  /*7d570*/  MOV R179, R113 ;  /* 0x0000007100b37202 */ /* 0x000fe20000000f00 */
[----:B----4-:R-:W-:Y:S01]  /*7d580*/  IMAD.MOV.U32 R162, RZ, RZ, R92 ;  /* 0x000000ffffa27224 */ /* 0x010fe200078e005c */
[----:B------:R-:W-:-:S02]  /*7d590*/  MOV R161, R93 ;  /* 0x0000005d00a17202 */ /* 0x000fc40000000f00 */
[----:B------:R-:W-:Y:S01]  /*7d5a0*/  MOV R163, R89 ;  /* 0x0000005900a37202 */ /* 0x000fe20000000f00 */
[----:B------:R-:W-:Y:S01]  /*7d5b0*/  IMAD.MOV.U32 R157, RZ, RZ, R120 ;  /* 0x000000ffff9d7224 */ /* 0x000fe200078e0078 */
[----:B------:R-:W-:Y:S01]  /*7d5c0*/  MOV R156, R121 ;  /* 0x00000079009c7202 */ /* 0x000fe20000000f00 */
[----:B------:R-:W-:Y:S01]  /*7d5d0*/  IMAD.MOV.U32 R159, RZ, RZ, R116 ;  /* 0x000000ffff9f7224 */ /* 0x000fe200078e0074 */
[----:B------:R-:W-:Y:S01]  /*7d5e0*/  MOV R158, R117 ;  /* 0x00000075009e7202 */ /* 0x000fe20000000f00 */
[C---:B------:R-:W-:Y:S01]  /*7d5f0*/  HMMA.1688.F32.TF32 R92, R132.reuse, R118, R172 ;  /* 0x00000076845c723c */ /* 0x040fe200000810ac */
[----:B------:R-:W-:Y:S01]  /*7d600*/  MOV R140, R129 ;  /* 0x00000081008c7202 */ /* 0x000fe20000000f00 */
[----:B------:R-:W-:Y:S01]  /*7d610*/  IMAD.MOV.U32 R141, RZ, RZ, R128 ;  /* 0x000000ffff8d7224 */ /* 0x000fe200078e0080 */
[----:B------:R-:W-:Y:S01]  /*7d620*/  MOV R142, R125 ;  /* 0x0000007d008e7202 */ /* 0x000fe20000000f00 */
[----:B------:R-:W-:Y:S01]  /*7d630*/  IMAD.MOV.U32 R143, RZ, RZ, R124 ;  /* 0x000000ffff8f7224 */ /* 0x000fe200078e007c */
[----:B------:R-:W1:Y:S01]  /*7d640*/  LDSM.16.M88.4 R116, [R3+UR15+0x8100] ;  /* 0x0081000f0374783b */ /* 0x000e620008000200 */
[----:B------:R-:W-:Y:S01]  /*7d650*/  IMAD.MOV.U32 R152, RZ, RZ, R88 ;  /* 0x000000ffff987224 */ /* 0x000fe200078e0058 */
[----:B------:R-:W-:Y:S01]  /*7d660*/  MOV R145, R69 ;  /* 0x0000004500917202 */ /* 0x000fe20000000f00 */
[C---:B------:R-:W-:Y:S01]  /*7d670*/  HMMA.1688.F32.TF32 R228, R132.reuse, R122, R180 ;  /* 0x0000007a84e4723c */ /* 0x040fe200000810b4 */
[----:B------:R-:W-:Y:S01]  /*7d680*/  IMAD.MOV.U32 R144, RZ, RZ, R72 ;  /* 0x000000ffff907224 */ /* 0x000fe200078e0048 */
[----:B------:R-:W-:Y:S01]  /*7d690*/  MOV R147, R65 ;  /* 0x0000004100937202 */ /* 0x000fe20000000f00 */
[----:B------:R-:W-:Y:S01]  /*7d6a0*/  IMAD.MOV.U32 R146, RZ, RZ, R68 ;  /* 0x000000ffff927224 */ /* 0x000fe200078e0044 */
[----:B------:R-:W3:Y:S01]  /*7d6b0*/  LDSM.16.M88.4 R120, [R3+UR15+0x9100] ;  /* 0x0091000f0378783b */ /* 0x000ee20008000200 */
[----:B------:R-:W-:Y:S01]  /*7d6c0*/  IMAD.MOV.U32 R148, RZ, RZ, R80 ;  /* 0x000000ffff947224 */ /* 0x000fe200078e0050 */
[----:B------:R-:W-:Y:S01]  /*7d6d0*/  MOV R149, R77 ;  /* 0x0000004d00957202 */ /* 0x000fe20000000f00 */
[----:B------:R-:W-:Y:S01]  /*7d6e0*/  IMAD.MOV.U32 R150, RZ, RZ, R76 ;  /* 0x000000ffff967224 */ /* 0x000fe200078e004c */
[C---:B------:R-:W-:Y:S01]  /*7d6f0*/  HMMA.1688.F32.TF32 R232, R132.reuse, R126, R160 ;  /* 0x0000007e84e8723c */ /* 0x040fe200000810a0 */
[----:B------:R-:W-:Y:S01]  /*7d700*/  MOV R151, R73 ;  /* 0x0000004900977202 */ /* 0x000fe20000000f00 */
[----:B------:R-:W4:Y:S01]  /*7d710*/  LDSM.16.M88.4 R124, [R3+UR15+0xa100] ;  /* 0x00a1000f037c783b */ /* 0x000f220008000200 */
[----:B------:R-:W-:Y:S01]  /*7d720*/  MOV R153, R85 ;  /* 0x0000005500997202 */ /* 0x000fe20000000f00 */
[----:B------:R-:W-:Y:S01]  /*7d730*/  IMAD.MOV.U32 R154, RZ, RZ, R84 ;  /* 0x000000ffff9a7224 */ /* 0x000fe200078e0054 */
[----:B------:R-:W-:Y:S01]  /*7d740*/  MOV R155, R81 ;  /* 0x00000051009b7202 */ /* 0x000fe20000000f00 */
[----:B------:R-:W-:Y:S01]  /*7d750*/  IMAD.MOV.U32 R138, RZ, RZ, R60 ;  /* 0x000000ffff8a7224 */ /* 0x000fe200078e003c */
[----:B------:R-:W-:Y:S01]  /*7d760*/  MOV R137, R61 ;  /* 0x0000003d00897202 */ /* 0x000fe20000000f00 */
[----:B------:R-:W-:Y:S01]  /*7d770*/  HMMA.1688.F32.TF32 R240, R132, R130, R156 ;  /* 0x0000008284f0723c */ /* 0x000fe2000008109c */
[----:B------:R-:W1:Y:S04]  /*7d780*/  LDSM.16.M88.4 R128, [R3+UR15+0xb100] ;  /* 0x00b1000f0380783b */ /* 0x000e680008000200 */
[----:B------:R-:W-:Y:S03]  /*7d790*/  LDSM.16.M88.4 R156, [R3+UR15+0x10100] ;  /* 0x0101000f039c783b */ /* 0x000fe60008000200 */
[C---:B------:R-:W-:Y:S01]  /*7d7a0*/  HMMA.1688.F32.TF32 R104, R164.reuse, R12, R140 ;  /* 0x0000000ca468723c */ /* 0x040fe2000008108c */
        /* <DEDUP_REMOVED lines=8> */
[----:B------:R-:W-:Y:S01]  /*7d830*/  HMMA.1688.F32.TF32 R236, R164, R24, R152 ;  /* 0x00000018a4ec723c */ /* 0x000fe20000081098 */
[----:B------:R-:W1:Y:S01]  /*7d840*/  LDSM.16.M88.4 R152, [R3+UR15+0xf100] ;  /* 0x00f1000f0398783b */ /* 0x000e620008000200 */
[----:B------:R-:W-:-:S03]  /*7d850*/  IMAD.MOV.U32 R6, RZ, RZ, R139 ;  /* 0x000000ffff067224 */ /* 0x000fc600078e008b */
[----:B------:R-:W1:Y:S01]  /*7d860*/  LDSM.16.M88.4 R72, [R3+UR15+0x14100] ;  /* 0x0141000f0348783b */ /* 0x000e620008000200 */
[----:B------:R-:W-:Y:S01]  /*7d870*/  IMAD.MOV.U32 R136, RZ, RZ, R64 ;  /* 0x000000ffff887224 */ /* 0x000fe200078e0040 */
[----:B------:R-:W-:Y:S02]  /*7d880*/  MOV R139, R0 ;  /* 0x00000000008b7202 */ /* 0x000fe40000000f00 */
[----:B------:R-:W1:Y:S01]  /*7d890*/  LDSM.16.M88.4 R68, [R3+UR15+0x15100] ;  /* 0x0151000f0344783b */ /* 0x000e620008000200 */
[----:B------:R-:W-:-:S03]  /*7d8a0*/  IMAD.MOV.U32 R172, RZ, RZ, R57 ;  /* 0x000000ffffac7224 */ /* 0x000fc600078e0039 */
[----:B------:R-:W1:Y:S01]  /*7d8b0*/  LDSM.16.M88.4 R64, [R3+UR15+0x16100] ;  /* 0x0161000f0340783b */ /* 0x000e620008000200 */
[----:B------:R-:W-:Y:S01]  /*7d8c0*/  MOV R173, R56 ;  /* 0x0000003800ad7202 */ /* 0x000fe20000000f00 */
[----:B------:R-:W-:Y:S01]  /*7d8d0*/  IMAD.MOV.U32 R174, RZ, RZ, R53 ;  /* 0x000000ffffae7224 */ /* 0x000fe200078e0035 */
[----:B------:R-:W-:Y:S01]  /*7d8e0*/  MOV R175, R52 ;  /* 0x0000003400af7202 */ /* 0x000fe20000000f00 */
[----:B------:R-:W-:Y:S01]  /*7d8f0*/  LDSM.16.M88.4 R56, [R3+UR15+0x18100] ;  /* 0x0181000f0338783b */ /* 0x000fe20008000200 */
[----:B------:R-:W-:Y:S01]  /*7d900*/  IMAD.MOV.U32 R180, RZ, RZ, R49 ;  /* 0x000000ffffb47224 */ /* 0x000fe200078e0031 */
[----:B------:R-:W-:Y:S02]  /*7d910*/  MOV R181, R48 ;  /* 0x0000003000b57202 */ /* 0x000fe40000000f00 */
[----:B------:R-:W-:Y:S01]  /*7d920*/  LDSM.16.M88.4 R52, [R3+UR15+0x19100] ;  /* 0x0191000f0334783b */ /* 0x000fe20008000200 */
[----:B------:R-:W-:Y:S01]  /*7d930*/  IMAD.MOV.U32 R182, RZ, RZ, R45 ;  /* 0x000000ffffb67224 */ /* 0x000fe200078e002d */
[----:B------:R-:W-:-:S02]  /*7d940*/  MOV R183, R44 ;  /* 0x0000002c00b77202 */ /* 0x000fc40000000f00 */
[----:B------:R-:W-:Y:S01]  /*7d950*/  LDSM.16.M88.4 R48, [R3+UR15+0x1a100] ;  /* 0x01a1000f0330783b */ /* 0x000fe20008000200 */
[----:B------:R-:W-:Y:S01]  /*7d960*/  IMAD.MOV.U32 R196, RZ, RZ, R41 ;  /* 0x000000ffffc47224 */ /* 0x000fe200078e0029 */
[----:B------:R-:W-:Y:S02]  /*7d970*/  MOV R197, R40 ;  /* 0x0000002800c57202 */ /* 0x000fe40000000f00 */
[----:B------:R-:W-:Y:S01]  /*7d980*/  LDSM.16.M88.4 R44, [R3+UR15+0x1b100] ;  /* 0x01b1000f032c783b */ /* 0x000fe20008000200 */
[----:B------:R-:W-:Y:S01]  /*7d990*/  IMAD.MOV.U32 R198, RZ, RZ, R37 ;  /* 0x000000ffffc67224 */ /* 0x000fe200078e0025 */
[----:B------:R-:W-:Y:S02]  /*7d9a0*/  MOV R199, R36 ;  /* 0x0000002400c77202 */ /* 0x000fe40000000f00 */
[----:B------:R-:W-:Y:S04]  /*7d9b0*/  LDSM.16.M88.4 R40, [R3+UR15+0x1c100] ;  /* 0x01c1000f0328783b */ /* 0x000fe80008000200 */
[----:B------:R-:W-:Y:S04]  /*7d9c0*/  LDSM.16.M88.4 R36, [R3+UR15+0x1d100] ;  /* 0x01d1000f0324783b */ /* 0x000fe80008000200 */
[----:B------:R-:W-:Y:S04]  /*7d9d0*/  LDS R161, [R252+UR11+0x45000] ;  /* 0x0450000bfca17984 */ /* 0x000fe80008000800 */
[----:B------:R-:W-:Y:S01]  /*7d9e0*/  LDS R163, [R252+UR11+0x45400] ;  /* 0x0454000bfca37984 */ /* 0x000fe20008000800 */
[C---:B------:R-:W-:Y:S03]  /*7d9f0*/  HMMA.1688.F32.TF32 R60, R132.reuse, R110, R192 ;  /* 0x0000006e843c723c */ /* 0x040fe600000810c0 */
[----:B------:R-:W-:Y:S05]  /*7da00*/  LDSM.16.M88.4 R108, [R3+UR15+0x6100] ;  /* 0x0061000f036c783b */ /* 0x000fea0008000200 */
[----:B--2---:R-:W-:Y:S01]  /*7da10*/  HMMA.1688.F32.TF32 R88, R132, R114, R176 ;  /* 0x000000728458723c */ /* 0x004fe200000810b0 */
[----:B------:R-:W-:Y:S10]  /*7da20*/  LDSM.16.M88.4 R112, [R3+UR15+0x7100] ;  /* 0x0071000f0370783b */ /* 0x000ff40008000200 */
[----:B------:R-:W-:Y:S01]  /*7da30*/  IMAD.MOV.U32 R7, RZ, RZ, R60 ;  /* 0x000000ffff077224 */ /* 0x000fe200078e003c */
[----:B------:R-:W-:Y:S01]  /*7da40*/  MOV R10, R61 ;  /* 0x0000003d000a7202 */ /* 0x000fe20000000f00 */
[----:B------:R-:W-:Y:S01]  /*7da50*/  IMAD.MOV.U32 R11, RZ, RZ, R62 ;  /* 0x000000ffff0b7224 */ /* 0x000fe200078e003e */
[----:B------:R-:W-:-:S02]  /*7da60*/  MOV R0, R63 ;  /* 0x0000003f00007202 */ /* 0x000fc40000000f00 */
[----:B------:R-:W2:Y:S04]  /*7da70*/  LDSM.16.M88.4 R60, [R3+UR15+0x17100] ;  /* 0x0171000f033c783b */ /* 0x000ea80008000200 */
        /* <DEDUP_REMOVED lines=19> */
[----:B-1----:R-:W-:Y:S01]  /*7dbb0*/  STL [R1+0x4cb0], R118 ;  /* 0x004cb07601007387 */ /* 0x002fe20000100800 */
[----:B------:R-:W-:-:S03]  /*7dbc0*/  MOV R177, R32 ;  /* 0x0000002000b17202 */ /* 0x000fc60000000f00 */
[----:B------:R-:W-:Y:S01]  /*7dbd0*/  STL [R1+0x4cac], R119 ;  /* 0x004cac7701007387 */ /* 0x000fe20000100800 */
[----:B------:R-:W-:-:S03]  /*7dbe0*/  IMAD.MOV.U32 R178, RZ, RZ, R29 ;  /* 0x000000ffffb27224 */ /* 0x000fc600078e001d */
[----:B---3--:R-:W-:Y:S01]  /*7dbf0*/  STL [R1+0x4ca8], R122 ;  /* 0x004ca87a01007387 */ /* 0x008fe20000100800 */
[----:B------:R-:W-:-:S03]  /*7dc00*/  MOV R179, R28 ;  /* 0x0000001c00b37202 */ /* 0x000fc60000000f00 */
[----:B------:R-:W-:Y:S04]  /*7dc10*/  STL [R1+0x4ca4], R123 ;  /* 0x004ca47b01007387 */ /* 0x000fe80000100800 */
[----:B----4-:R-:W-:Y:S04]  /*7dc20*/  STL [R1+0x4c9c], R126 ;  /* 0x004c9c7e01007387 */ /* 0x010fe80000100800 */
[----:B------:R-:W1:Y:S04]  /*7dc30*/  LDSM.16.M88.4 R32, [R3+UR15+0x1e100] ;  /* 0x01e1000f0320783b */ /* 0x000e680008000200 */
[----:B------:R-:W-:Y:S04]  /*7dc40*/  STL [R1+0x4c98], R127 ;  /* 0x004c987f01007387 */ /* 0x000fe80000100800 */
[----:B------:R-:W-:Y:S04]  /*7dc50*/  STL [R1+0x4cb4], R130 ;  /* 0x004cb48201007387 */ /* 0x000fe80000100800 */
[----:B------:R-:W3:Y:S04]  /*7dc60*/  LDSM.16.M88.4 R28, [R3+UR15+0x1f100] ;  /* 0x01f1000f031c783b */ /* 0x000ee80008000200 */
        /* <DEDUP_REMOVED lines=24> */
[----:B------:R-:W-:Y:S01]  /*7ddf0*/  STL [R1+0x4d10], R63 ;  /* 0x004d103f01007387 */ /* 0x000fe20000100800 */
[----:B------:R-:W-:Y:S03]  /*7de00*/  HMMA.1688.F32.TF32 R88, R164, R108, R176 ;  /* 0x0000006ca458723c */ /* 0x000fe600000810b0 */
[----:B------:R-:W-:Y:S04]  /*7de10*/  STL [R1+0x4d1c], R58 ;  /* 0x004d1c3a01007387 */ /* 0x000fe80000100800 */
[----:B------:R2:W-:Y:S04]  /*7de20*/  STL [R1+0x4d18], R59 ;  /* 0x004d183b01007387 */ /* 0x0005e80000100800 */
        /* <DEDUP_REMOVED lines=10> */
[----:B-1----:R-:W-:Y:S04]  /*7ded0*/  STL [R1+0x4d4c], R34 ;  /* 0x004d4c2201007387 */ /* 0x002fe80000100800 */
[----:B------:R1:W-:Y:S04]  /*7dee0*/  STL [R1+0x4d48], R35 ;  /* 0x004d482301007387 */ /* 0x0003e80000100800 */
[----:B---3--:R-:W-:Y:S04]  /*7def0*/  STL [R1+0x4d54], R30 ;  /* 0x004d541e01007387 */ /* 0x008fe80000100800 */
[----:B------:R3:W-:Y:S04]  /*7df00*/  STL [R1+0x4d50], R31 ;  /* 0x004d501f01007387 */ /* 0x0007e80000100800 */
[----:B------:R-:W-:Y:S04]  /*7df10*/  STL [R1+0x4678], R3 ;  /* 0x0046780301007387 */ /* 0x000fe80000100800 */
[----:B------:R-:W3:Y:S04]  /*7df20*/  LDL.LU R176, [R1+0x6d0] ;  /* 0x0006d00001b07983 */ /* 0x000ee80000300800 */
[----:B------:R-:W3:Y:S01]  /*7df30*/  LDL.LU R177, [R1+0x6d4] ;  /* 0x0006d40001b17983 */ /* 0x000ee20000300800 */
[----:B------:R-:W-:-:S03]  /*7df40*/  IMAD.MOV.U32 R26, RZ, RZ, R88 ;  /* 0x000000ffff1a7224 */ /* 0x000fc600078e0058 */
[----:B------:R-:W3:Y:S01]  /*7df50*/  LDL.LU R178, [R1+0x6d8] ;  /* 0x0006d80001b27983 */ /* 0x000ee20000300800 */
[----:B------:R-:W-:Y:S01]  /*7df60*/  MOV R27, R89 ;  /* 0x00000059001b7202 */ /* 0x000fe20000000f00 */
[----:B------:R-:W-:Y:S02]  /*7df70*/  IMAD.MOV.U32 R22, RZ, RZ, R90 ;  /* 0x000000ffff167224 */ /* 0x000fe400078e005a */
[----:B------:R-:W3:Y:S01]  /*7df80*/  LDL.LU R179, [R1+0x6dc] ;  /* 0x0006dc0001b37983 */ /* 0x000ee20000300800 */
[----:B------:R-:W-:Y:S02]  /*7df90*/  MOV R23, R91 ;  /* 0x0000005b00177202 */ /* 0x000fe40000000f00 */
[----:B------:R-:W-:-:S15]  /*7dfa0*/  HMMA.1688.F32.TF32 R88, R164, R112, R196 ;  /* 0x00000070a458723c */ /* 0x000fde00000810c4 */
[----:B------:R-:W-:-:S04]  /*7dfb0*/  NOP ;  /* 0x0000000000007918 */ /* 0x000fc80000000000 */
[----:B------:R-:W-:Y:S01]  /*7dfc0*/  IMAD.MOV.U32 R14, RZ, RZ, R88 ;  /* 0x000000ffff0e7224 */ /* 0x000fe200078e0058 */
[----:B------:R-:W-:Y:S01]  /*7dfd0*/  MOV R15, R89 ;  /* 0x00000059000f7202 */ /* 0x000fe20000000f00 */
[----:B------:R-:W-:Y:S01]  /*7dfe0*/  IMAD.MOV.U32 R18, RZ, RZ, R90 ;  /* 0x000000ffff127224 */ /* 0x000fe200078e005a */
[----:B------:R-:W-:Y:S02]  /*7dff0*/  MOV R19, R91 ;  /* 0x0000005b00137202 */ /* 0x000fe40000000f00 */
[----:B------:R-:W-:Y:S01]  /*7e000*/  HMMA.1688.F32.TF32 R88, R164, R116, R180 ;  /* 0x00000074a458723c */ /* 0x000fe200000810b4 */
[----:B------:R-:W3:Y:S04]  /*7e010*/  LDL.LU R180, [R1+0x520] ;  /* 0x0005200001b47983 */ /* 0x000ee80000300800 */
[----:B------:R-:W3:Y:S04]  /*7e020*/  LDL.LU R181, [R1+0x524] ;  /* 0x0005240001b57983 */ /* 0x000ee80000300800 */
[----:B------:R-:W3:Y:S04]  /*7e030*/  LDL.LU R182, [R1+0x528] ;  /* 0x0005280001b67983 */ /* 0x000ee80000300800 */
[----:B------:R-:W3:Y:S06]  /*7e040*/  LDL.LU R183, [R1+0x52c] ;  /* 0x00052c0001b77983 */ /* 0x000eec0000300800 */
[----:B--2---:R-:W-:Y:S01]  /*7e050*/  MOV R59, R91 ;  /* 0x0000005b003b7202 */ /* 0x004fe20000000f00 */
[----:B------:R-:W-:Y:S01]  /*7e060*/  IMAD.MOV.U32 R58, RZ, RZ, R90 ;  /* 0x000000ffff3a7224 */ /* 0x000fe200078e005a */
[----:B----4-:R-:W-:Y:S01]  /*7e070*/  MOV R55, R89 ;  /* 0x0000005900377202 */ /* 0x010fe20000000f00 */
[----:B------:R-:W-:-:S02]  /*7e080*/  IMAD.MOV.U32 R54, RZ, RZ, R88 ;  /* 0x000000ffff367224 */ /* 0x000fc400078e0058 */
[----:B------:R-:W-:Y:S01]  /*7e090*/  STL [R1+0x4d64], R59 ;  /* 0x004d643b01007387 */ /* 0x000fe20000100800 */
[----:B------:R-:W-:Y:S03]  /*7e0a0*/  HMMA.1688.F32.TF32 R88, R164, R120, R172 ;  /* 0x00000078a458723c */ /* 0x000fe600000810ac */
[----:B------:R-:W-:Y:S04]  /*7e0b0*/  STL [R1+0x4d60], R58 ;  /* 0x004d603a01007387 */ /* 0x000fe80000100800 */
[----:B------:R-:W-:Y:S04]  /*7e0c0*/  STL [R1+0x4d5c], R55 ;  /* 0x004d5c3701007387 */ /* 0x000fe80000100800 */
[----:B------:R2:W-:Y:S04]  /*7e0d0*/  STL [R1+0x4d58], R54 ;  /* 0x004d583601007387 */ /* 0x0005e80000100800 */
[----:B------:R-:W4:Y:S04]  /*7e0e0*/  LDL.LU R172, [R1+0x510] ;  /* 0x0005100001ac7983 */ /* 0x000f280000300800 */
[----:B------:R-:W4:Y:S04]  /*7e0f0*/  LDL.LU R173, [R1+0x514] ;  /* 0x0005140001ad7983 */ /* 0x000f280000300800 */
[----:B------:R-:W4:Y:S04]  /*7e100*/  LDL.LU R174, [R1+0x518] ;  /* 0x0005180001ae7983 */ /* 0x000f280000300800 */
[----:B------:R-:W4:Y:S01]  /*7e110*/  LDL.LU R175, [R1+0x51c] ;  /* 0x00051c0001af7983 */ /* 0x000f220000300800 */
        /* <DEDUP_REMOVED lines=17> */
[----:B------:R-:W-:Y:S04]  /*7e230*/  STL [R1+0x4d84], R83 ;  /* 0x004d845301007387 */ /* 0x000fe80000100800 */
[----:B------:R-:W-:Y:S04]  /*7e240*/  STL [R1+0x4d80], R82 ;  /* 0x004d805201007387 */ /* 0x000fe80000100800 */
[----:B------:R-:W-:Y:S04]  /*7e250*/  STL [R1+0x4d7c], R79 ;  /* 0x004d7c4f01007387 */ /* 0x000fe80000100800 */
[----:B------:R1:W-:Y:S01]  /*7e260*/  STL [R1+0x4d78], R78 ;  /* 0x004d784e01007387 */ /* 0x0003e20000100800 */
[----:B------:R-:W-:Y:S03]  /*7e270*/  HMMA.1688.F32.TF32 R88, R164, R128, R180 ;  /* 0x00000080a458723c */ /* 0x000fe600000810b4 */
[----:B------:R-:W2:Y:S04]  /*7e280*/  LDL.LU R180, [R1+0x4f0] ;  /* 0x0004f00001b47983 */ /* 0x000ea80000300800 */
[----:B------:R-:W2:Y:S04]  /*7e290*/  LDL.LU R181, [R1+0x4f4] ;  /* 0x0004f40001b57983 */ /* 0x000ea80000300800 */
[----:B------:R-:W2:Y:S04]  /*7e2a0*/  LDL.LU R182, [R1+0x4f8] ;  /* 0x0004f80001b67983 */ /* 0x000ea80000300800 */
[----:B------:R-:W2:Y:S04]  /*7e2b0*/  LDL.LU R183, [R1+0x4fc] ;  /* 0x0004fc0001b77983 */ /* 0x000ea80000300800 */
        /* <DEDUP_REMOVED lines=42> */
[----:B------:R-:W-:-:S05]  /*7e560*/  MOV R159, R91 ;  /* 0x0000005b009f7202 */ /* 0x000fca0000000f00 */
[----:B------:R1:W-:Y:S04]  /*7e570*/  STL [R1+0x4dc4], R159 ;  /* 0x004dc49f01007387 */ /* 0x0003e80000100800 */
[----:B------:R1:W-:Y:S01]  /*7e580*/  STL [R1+0x4dc0], R158 ;  /* 0x004dc09e01007387 */ /* 0x0003e20000100800 */
[----:B----4-:R-:W-:Y:S03]  /*7e590*/  HMMA.1688.F32.TF32 R88, R164, R152, R172 ;  /* 0x00000098a458723c */ /* 0x010fe600000810ac */
[----:B------:R4:W-:Y:S04]  /*7e5a0*/  STL [R1+0x4dbc], R87 ;  /* 0x004dbc5701007387 */ /* 0x0009e80000100800 */
[----:B------:R1:W-:Y:S04]  /*7e5b0*/  STL [R1+0x4db8], R86 ;  /* 0x004db85601007387 */ /* 0x0003e80000100800 */
[----:B------:R-:W4:Y:S04]  /*7e5c0*/  LDL.LU R172, [R1+0x4b0] ;  /* 0x0004b00001ac7983 */ /* 0x000f280000300800 */
[----:B------:R-:W4:Y:S04]  /*7e5d0*/  LDL.LU R173, [R1+0x4b4] ;  /* 0x0004b40001ad7983 */ /* 0x000f280000300800 */
[----:B------:R-:W4:Y:S04]  /*7e5e0*/  LDL.LU R174, [R1+0x4b8] ;  /* 0x0004b80001ae7983 */ /* 0x000f280000300800 */
[----:B------:R-:W4:Y:S01]  /*7e5f0*/  LDL.LU R175, [R1+0x4bc] ;  /* 0x0004bc0001af7983 */ /* 0x000f220000300800 */
[----:B-1----:R-:W-:Y:S01]  /*7e600*/  MOV R35, R91 ;  /* 0x0000005b00237202 */ /* 0x002fe20000000f00 */
[----:B------:R-:W-:Y:S01]  /*7e610*/  IMAD.MOV.U32 R34, RZ, RZ, R90 ;  /* 0x000000ffff227224 */ /* 0x000fe200078e005a */
[----:B------:R-:W-:Y:S01]  /*7e620*/  MOV R31, R89 ;  /* 0x00000059001f7202 */ /* 0x000fe20000000f00 */
[----:B------:R-:W-:-:S02]  /*7e630*/  IMAD.MOV.U32 R30, RZ, RZ, R88 ;  /* 0x000000ffff1e7224 */ /* 0x000fc400078e0058 */
        /* <DEDUP_REMOVED lines=12> */
[----:B------:R-:W-:Y:S01]  /*7e700*/  MOV R58, R89 ;  /* 0x00000059003a7202 */ /* 0x000fe20000000f00 */
[----:B------:R-:W-:Y:S02]  /*7e710*/  IMAD.MOV.U32 R59, RZ, RZ, R88 ;  /* 0x000000ffff3b7224 */ /* 0x000fe400078e0058 */
        /* <DEDUP_REMOVED lines=14> */
[----:B------:R1:W-:Y:S04]  /*7e800*/  STL [R1+0x4df0], R63 ;  /* 0x004df03f01007387 */ /* 0x0003e80000100800 */
[----:B------:R1:W-:Y:S04]  /*7e810*/  STL [R1+0x4dec], R66 ;  /* 0x004dec4201007387 */ /* 0x0003e80000100800 */
[----:B------:R1:W-:Y:S04]  /*7e820*/  STL [R1+0x4de8], R67 ;  /* 0x004de84301007387 */ /* 0x0003e80000100800 */
[----:B------:R-:W3:Y:S01]  /*7e830*/  LDL.LU R176, [R1+0x480] ;  /* 0x0004800001b07983 */ /* 0x000ee20000300800 */
[C---:B----4-:R-:W-:Y:S03]  /*7e840*/  HMMA.1688.F32.TF32 R88, R164.reuse, R80, R172 ;  /* 0x00000050a458723c */ /* 0x050fe600000810ac */
[----:B------:R-:W3:Y:S04]  /*7e850*/  LDL.LU R177, [R1+0x484] ;  /* 0x0004840001b17983 */ /* 0x000ee80000300800 */
[----:B------:R-:W3:Y:S04]  /*7e860*/  LDL.LU R178, [R1+0x488] ;  /* 0x0004880001b27983 */ /* 0x000ee80000300800 */
[----:B------:R-:W3:Y:S04]  /*7e870*/  LDL.LU R179, [R1+0x48c] ;  /* 0x00048c0001b37983 */ /* 0x000ee80000300800 */
[----:B------:R-:W4:Y:S04]  /*7e880*/  LDL.LU R172, [R1+0x470] ;  /* 0x0004700001ac7983 */ /* 0x000f280000300800 */
[----:B------:R-:W4:Y:S01]  /*7e890*/  LDL.LU R173, [R1+0x474] ;  /* 0x0004740001ad7983 */ /* 0x000f220000300800 */
[----:B------:R-:W-:Y:S01]  /*7e8a0*/  IMAD.MOV.U32 R154, RZ, RZ, R88 ;  /* 0x000000ffff9a7224 */ /* 0x000fe200078e0058 */
[----:B------:R-:W-:Y:S01]  /*7e8b0*/  MOV R155, R89 ;  /* 0x00000059009b7202 */ /* 0x000fe20000000f00 */
[----:B------:R-:W-:Y:S01]  /*7e8c0*/  IMAD.MOV.U32 R150, RZ, RZ, R90 ;  /* 0x000000ffff967224 */ /* 0x000fe200078e005a */
[----:B------:R-:W-:Y:S01]  /*7e8d0*/  MOV R151, R91 ;  /* 0x0000005b00977202 */ /* 0x000fe20000000f00 */
[----:B------:R-:W4:Y:S04]  /*7e8e0*/  LDL.LU R174, [R1+0x478] ;  /* 0x0004780001ae7983 */ /* 0x000f280000300800 */
[----:B------:R-:W4:Y:S01]  /*7e8f0*/  LDL.LU R175, [R1+0x47c] ;  /* 0x00047c0001af7983 */ /* 0x000f220000300800 */
[----:B------:R-:W-:Y:S03]  /*7e900*/  HMMA.1688.F32.TF32 R88, R164, R76, R196 ;  /* 0x0000004ca458723c */ /* 0x000fe600000810c4 */
[----:B------:R1:W-:Y:S04]  /*7e910*/  STL [R1+0x4e04], R151 ;  /* 0x004e049701007387 */ /* 0x0003e80000100800 */
[----:B------:R1:W-:Y:S04]  /*7e920*/  STL [R1+0x4e00], R150 ;  /* 0x004e009601007387 */ /* 0x0003e80000100800 */
[----:B------:R1:W-:Y:S04]  /*7e930*/  STL [R1+0x4dfc], R155 ;  /* 0x004dfc9b01007387 */ /* 0x0003e80000100800 */
[----:B------:R1:W-:Y:S04]  /*7e940*/  STL [R1+0x4df8], R154 ;  /* 0x004df89a01007387 */ /* 0x0003e80000100800 */
        /* <DEDUP_REMOVED lines=20> */
[----:B------:R-:W-:Y:S04]  /*7ea90*/  STL [R1+0x4e18], R75 ;  /* 0x004e184b01007387 */ /* 0x000fe80000100800 */
        /* <DEDUP_REMOVED lines=49> */
[----:B------:R-:W-:-:S15]  /*7edb0*/  HMMA.1688.F32.TF32 R88, R164, R52, R204 ;  /* 0x00000034a458723c */ /* 0x000fde00000810cc */
[----:B------:R-:W-:-:S04]  /*7edc0*/  NOP ;  /* 0x0000000000007918 */ /* 0x000fc80000000000 */
[----:B-1----:R-:W-:Y:S01]  /*7edd0*/  IMAD.MOV.U32 R35, RZ, RZ, R88 ;  /* 0x000000ffff237224 */ /* 0x002fe200078e0058 */
        /* <DEDUP_REMOVED lines=15> */
[----:B---3--:R-:W-:-:S15]  /*7eed0*/  HMMA.1688.F32.TF32 R88, R164, R40, R176 ;  /* 0x00000028a458723c */ /* 0x008fde00000810b0 */
[----:B------:R-:W-:-:S04]  /*7eee0*/  NOP ;  /* 0x0000000000007918 */ /* 0x000fc80000000000 */
[----:B------:R-:W-:Y:S01]  /*7eef0*/  IMAD.MOV.U32 R62, RZ, RZ, R88 ;  /* 0x000000ffff3e7224 */ /* 0x000fe200078e0058 */
[----:B------:R-:W-:Y:S01]  /*7ef00*/  MOV R63, R89 ;  /* 0x00000059003f7202 */ /* 0x000fe20000000f00 */
[----:B------:R-:W-:Y:S01]  /*7ef10*/  IMAD.MOV.U32 R66, RZ, RZ, R90 ;  /* 0x000000ffff427224 */ /* 0x000fe200078e005a */
[----:B------:R-:W-:Y:S02]  /*7ef20*/  MOV R67, R91 ;  /* 0x0000005b00437202 */ /* 0x000fe40000000f00 */
[----:B----4-:R-:W-:-:S15]  /*7ef30*/  HMMA.1688.F32.TF32 R88, R164, R36, R172 ;  /* 0x00000024a458723c */ /* 0x010fde00000810ac */
[----:B------:R-:W-:-:S04]  /*7ef40*/  NOP ;  /* 0x0000000000007918 */ /* 0x000fc80000000000 */
[----:B------:R-:W-:Y:S01]  /*7ef50*/  IMAD.MOV.U32 R151, RZ, RZ, R88 ;  /* 0x000000ffff977224 */ /* 0x000fe200078e0058 */
[----:B------:R-:W-:Y:S01]  /*7ef60*/  MOV R150, R89 ;  /* 0x0000005900967202 */ /* 0x000fe20000000f00 */
[----:B------:R-:W-:Y:S01]  /*7ef70*/  IMAD.MOV.U32 R155, RZ, RZ, R90 ;  /* 0x000000ffff9b7224 */ /* 0x000fe200078e005a */
[----:B------:R-:W-:Y:S02]  /*7ef80*/  MOV R154, R91 ;  /* 0x0000005b009a7202 */ /* 0x000fe40000000f00 */
        /* <DEDUP_REMOVED lines=85> */
[----:B------:R-:W-:-:S05]  /*7f4e0*/  LOP3.LUT R195, R2, 0x40, RZ, 0x3c, !PT ;  /* 0x0000004002c37812 */ /* 0x000fca00078e3cff */
[----:B------:R-:W-:Y:S04]  /*7f4f0*/  LDS R160, [R195+UR11+0x45000] ;  /* 0x0450000bc3a07984 */ /* 0x000fe80008000800 */
[----:B------:R-:W3:Y:S01]  /*7f500*/  LDS R162, [R195+UR11+0x45400] ;  /* 0x0454000bc3a27984 */ /* 0x000ee20008000800 */
[----:B--2---:R-:W-:-:S15]  /*7f510*/  HMMA.1688.F32.TF32 R96, R164, R28, R236 ;  /* 0x0000001ca460723c */ /* 0x004fde00000810ec */
        /* <DEDUP_REMOVED lines=11> */
[C---:B----4-:R-:W-:Y:S08]  /*7f5d0*/  HMMA.1688.F32.TF32 R96, R160.reuse, R20, R232 ;  /* 0x00000014a060723c */ /* 0x050ff000000810e8 */
[C---:B------:R-:W-:Y:S08]  /*7f5e0*/  HMMA.1688.F32.TF32 R104, R160.reuse, R16, R228 ;  /* 0x00000010a068723c */ /* 0x040ff000000810e4 */
[C---:B------:R-:W-:Y:S03]  /*7f5f0*/  HMMA.1688.F32.TF32 R100, R160.reuse, R12, R92 ;  /* 0x0000000ca064723c */ /* 0x040fe6000008105c */
[----:B------:R-:W-:Y:S04]  /*7f600*/  STL.64 [R1+0x400], R96 ;  /* 0x0004006001007387 */ /* 0x000fe80000100a00 */
[----:B------:R1:W-:Y:S01]  /*7f610*/  STL.64 [R1+0x408], R98 ;  /* 0x0004086201007387 */ /* 0x0003e20000100a00 */
[C---:B------:R-:W-:Y:S08]  /*7f620*/  HMMA.1688.F32.TF32 R92, R160.reuse, R4, R184 ;  /* 0x00000004a05c723c */ /* 0x040ff000000810b8 */
[C---:B-1----:R-:W-:Y:S08]  /*7f630*/  HMMA.1688.F32.TF32 R96, R160.reuse, R8, R88 ;  /* 0x00000008a060723c */ /* 0x042ff00000081058 */
[C---:B------:R-:W-:Y:S01]  /*7f640*/  HMMA.1688.F32.TF32 R88, R160.reuse, R108, R188 ;  /* 0x0000006ca058723c */ /* 0x040fe200000810bc */
[----:B------:R-:W-:Y:S04]  /*7f650*/  STL.64 [R1+0x3f0], R104 ;  /* 0x0003f06801007387 */ /* 0x000fe80000100a00 */
        /* <DEDUP_REMOVED lines=97> */
[C---:B-1----:R-:W-:Y:S03]  /*7fc70*/  HMMA.1688.F32.TF32 R88, R160.reuse, R76, R196 ;  /* 0x0000004ca058723c */ /* 0x042fe600000810c4 */
[----:B------:R-:W4:Y:S05]  /*7fc80*/  LDL.LU R196, [R1+0x660] ;  /* 0x0006600001c47983 */ /* 0x000f2a0000300800 */
[C---:B--2---:R-:W-:Y:S11]  /*7fc90*/  HMMA.1688.F32.TF32 R96, R160.reuse, R72, R188 ;  /* 0x00000048a060723c */ /* 0x044ff600000810bc */
[----:B------:R-:W-:Y:S04]  /*7fca0*/  STL.64 [R1+0xc0], R88 ;  /* 0x0000c05801007387 */ /* 0x000fe80000100a00 */
[----:B------:R1:W-:Y:S04]  /*7fcb0*/  STL.64 [R1+0xc8], R90 ;  /* 0x0000c85a01007387 */ /* 0x0003e80000100a00 */
[----:B------:R-:W2:Y:S04]  /*7fcc0*/  LDL.LU R197, [R1+0x664] ;  /* 0x0006640001c57983 */ /* 0x000ea80000300800 */
[----:B------:R-:W2:Y:S01]  /*7fcd0*/  LDL.LU R198, [R1+0x668] ;  /* 0x0006680001c67983 */ /* 0x000ea20000300800 */
[C---:B---3--:R-:W-:Y:S03]  /*7fce0*/  HMMA.1688.F32.TF32 R92, R160.reuse, R68, R224 ;  /* 0x00000044a05c723c */ /* 0x048fe600000810e0 */
[----:B------:R-:W2:Y:S05]  /*7fcf0*/  LDL.LU R199, [R1+0x66c] ;  /* 0x00066c0001c77983 */ /* 0x000eaa0000300800 */
[----:B-1----:R-:W-:Y:S01]  /*7fd00*/  HMMA.1688.F32.TF32 R88, R160, R64, R244 ;  /* 0x00000040a058723c */ /* 0x002fe200000810f4 */
[----:B------:R-:W-:Y:S04]  /*7fd10*/  STL.64 [R1+0xb0], R96 ;  /* 0x0000b06001007387 */ /* 0x000fe80000100a00 */
[----:B------:R4:W-:Y:S03]  /*7fd20*/  STL.64 [R1+0xb8], R98 ;  /* 0x0000b86201007387 */ /* 0x0009e60000100a00 */
[----:B------:R-:W-:Y:S01]  /*7fd30*/  HMMA.1688.F32.TF32 R132, R164, R8, R136 ;  /* 0x00000008a484723c */ /* 0x000fe20000081088 */
[----:B------:R-:W-:Y:S04]  /*7fd40*/  LDS R244, [R195+UR11+0x45080] ;  /* 0x0450800bc3f47984 */ /* 0x000fe80008000800 */
[----:B------:R-:W-:Y:S03]  /*7fd50*/  STL.64 [R1+0xa0], R92 ;  /* 0x0000a05c01007387 */ /* 0x000fe60000100a00 */
[C---:B----4-:R-:W-:Y:S01]  /*7fd60*/  HMMA.1688.F32.TF32 R96, R160.reuse, R60, R220 ;  /* 0x0000003ca060723c */ /* 0x050fe200000810dc */
[----:B------:R1:W-:Y:S04]  /*7fd70*/  STL.64 [R1+0xa8], R94 ;  /* 0x0000a85e01007387 */ /* 0x0003e80000100a00 */
[----:B------:R-:W-:Y:S04]  /*7fd80*/  STL.64 [R1+0x90], R88 ;  /* 0x0000905801007387 */ /* 0x000fe80000100a00 */
[----:B------:R3:W-:Y:S01]  /*7fd90*/  STL.64 [R1+0x98], R90 ;  /* 0x0000985a01007387 */ /* 0x0007e20000100a00 */
[C---:B-1----:R-:W-:Y:S03]  /*7fda0*/  HMMA.1688.F32.TF32 R92, R160.reuse, R56, R176 ;  /* 0x00000038a05c723c */ /* 0x042fe600000810b0 */
[----:B------:R-:W-:Y:S04]  /*7fdb0*/  LDS R246, [R195+UR11+0x45480] ;  /* 0x0454800bc3f67984 */ /* 0x000fe80008000800 */
[----:B------:R-:W-:Y:S01]  /*7fdc0*/  LDS R245, [R252+UR11+0x45080] ;  /* 0x0450800bfcf57984 */ /* 0x000fe20008000800 */
[C---:B---3--:R-:W-:Y:S03]  /*7fdd0*/  HMMA.1688.F32.TF32 R88, R160.reuse, R52, R172 ;  /* 0x00000034a058723c */ /* 0x048fe600000810ac */
[----:B------:R-:W-:Y:S04]  /*7fde0*/  STL.64 [R1+0x80], R96 ;  /* 0x0000806001007387 */ /* 0x000fe80000100a00 */
[----:B------:R1:W-:Y:S04]  /*7fdf0*/  STL.64 [R1+0x88], R98 ;  /* 0x0000886201007387 */ /* 0x0003e80000100a00 */
[----:B------:R-:W3:Y:S04]  /*7fe00*/  LDL.LU R176, [R1+0x300] ;  /* 0x0003000001b07983 */ /* 0x000ee80000300800 */
[----:B------:R-:W-:Y:S04]  /*7fe10*/  STL.64 [R1+0x70], R92 ;  /* 0x0000705c01007387 */ /* 0x000fe80000100a00 */
[----:B------:R4:W-:Y:S04]  /*7fe20*/  STL.64 [R1+0x78], R94 ;  /* 0x0000785e01007387 */ /* 0x0009e80000100a00 */
[----:B------:R-:W-:Y:S04]  /*7fe30*/  STL.64 [R1+0x60], R88 ;  /* 0x0000605801007387 */ /* 0x000fe80000100a00 */
[----:B------:R1:W-:Y:S04]  /*7fe40*/  STL.64 [R1+0x68], R90 ;  /* 0x0000685a01007387 */ /* 0x0003e80000100a00 */
[----:B------:R-:W3:Y:S04]  /*7fe50*/  LDL.LU R177, [R1+0x304] ;  /* 0x0003040001b17983 */ /* 0x000ee80000300800 */
[----:B------:R-:W3:Y:S04]  /*7fe60*/  LDL.LU R178, [R1+0x308] ;  /* 0x0003080001b27983 */ /* 0x000ee80000300800 */
[----:B------:R-:W3:Y:S04]  /*7fe70*/  LDL.LU R179, [R1+0x30c] ;  /* 0x00030c0001b37983 */ /* 0x000ee80000300800 */
[----:B------:R-:W3:Y:S04]  /*7fe80*/  LDL.LU R172, [R1+0x2f0] ;  /* 0x0002f00001ac7983 */ /* 0x000ee80000300800 */
[----:B------:R-:W3:Y:S04]  /*7fe90*/  LDL.LU R173, [R1+0x2f4] ;  /* 0x0002f40001ad7983 */ /* 0x000ee80000300800 */
[----:B------:R-:W3:Y:S04]  /*7fea0*/  LDL.LU R174, [R1+0x2f8] ;  /* 0x0002f80001ae7983 */ /* 0x000ee80000300800 */
[----:B------:R-:W3:Y:S01]  /*7feb0*/  LDL.LU R175, [R1+0x2fc] ;  /* 0x0002fc0001af7983 */ /* 0x000ee20000300800 */
[C---:B-1----:R-:W-:Y:S03]  /*7fec0*/  HMMA.1688.F32.TF32 R96, R160.reuse, R48, R216 ;  /* 0x00000030a060723c */ /* 0x042fe600000810d8 */
[----:B------:R-:W1:Y:S05]  /*7fed0*/  LDS R247, [R252+UR11+0x45480] ;  /* 0x0454800bfcf77984 */ /* 0x000e6a0008000800 */
[C---:B----4-:R-:W-:Y:S08]  /*7fee0*/  HMMA.1688.F32.TF32 R92, R160.reuse, R44, R212 ;  /* 0x0000002ca05c723c */ /* 0x050ff000000810d4 */
[----:B------:R-:W-:Y:S03]  /*7fef0*/  HMMA.1688.F32.TF32 R88, R160, R40, R180 ;  /* 0x00000028a058723c */ /* 0x000fe600000810b4 */
        /* <DEDUP_REMOVED lines=10> */
[----:B------:R-:W-:Y:S08]  /*7ffa0*/  HMMA.1688.F32.TF32 R136, R164, R4, R248 ;  /* 0x00000004a488723c */ /* 0x000ff000000810f8 */
[C---:B------:R-:W-:Y:S08]  /*7ffb0*/  HMMA.1688.F32.TF32 R248, R160.reuse, R32, R204 ;  /* 0x00000020a0f8723c */ /* 0x040ff000000810cc */
[C---:B-1----:R-:W-:Y:S08]  /*7ffc0*/  HMMA.1688.F32.TF32 R88, R160.reuse, R36, R208 ;  /* 0x00000024a058723c */ /* 0x042ff000000810d0 */
[----:B------:R-:W-:Y:S03]  /*7ffd0*/  HMMA.1688.F32.TF32 R160, R160, R28, R200 ;  /* 0x0000001ca0a0723c */ /* 0x000fe600000810c8 */
[----:B------:R-:W-:Y:S08]  /*7ffe0*/  STL.64 [R1+0x4ba8], R250 ;  /* 0x004ba8fa01007387 */ /* 0x000ff00000100a00 */
[----:B------:R-:W-:Y:S04]  /*7fff0*/  STL.64 [R1], R88 ;  /* 0x0000005801007387 */ /* 0x000fe80000100a00 */
[----:B------:R1:W-:Y:S04]  /*80000*/  STL.64 [R1+0x8], R90 ;  /* 0x0000085a01007387 */ /* 0x0003e80000100a00 */
[----:B------:R-:W-:Y:S04]  /*80010*/  STL.64 [R1+0x4ba0], R248 ;  /* 0x004ba0f801007387 */ /* 0x000fe80000100a00 */
[----:B------:R-:W-:Y:S04]  /*80020*/  STL [R1+0x4b5c], R160 ;  /* 0x004b5ca001007387 */ /* 0x000fe80000100800 */
[----:B------:R-:W-:Y:S04]  /*80030*/  STL [R1+0x4b58], R161 ;  /* 0x004b58a101007387 */ /* 0x000fe80000100800 */
[----:B------:R-:W-:Y:S04]  /*80040*/  STL [R1+0x4b54], R162 ;  /* 0x004b54a201007387 */ /* 0x000fe80000100800 */
[----:B------:R-:W-:Y:S01]  /*80050*/  STL [R1+0x4b50], R163 ;  /* 0x004b50a301007387 */ /* 0x000fe20000100800 */
[----:B--2---:R-:W-:-:S15]  /*80060*/  HMMA.1688.F32.TF32 R164, R168, R24, R196 ;  /* 0x00000018a8a4723c */ /* 0x004fde00000810c4 */
[----:B------:R-:W-:-:S04]  /*80070*/  NOP ;  /* 0x0000000000007918 */ /* 0x000fc80000000000 */
[----:B------:R-:W-:Y:S04]  /*80080*/  STL [R1+0x4b64], R164 ;  /* 0x004b64a401007387 */ /* 0x000fe80000100800 */
[----:B------:R-:W-:Y:S04]  /*80090*/  STL [R1+0x4b60], R165 ;  /* 0x004b60a501007387 */ /* 0x000fe80000100800 */
[----:B------:R-:W-:Y:S04]  /*800a0*/  STL [R1+0x4b4c], R166 ;  /* 0x004b4ca601007387 */ /* 0x000fe80000100800 */
[----:B------:R2:W-:Y:S04]  /*800b0*/  STL [R1+0x4b48], R167 ;  /* 0x004b48a701007387 */ /* 0x0005e80000100800 */
[----:B------:R-:W4:Y:S04]  /*800c0*/  LDL.LU R196, [R1+0x2d0] ;  /* 0x0002d00001c47983 */ /* 0x000f280000300800 */
[----:B------:R-:W4:Y:S04]  /*800d0*/  LDL.LU R197, [R1+0x2d4] ;  /* 0x0002d40001c57983 */ /* 0x000f280000300800 */
[----:B------:R-:W4:Y:S04]  /*800e0*/  LDL.LU R198, [R1+0x2d8] ;  /* 0x0002d80001c67983 */ /* 0x000f280000300800 */
[----:B------:R-:W4:Y:S01]  /*800f0*/  LDL.LU R199, [R1+0x2dc] ;  /* 0x0002dc0001c77983 */ /* 0x000f220000300800 */
[C---:B---3--:R-:W-:Y:S08]  /*80100*/  HMMA.1688.F32.TF32 R92, R168.reuse, R20, R176 ;  /* 0x00000014a85c723c */ /* 0x048ff000000810b0 */
[----:B-1----:R-:W-:-:S15]  /*80110*/  HMMA.1688.F32.TF32 R88, R168, R16, R172 ;  /* 0x00000010a858723c */ /* 0x002fde00000810ac */
[----:B------:R-:W-:-:S04]  /*80120*/  NOP ;  /* 0x0000000000007918 */ /* 0x000fc80000000000 */
[----:B------:R-:W-:Y:S04]  /*80130*/  STL [R1+0x2f4], R89 ;  /* 0x0002f45901007387 */ /* 0x000fe80000100800 */
[----:B------:R-:W-:Y:S04]  /*80140*/  STL.64 [R1+0x300], R92 ;  /* 0x0003005c01007387 */ /* 0x000fe80000100a00 */
[----:B------:R-:W-:Y:S04]  /*80150*/  STL.64 [R1+0x308], R94 ;  /* 0x0003085e01007387 */ /* 0x000fe80000100a00 */
[----:B------:R4:W-:Y:S04]  /*80160*/  STL.64 [R1+0x2f8], R90 ;  /* 0x0002f85a01007387 */ /* 0x0009e80000100a00 */
[----:B------:R-:W3:Y:S04]  /*80170*/  LDL.LU R192, [R1+0x2c0] ;  /* 0x0002c00001c07983 */ /* 0x000ee80000300800 */
[----:B------:R-:W3:Y:S04]  /*80180*/  LDL.LU R193, [R1+0x2c4] ;  /* 0x0002c40001c17983 */ /* 0x000ee80000300800 */
[----:B------:R-:W3:Y:S04]  /*80190*/  LDL.LU R194, [R1+0x2c8] ;  /* 0x0002c80001c27983 */ /* 0x000ee80000300800 */
[----:B------:R-:W3:Y:S01]  /*801a0*/  LDL.LU R195, [R1+0x2cc] ;  /* 0x0002cc0001c37983 */ /* 0x000ee20000300800 */
[----:B--2---:R-:W-:-:S05]  /*801b0*/  IMAD.MOV.U32 R167, RZ, RZ, R88 ;  /* 0x000000ffffa77224 */ /* 0x004fca00078e0058 */
        /* <DEDUP_REMOVED lines=22> */
[----:B------:R-:W-:-:S15]  /*80320*/  HMMA.1688.F32.TF32 R88, R168, R8, R196 ;  /* 0x00000008a858723c */ /* 0x000fde00000810c4 */
[----:B------:R-:W-:-:S04]  /*80330*/  NOP ;  /* 0x0000000000007918 */ /* 0x000fc80000000000 */
[----:B-1----:R-:W-:Y:S01]  /*80340*/  MOV R167, R88 ;  /* 0x0000005800a77202 */ /* 0x002fe20000000f00 */
[----:B------:R-:W-:Y:S01]  /*80350*/  IMAD.MOV.U32 R164, RZ, RZ, R89 ;  /* 0x000000ffffa47224 */ /* 0x000fe200078e0059 */
[----:B------:R-:W-:Y:S01]  /*80360*/  MOV R165, R90 ;  /* 0x0000005a00a57202 */ /* 0x000fe20000000f00 */
[----:B------:R-:W-:-:S05]  /*80370*/  IMAD.MOV.U32 R160, RZ, RZ, R91 ;  /* 0x000000ffffa07224 */ /* 0x000fca00078e005b */
[----:B------:R1:W-:Y:S04]  /*80380*/  STL [R1+0x4b88], R160 ;  /* 0x004b88a001007387 */ /* 0x0003e80000100800 */
[----:B------:R1:W-:Y:S04]  /*80390*/  STL [R1+0x4b84], R165 ;  /* 0x004b84a501007387 */ /* 0x0003e80000100800 */
[----:B------:R1:W-:Y:S04]  /*803a0*/  STL [R1+0x4b80], R167 ;  /* 0x004b80a701007387 */ /* 0x0003e80000100800 */
[----:B------:R1:W-:Y:S01]  /*803b0*/  STL [R1+0x4b7c], R164 ;  /* 0x004b7ca401007387 */ /* 0x0003e20000100800 */
[----:B---3--:R-:W-:-:S15]  /*803c0*/  HMMA.1688.F32.TF32 R88, R168, R4, R192 ;  /* 0x00000004a858723c */ /* 0x008fde00000810c0 */
[----:B------:R-:W-:-:S04]  /*803d0*/  NOP ;  /* 0x0000000000007918 */ /* 0x000fc80000000000 */
[----:B------:R-:W-:Y:S01]  /*803e0*/  MOV R166, R88 ;  /* 0x0000005800a67202 */ /* 0x000fe20000000f00 */
[----:B------:R-:W-:Y:S01]  /*803f0*/  IMAD.MOV.U32 R163, RZ, RZ, R89 ;  /* 0x000000ffffa37224 */ /* 0x000fe200078e0059 */
[----:B------:R-:W-:Y:S01]  /*80400*/  MOV R162, R90 ;  /* 0x0000005a00a27202 */ /* 0x000fe20000000f00 */
[----:B------:R-:W-:Y:S02]  /*80410*/  IMAD.MOV.U32 R161, RZ, RZ, R91 ;  /* 0x000000ffffa17224 */ /* 0x000fe400078e005b */
[----:B--2---:R-:W-:Y:S03]  /*80420*/  HMMA.1688.F32.TF32 R88, R168, R108, R176 ;  /* 0x0000006ca858723c */ /* 0x004fe600000810b0 */
[----:B------:R2:W-:-:S15]  /*80430*/  STL [R1+0x4b98], R161 ;  /* 0x004b98a101007387 */ /* 0x0005de0000100800 */
[----:B------:R-:W-:Y:S01]  /*80440*/  NOP ;  /* 0x0000000000007918 */ /* 0x000fe20000000000 */
[----:B-1----:R-:W-:Y:S01]  /*80450*/  MOV R160, R88 ;  /* 0x0000005800a07202 */ /* 0x002fe20000000f00 */
[----:B------:R-:W-:Y:S01]  /*80460*/  IMAD.MOV.U32 R165, RZ, RZ, R89 ;  /* 0x000000ffffa57224 */ /* 0x000fe200078e0059 */
[----:B------:R-:W-:Y:S01]  /*80470*/  MOV R167, R90 ;  /* 0x0000005a00a77202 */ /* 0x000fe20000000f00 */
[----:B------:R-:W-:Y:S02]  /*80480*/  IMAD.MOV.U32 R164, RZ, RZ, R91 ;  /* 0x000000ffffa47224 */ /* 0x000fe400078e005b */
[----:B------:R-:W-:Y:S01]  /*80490*/  HMMA.1688.F32.TF32 R88, R168, R112, R172 ;  /* 0x00000070a858723c */ /* 0x000fe200000810ac */
[----:B------:R1:W-:Y:S04]  /*804a0*/  STL [R1+0x4b94], R162 ;  /* 0x004b94a201007387 */ /* 0x0003e80000100800 */
[----:B------:R3:W-:Y:S04]  /*804b0*/  STL [R1+0x4b90], R166 ;  /* 0x004b90a601007387 */ /* 0x0007e80000100800 */
[----:B------:R1:W-:Y:S10]  /*804c0*/  STL [R1+0x4b8c], R163 ;  /* 0x004b8ca301007387 */ /* 0x0003f40000100800 */
[----:B--2---:R-:W-:Y:S01]  /*804d0*/  MOV R161, R88 ;  /* 0x0000005800a17202 */ /* 0x004fe20000000f00 */
[----:B-1----:R-:W-:Y:S01]  /*804e0*/  IMAD.MOV.U32 R162, RZ, RZ, R89 ;  /* 0x000000ffffa27224 */ /* 0x002fe200078e0059 */
[----:B---3--:R-:W-:Y:S01]  /*804f0*/  MOV R166, R90 ;  /* 0x0000005a00a67202 */ /* 0x008fe20000000f00 */
[----:B------:R-:W-:-:S02]  /*80500*/  IMAD.MOV.U32 R163, RZ, RZ, R91 ;  /* 0x000000ffffa37224 */ /* 0x000fc400078e005b */
[C---:B----4-:R-:W-:Y:S03]  /*80510*/  HMMA.1688.F32.TF32 R88, R168.reuse, R116, R180 ;  /* 0x00000074a858723c */ /* 0x050fe600000810b4 */
[----:B------:R-:W-:Y:S04]  /*80520*/  STL.64 [R1+0x4bc8], R162 ;  /* 0x004bc8a201007387 */ /* 0x000fe80000100a00 */
[----:B------:R1:W-:Y:S04]  /*80530*/  STL.64 [R1+0x4bc0], R160 ;  /* 0x004bc0a001007387 */ /* 0x0003e80000100a00 */
[----:B------:R-:W-:Y:S04]  /*80540*/  STL.64 [R1+0x4bb8], R166 ;  /* 0x004bb8a601007387 */ /* 0x000fe80000100a00 */
[----:B------:R-:W-:Y:S04]  /*80550*/  STL.64 [R1+0x4bb0], R164 ;  /* 0x004bb0a401007387 */ /* 0x000fe80000100a00 */
[----:B-1----:R-:W2:Y:S04]  /*80560*/  LDL.LU R160, [R1+0xe0] ;  /* 0x0000e00001a07983 */ /* 0x002ea80000300800 */
        /* <DEDUP_REMOVED lines=129> */
[C---:B------:R-:W-:Y:S03]  /*80d80*/  HMMA.1688.F32.TF32 R184, R168.reuse, R76, R184 ;  /* 0x0000004ca8b8723c */ /* 0x040fe600000810b8 */
        /* <DEDUP_REMOVED lines=67> */
[----:B------:R-:W-:-:S03]  /*811c0*/  MOV R3, R179 ;  /* 0x000000b300037202 */ /* 0x000fc60000000f00 */
        /* <DEDUP_REMOVED lines=12> */
[----:B------:R1:W-:Y:S04]  /*81290*/  STL [R1+0x148], R178 ;  /* 0x000148b201007387 */ /* 0x0003e80000100800 */
[----:B-1----:R-:W2:Y:S04]  /*812a0*/  LDL.LU.64 R178, [R1+0x4e90] ;  /* 0x004e900001b27983 */ /* 0x002ea80000300a00 */
[----:B------:R-:W2:Y:S04]  /*812b0*/  LDL.LU.64 R176, [R1+0x4e88] ;  /* 0x004e880001b07983 */ /* 0x000ea80000300a00 */
[----:B------:R-:W-:Y:S04]  /*812c0*/  STL [R1+0x4b40], R3 ;  /* 0x004b400301007387 */ /* 0x000fe80000100800 */
[----:B------:R-:W-:Y:S04]  /*812d0*/  STL.64 [R1+0x130], R172 ;  /* 0x000130ac01007387 */ /* 0x000fe80000100a00 */
[----:B------:R1:W-:Y:S04]  /*812e0*/  STL.64 [R1+0x138], R174 ;  /* 0x000138ae01007387 */ /* 0x0003e80000100a00 */
[----:B-1----:R-:W3:Y:S04]  /*812f0*/  LDL.LU.64 R174, [R1+0x4e80] ;  /* 0x004e800001ae7983 */ /* 0x002ee80000300a00 */
[----:B------:R-:W3:Y:S04]  /*81300*/  LDL.LU.64 R172, [R1+0x4e78] ;  /* 0x004e780001ac7983 */ /* 0x000ee80000300a00 */
[----:B------:R-:W4:Y:S04]  /*81310*/  LDL.LU.64 R182, [R1+0x4e70] ;  /* 0x004e700001b67983 */ /* 0x000f280000300a00 */
[----:B------:R-:W4:Y:S01]  /*81320*/  LDL.LU.64 R180, [R1+0x4e68] ;  /* 0x004e680001b47983 */ /* 0x000f220000300a00 */
[C---:B------:R-:W-:Y:S08]  /*81330*/  HMMA.1688.F32.TF32 R160, R244.reuse, R20, R160 ;  /* 0x00000014f4a0723c */ /* 0x040ff000000810a0 */
[----:B------:R-:W-:Y:S01]  /*81340*/  HMMA.1688.F32.TF32 R164, R244, R24, R164 ;  /* 0x00000018f4a4723c */ /* 0x000fe200000810a4 */
[----:B------:R-:W-:Y:S01]  /*81350*/  IMAD.MOV.U32 R3, RZ, RZ, R171 ;  /* 0x000000ffff037224 */ /* 0x000fe200078e00ab */
[----:B------:R-:W-:Y:S04]  /*81360*/  STL.64 [R1+0x100], R168 ;  /* 0x000100a801007387 */ /* 0x000fe80000100a00 */
[----:B------:R-:W-:Y:S04]  /*81370*/  STL [R1+0x108], R170 ;  /* 0x000108aa01007387 */ /* 0x000fe80000100800 */
[----:B------:R1:W-:Y:S04]  /*81380*/  STL [R1+0x4b44], R3 ;  /* 0x004b440301007387 */ /* 0x0003e80000100800 */
[----:B------:R-:W-:Y:S05]  /*81390*/  STL.64 [R1+0xe0], R160 ;  /* 0x0000e0a001007387 */ /* 0x000fea0000100a00 */
[----:B------:R-:W-:Y:S01]  /*813a0*/  STL.64 [R1+0xf0], R164 ;  /* 0x0000f0a401007387 */ /* 0x000fe20000100a00 */
[----:B-1----:R-:W-:-:S03]  /*813b0*/  MOV R3, R163 ;  /* 0x000000a300037202 */ /* 0x002fc60000000f00 */
[----:B------:R-:W-:Y:S04]  /*813c0*/  STL.64 [R1+0xf8], R166 ;  /* 0x0000f8a601007387 */ /* 0x000fe80000100a00 */
[----:B------:R1:W-:Y:S02]  /*813d0*/  STL [R1+0xe8], R162 ;  /* 0x0000e8a201007387 */ /* 0x0003e40000100800 */
[----:B-1----:R-:W-:Y:S01]  /*813e0*/  HMMA.1688.F32.TF32 R160, R244, R16, R248 ;  /* 0x00000010f4a0723c */ /* 0x002fe200000810f8 */
[----:B------:R-:W-:-:S07]  /*813f0*/  LOP3.LUT R251, R2, 0x20, RZ, 0x3c, !PT ;  /* 0x0000002002fb7812 */ /* 0x000fce00078e3cff */
[C---:B--2---:R-:W-:Y:S08]  /*81400*/  HMMA.1688.F32.TF32 R176, R244.reuse, R4, R176 ;  /* 0x00000004f4b0723c */ /* 0x044ff000000810b0 */
[C---:B---3--:R-:W-:Y:S08]  /*81410*/  HMMA.1688.F32.TF32 R172, R244.reuse, R8, R172 ;  /* 0x00000008f4ac723c */ /* 0x048ff000000810ac */
[C---:B----4-:R-:W-:Y:S01]  /*81420*/  HMMA.1688.F32.TF32 R168, R244.reuse, R12, R180 ;  /* 0x0000000cf4a8723c */ /* 0x050fe200000810b4 */
[----:B------:R-:W-:Y:S04]  /*81430*/  LDS R181, [R251+UR11+0x45800] ;  /* 0x0458000bfbb57984 */ /* 0x000fe80008000800 */
[----:B------:R-:W-:Y:S03]  /*81440*/  LDS R183, [R251+UR11+0x45c00] ;  /* 0x045c000bfbb77984 */ /* 0x000fe60008000800 */
[----:B------:R-:W-:Y:S01]  /*81450*/  HMMA.1688.F32.TF32 R192, R244, R116, R192 ;  /* 0x00000074f4c0723c */ /* 0x000fe200000810c0 */
[----:B------:R-:W-:Y:S04]  /*81460*/  LDS R180, [R2+UR11+0x45800] ;  /* 0x0458000b02b47984 */ /* 0x000fe80008000800 */
[----:B------:R-:W1:Y:S06]  /*81470*/  LDS R182, [R2+UR11+0x45c00] ;  /* 0x045c000b02b67984 */ /* 0x000e6c0008000800 */
[----:B------:R-:W-:Y:S04]  /*81480*/  STL.64 [R1+0x4a98], R170 ;  /* 0x004a98aa01007387 */ /* 0x000fe80000100a00 */
[----:B------:R2:W-:Y:S04]  /*81490*/  STL.64 [R1+0xd0], R160 ;  /* 0x0000d0a001007387 */ /* 0x0005e80000100a00 */
[----:B------:R3:W-:Y:S04]  /*814a0*/  STL.64 [R1+0xd8], R162 ;  /* 0x0000d8a201007387 */ /* 0x0007e80000100a00 */
[----:B------:R-:W-:Y:S04]  /*814b0*/  STL.64 [R1+0x4a90], R168 ;  /* 0x004a90a801007387 */ /* 0x000fe80000100a00 */
[----:B------:R-:W-:Y:S01]  /*814c0*/  STL.64 [R1+0x4aa8], R174 ;  /* 0x004aa8ae01007387 */ /* 0x000fe20000100a00 */
[----:B--2---:R-:W-:-:S03]  /*814d0*/  IMAD.MOV.U32 R160, RZ, RZ, R185 ;  /* 0x000000ffffa07224 */ /* 0x004fc600078e00b9 */
[----:B------:R-:W-:Y:S01]  /*814e0*/  STL.64 [R1+0x4aa0], R172 ;  /* 0x004aa0ac01007387 */ /* 0x000fe20000100a00 */
[----:B------:R-:W-:-:S03]  /*814f0*/  MOV R161, R186 ;  /* 0x000000ba00a17202 */ /* 0x000fc60000000f00 */
[----:B------:R-:W-:Y:S01]  /*81500*/  STL.64 [R1+0x4ab8], R178 ;  /* 0x004ab8b201007387 */ /* 0x000fe20000100a00 */
[----:B---3--:R-:W-:-:S03]  /*81510*/  IMAD.MOV.U32 R162, RZ, RZ, R187 ;  /* 0x000000ffffa27224 */ /* 0x008fc600078e00bb */
[----:B------:R-:W-:Y:S01]  /*81520*/  STL.64 [R1+0x4ab0], R176 ;  /* 0x004ab0b001007387 */ /* 0x000fe20000100a00 */
[----:B------:R-:W-:-:S03]  /*81530*/  MOV R163, R191 ;  /* 0x000000bf00a37202 */ /* 0x000fc60000000f00 */
[----:B------:R-:W2:Y:S04]  /*81540*/  LDL.LU R185, [R1+0x4e64] ;  /* 0x004e640001b97983 */ /* 0x000ea80000300800 */
[----:B------:R-:W2:Y:S04]  /*81550*/  LDL.LU R186, [R1+0x4e60] ;  /* 0x004e600001ba7983 */ /* 0x000ea80000300800 */
[----:B------:R-:W2:Y:S04]  /*81560*/  LDL.LU R187, [R1+0x4e5c] ;  /* 0x004e5c0001bb7983 */ /* 0x000ea80000300800 */
[----:B------:R-:W3:Y:S04]  /*81570*/  LDL.LU R191, [R1+0x4e58] ;  /* 0x004e580001bf7983 */ /* 0x000ee80000300800 */
        /* <DEDUP_REMOVED lines=12> */
[C---:B--2---:R-:W-:Y:S08]  /*81640*/  HMMA.1688.F32.TF32 R184, R244.reuse, R108, R184 ;  /* 0x0000006cf4b8723c */ /* 0x044ff000000810b8 */
[C---:B---3--:R-:W-:Y:S11]  /*81650*/  HMMA.1688.F32.TF32 R188, R244.reuse, R112, R188 ;  /* 0x00000070f4bc723c */ /* 0x048ff600000810bc */
        /* <DEDUP_REMOVED lines=18> */
[C---:B----4-:R-:W-:Y:S03]  /*81780*/  HMMA.1688.F32.TF32 R164, R244.reuse, R84, R248 ;  /* 0x00000054f4a4723c */ /* 0x050fe600000810f8 */
[----:B------:R-:W-:Y:S04]  /*81790*/  STL.64 [R1+0x4be8], R222 ;  /* 0x004be8de01007387 */ /* 0x000fe80000100a00 */
[----:B------:R-:W-:Y:S04]  /*817a0*/  STL.64 [R1+0x4be0], R220 ;  /* 0x004be0dc01007387 */ /* 0x000fe80000100a00 */
[----:B------:R-:W-:Y:S04]  /*817b0*/  STL.64 [R1+0x4bf8], R226 ;  /* 0x004bf8e201007387 */ /* 0x000fe80000100a00 */
[----:B------:R-:W-:Y:S04]  /*817c0*/  STL.64 [R1+0x4bf0], R224 ;  /* 0x004bf0e001007387 */ /* 0x000fe80000100a00 */
[----:B------:R-:W3:Y:S04]  /*817d0*/  LDL.LU R248, [R1+0x630] ;  /* 0x0006300001f87983 */ /* 0x000ee80000300800 */
[----:B------:R-:W3:Y:S04]  /*817e0*/  LDL.LU R249, [R1+0x634] ;  /* 0x0006340001f97983 */ /* 0x000ee80000300800 */
[----:B------:R-:W3:Y:S04]  /*817f0*/  LDL.LU R250, [R1+0x638] ;  /* 0x0006380001fa7983 */ /* 0x000ee80000300800 */
[----:B------:R-:W3:Y:S01]  /*81800*/  LDL.LU R251, [R1+0x63c] ;  /* 0x00063c0001fb7983 */ /* 0x000ee20000300800 */
[----:B------:R-:W-:Y:S01]  /*81810*/  HMMA.1688.F32.TF32 R160, R244, R80, R160 ;  /* 0x00000050f4a0723c */ /* 0x000fe200000810a0 */
        /* <DEDUP_REMOVED lines=8> */
[----:B------:R-:W-:-:S03]  /*818a0*/  IMAD.MOV.U32 R85, RZ, RZ, R160 ;  /* 0x000000ffff557224 */ /* 0x000fc600078e00a0 */
[----:B------:R-:W4:Y:S01]  /*818b0*/  LDL.LU R164, [R1+0x5e0] ;  /* 0x0005e00001a47983 */ /* 0x000f220000300800 */
[----:B------:R-:W-:Y:S01]  /*818c0*/  MOV R84, R161 ;  /* 0x000000a100547202 */ /* 0x000fe20000000f00 */
[----:B------:R-:W-:Y:S02]  /*818d0*/  IMAD.MOV.U32 R81, RZ, RZ, R162 ;  /* 0x000000ffff517224 */ /* 0x000fe400078e00a2 */
[----:B------:R-:W4:Y:S01]  /*818e0*/  LDL.LU R165, [R1+0x5e4] ;  /* 0x0005e40001a57983 */ /* 0x000f220000300800 */
[----:B------:R-:W-:-:S03]  /*818f0*/  MOV R80, R163 ;  /* 0x000000a300507202 */ /* 0x000fc60000000f00 */
        /* <DEDUP_REMOVED lines=18> */
[----:B------:R-:W-:Y:S04]  /*81a20*/  STL [R1+0x4a88], R80 ;  /* 0x004a885001007387 */ /* 0x000fe80000100800 */
[----:B------:R-:W-:Y:S04]  /*81a30*/  STL [R1+0x4a84], R81 ;  /* 0x004a845101007387 */ /* 0x000fe80000100800 */
[----:B------:R-:W-:Y:S04]  /*81a40*/  STL [R1+0x4a80], R84 ;  /* 0x004a805401007387 */ /* 0x000fe80000100800 */
[----:B------:R1:W-:Y:S01]  /*81a50*/  STL [R1+0x4a7c], R85 ;  /* 0x004a7c5501007387 */ /* 0x0003e20000100800 */
[----:B---3--:R-:W-:-:S15]  /*81a60*/  HMMA.1688.F32.TF32 R160, R244, R76, R248 ;  /* 0x0000004cf4a0723c */ /* 0x008fde00000810f8 */
[----:B------:R-:W-:-:S04]  /*81a70*/  NOP ;  /* 0x0000000000007918 */ /* 0x000fc80000000000 */
[----:B------:R-:W-:Y:S01]  /*81a80*/  IMAD.MOV.U32 R109, RZ, RZ, R160 ;  /* 0x000000ffff6d7224 */ /* 0x000fe200078e00a0 */
[----:B------:R-:W-:Y:S01]  /*81a90*/  MOV R108, R161 ;  /* 0x000000a1006c7202 */ /* 0x000fe20000000f00 */
[----:B------:R-:W3:Y:S01]  /*81aa0*/  LDL.LU R160, [R1+0x5d0] ;  /* 0x0005d00001a07983 */ /* 0x000ee20000300800 */
[----:B------:R-:W-:-:S03]  /*81ab0*/  IMAD.MOV.U32 R77, RZ, RZ, R162 ;  /* 0x000000ffff4d7224 */ /* 0x000fc600078e00a2 */
[----:B------:R-:W3:Y:S04]  /*81ac0*/  LDL.LU R161, [R1+0x5d4] ;  /* 0x0005d40001a17983 */ /* 0x000ee80000300800 */
[----:B------:R-:W3:Y:S01]  /*81ad0*/  LDL.LU R162, [R1+0x5d8] ;  /* 0x0005d80001a27983 */ /* 0x000ee20000300800 */
[----:B------:R-:W-:Y:S01]  /*81ae0*/  MOV R76, R163 ;  /* 0x000000a3004c7202 */ /* 0x000fe20000000f00 */
[----:B------:R-:W-:Y:S01]  /*81af0*/  IMAD.MOV.U32 R163, RZ, RZ, R6 ;  /* 0x000000ffffa37224 */ /* 0x000fe200078e0006 */
[----:B------:R-:W-:Y:S01]  /*81b00*/  MOV R248, R7 ;  /* 0x0000000700f87202 */ /* 0x000fe20000000f00 */
[----:B------:R-:W-:Y:S01]  /*81b10*/  IMAD.MOV.U32 R249, RZ, RZ, R10 ;  /* 0x000000fffff97224 */ /* 0x000fe200078e000a */
[----:B------:R-:W-:Y:S01]  /*81b20*/  MOV R250, R11 ;  /* 0x0000000b00fa7202 */ /* 0x000fe20000000f00 */
[----:B------:R-:W-:Y:S01]  /*81b30*/  IMAD.MOV.U32 R251, RZ, RZ, R0 ;  /* 0x000000fffffb7224 */ /* 0x000fe200078e0000 */
[----:B------:R-:W2:Y:S04]  /*81b40*/  LDL.LU R6, [R1+0x4e54] ;  /* 0x004e540001067983 */ /* 0x000ea80000300800 */
[----:B------:R-:W2:Y:S04]  /*81b50*/  LDL.LU R7, [R1+0x4e50] ;  /* 0x004e500001077983 */ /* 0x000ea80000300800 */
[----:B------:R-:W2:Y:S04]  /*81b60*/  LDL.LU R10, [R1+0x4e4c] ;  /* 0x004e4c00010a7983 */ /* 0x000ea80000300800 */
[----:B------:R-:W2:Y:S04]  /*81b70*/  LDL.LU R11, [R1+0x4e48] ;  /* 0x004e4800010b7983 */ /* 0x000ea80000300800 */
[----:B------:R1:W-:Y:S01]  /*81b80*/  STL [R1+0x4a8c], R109 ;  /* 0x004a8c6d01007387 */ /* 0x0003e20000100800 */
[----:B---3--:R-:W-:-:S15]  /*81b90*/  HMMA.1688.F32.TF32 R160, R244, R52, R160 ;  /* 0x00000034f4a0723c */ /* 0x008fde00000810a0 */
[----:B------:R-:W-:-:S04]  /*81ba0*/  NOP ;  /* 0x0000000000007918 */ /* 0x000fc80000000000 */
[----:B----4-:R-:W-:Y:S01]  /*81bb0*/  MOV R117, R160 ;  /* 0x000000a000757202 */ /* 0x010fe20000000f00 */
[----:B------:R-:W-:Y:S01]  /*81bc0*/  IMAD.MOV.U32 R0, RZ, RZ, R161 ;  /* 0x000000ffff007224 */ /* 0x000fe200078e00a1 */
[----:B------:R-:W-:Y:S01]  /*81bd0*/  MOV R53, R162 ;  /* 0x000000a200357202 */ /* 0x000fe20000000f00 */
[----:B------:R-:W-:Y:S02]  /*81be0*/  IMAD.MOV.U32 R52, RZ, RZ, R163 ;  /* 0x000000ffff347224 */ /* 0x000fe400078e00a3 */
[----:B------:R-:W-:Y:S01]  /*81bf0*/  HMMA.1688.F32.TF32 R160, R244, R48, R248 ;  /* 0x00000030f4a0723c */ /* 0x000fe200000810f8 */
        /* <DEDUP_REMOVED lines=8> */
[----:B------:R-:W-:Y:S01]  /*81c80*/  MOV R113, R160 ;  /* 0x000000a000717202 */ /* 0x000fe20000000f00 */
[----:B------:R-:W-:Y:S01]  /*81c90*/  IMAD.MOV.U32 R116, RZ, RZ, R161 ;  /* 0x000000ffff747224 */ /* 0x000fe200078e00a1 */
[----:B------:R-:W-:Y:S01]  /*81ca0*/  MOV R160, R26 ;  /* 0x0000001a00a07202 */ /* 0x000fe20000000f00 */
[----:B------:R-:W-:Y:S01]  /*81cb0*/  IMAD.MOV.U32 R161, RZ, RZ, R27 ;  /* 0x000000ffffa17224 */ /* 0x000fe200078e001b */
[----:B------:R-:W4:Y:S01]  /*81cc0*/  LDL.LU R26, [R1+0x4e34] ;  /* 0x004e3400011a7983 */ /* 0x000f220000300800 */
[----:B------:R-:W-:Y:S01]  /*81cd0*/  MOV R49, R162 ;  /* 0x000000a200317202 */ /* 0x000fe20000000f00 */
[----:B------:R-:W-:Y:S01]  /*81ce0*/  IMAD.MOV.U32 R48, RZ, RZ, R163 ;  /* 0x000000ffff307224 */ /* 0x000fe200078e00a3 */
[----:B------:R-:W-:Y:S01]  /*81cf0*/  MOV R162, R22 ;  /* 0x0000001600a27202 */ /* 0x000fe20000000f00 */
[----:B------:R-:W4:Y:S01]  /*81d00*/  LDL.LU R27, [R1+0x4e30] ;  /* 0x004e3000011b7983 */ /* 0x000f220000300800 */
[----:B------:R-:W-:-:S03]  /*81d10*/  IMAD.MOV.U32 R163, RZ, RZ, R23 ;  /* 0x000000ffffa37224 */ /* 0x000fc600078e0017 */
[----:B------:R-:W4:Y:S04]  /*81d20*/  LDL.LU R22, [R1+0x4e2c] ;  /* 0x004e2c0001167983 */ /* 0x000f280000300800 */
[----:B------:R-:W4:Y:S01]  /*81d30*/  LDL.LU R23, [R1+0x4e28] ;  /* 0x004e280001177983 */ /* 0x000f220000300800 */
[----:B------:R-:W-:-:S15]  /*81d40*/  HMMA.1688.F32.TF32 R88, R244, R44, R88 ;  /* 0x0000002cf458723c */ /* 0x000fde0000081058 */
[----:B------:R-:W-:-:S04]  /*81d50*/  NOP ;  /* 0x0000000000007918 */ /* 0x000fc80000000000 */
[----:B-1----:R-:W-:Y:S01]  /*81d60*/  MOV R85, R88 ;  /* 0x0000005800557202 */ /* 0x002fe20000000f00 */
        /* <DEDUP_REMOVED lines=10> */
[C---:B------:R-:W-:Y:S01]  /*81e10*/  HMMA.1688.F32.TF32 R232, R244.reuse, R32, R232 ;  /* 0x00000020f4e8723c */ /* 0x040fe200000810e8 */
[----:B------:R-:W-:Y:S01]  /*81e20*/  MOV R192, R35 ;  /* 0x0000002300c07202 */ /* 0x000fe20000000f00 */
[----:B------:R-:W-:Y:S01]  /*81e30*/  IMAD.MOV.U32 R193, RZ, RZ, R34 ;  /* 0x000000ffffc17224 */ /* 0x000fe200078e0022 */
[----:B------:R-:W-:Y:S01]  /*81e40*/  MOV R194, R31 ;  /* 0x0000001f00c27202 */ /* 0x000fe20000000f00 */
[----:B------:R-:W-:Y:S01]  /*81e50*/  IMAD.MOV.U32 R195, RZ, RZ, R30 ;  /* 0x000000ffffc37224 */ /* 0x000fe200078e001e */
[----:B------:R-:W-:Y:S01]  /*81e60*/  MOV R196, R159 ;  /* 0x0000009f00c47202 */ /* 0x000fe20000000f00 */
[----:B------:R-:W-:Y:S01]  /*81e70*/  IMAD.MOV.U32 R197, RZ, RZ, R158 ;  /* 0x000000ffffc57224 */ /* 0x000fe200078e009e */
[----:B------:R-:W-:Y:S01]  /*81e80*/  MOV R198, R87 ;  /* 0x0000005700c67202 */ /* 0x000fe20000000f00 */
[C---:B--2---:R-:W-:Y:S01]  /*81e90*/  HMMA.1688.F32.TF32 R176, R244.reuse, R68, R176 ;  /* 0x00000044f4b0723c */ /* 0x044fe200000810b0 */
[----:B------:R-:W-:Y:S01]  /*81ea0*/  IMAD.MOV.U32 R199, RZ, RZ, R86 ;  /* 0x000000ffffc77224 */ /* 0x000fe200078e0056 */
[----:B------:R-:W-:Y:S01]  /*81eb0*/  MOV R200, R43 ;  /* 0x0000002b00c87202 */ /* 0x000fe20000000f00 */
[----:B------:R-:W-:Y:S01]  /*81ec0*/  IMAD.MOV.U32 R80, RZ, RZ, R89 ;  /* 0x000000ffff507224 */ /* 0x000fe200078e0059 */
[----:B------:R-:W-:Y:S01]  /*81ed0*/  MOV R109, R88 ;  /* 0x00000058006d7202 */ /* 0x000fe20000000f00 */
[----:B------:R-:W-:Y:S01]  /*81ee0*/  IMAD.MOV.U32 R36, RZ, RZ, R91 ;  /* 0x000000ffff247224 */ /* 0x000fe200078e005b */
[----:B------:R-:W-:Y:S01]  /*81ef0*/  MOV R37, R90 ;  /* 0x0000005a00257202 */ /* 0x000fe20000000f00 */
[----:B------:R-:W-:Y:S01]  /*81f00*/  IMAD.MOV.U32 R201, RZ, RZ, R42 ;  /* 0x000000ffffc97224 */ /* 0x000fe200078e002a */
[----:B------:R-:W-:Y:S01]  /*81f10*/  HMMA.1688.F32.TF32 R88, R244, R28, R240 ;  /* 0x0000001cf458723c */ /* 0x000fe200000810f0 */
[----:B------:R-:W-:Y:S01]  /*81f20*/  MOV R202, R39 ;  /* 0x0000002700ca7202 */ /* 0x000fe20000000f00 */
[----:B------:R-:W-:-:S06]  /*81f30*/  IMAD.MOV.U32 R203, RZ, RZ, R38 ;  /* 0x000000ffffcb7224 */ /* 0x000fcc00078e0026 */
[----:B------:R-:W-:Y:S01]  /*81f40*/  HMMA.1688.F32.TF32 R132, R180, R10, R132 ;  /* 0x0000000ab484723c */ /* 0x000fe20000081084 */
[----:B------:R-:W-:Y:S02]  /*81f50*/  STL.64 [R1+0x4c08], R234 ;  /* 0x004c08ea01007387 */ /* 0x000fe40000100a00 */
[----:B------:R-:W-:-:S05]  /*81f60*/  IMAD.MOV.U32 R68, RZ, RZ, R179 ;  /* 0x000000ffff447224 */ /* 0x000fca00078e00b3 */
[C---:B------:R-:W-:Y:S01]  /*81f70*/  HMMA.1688.F32.TF32 R136, R180.reuse, R6, R136 ;  /* 0x00000006b488723c */ /* 0x040fe20000081088 */
[----:B------:R-:W-:Y:S01]  /*81f80*/  LOP3.LUT R179, R2, 0x40, RZ, 0x3c, !PT ;  /* 0x0000004002b37812 */ /* 0x000fe200078e3cff */
[----:B------:R-:W-:Y:S04]  /*81f90*/  STL.64 [R1+0x4c00], R232 ;  /* 0x004c00e801007387 */ /* 0x000fe80000100a00 */
[----:B------:R-:W-:Y:S02]  /*81fa0*/  STL.64 [R1+0x4c18], R90 ;  /* 0x004c185a01007387 */ /* 0x000fe40000100a00 */
[----:B------:R-:W-:Y:S02]  /*81fb0*/  HMMA.1688.F32.TF32 R160, R180, R110, R160 ;  /* 0x0000006eb4a0723c */ /* 0x000fe400000810a0 */
[----:B------:R1:W-:Y:S06]  /*81fc0*/  STL.64 [R1+0x4c10], R88 ;  /* 0x004c105801007387 */ /* 0x0003ec0000100a00 */
[C---:B------:R-:W-:Y:S08]  /*81fd0*/  HMMA.1688.F32.TF32 R168, R244.reuse, R60, R168 ;  /* 0x0000003cf4a8723c */ /* 0x040ff000000810a8 */
[C---:B------:R-:W-:Y:S08]  /*81fe0*/  HMMA.1688.F32.TF32 R172, R244.reuse, R64, R172 ;  /* 0x00000040f4ac723c */ /* 0x040ff000000810ac */
[----:B------:R-:W-:Y:S01]  /*81ff0*/  HMMA.1688.F32.TF32 R184, R244, R72, R184 ;  /* 0x00000048f4b8723c */ /* 0x000fe200000810b8 */
[----:B------:R-:W-:Y:S01]  /*82000*/  MOV R9, R160 ;  /* 0x000000a000097202 */ /* 0x000fe20000000f00 */
[----:B------:R-:W-:Y:S01]  /*82010*/  IMAD.MOV.U32 R8, RZ, RZ, R161 ;  /* 0x000000ffff087224 */ /* 0x000fe200078e00a1 */
[----:B------:R-:W-:-:S05]  /*82020*/  MOV R160, R78 ;  /* 0x0000004e00a07202 */ /* 0x000fca0000000f00 */
[C---:B---3--:R-:W-:Y:S08]  /*82030*/  HMMA.1688.F32.TF32 R104, R180.reuse, R14, R104 ;  /* 0x0000000eb468723c */ /* 0x048ff00000081068 */
[C---:B----4-:R-:W-:Y:S08]  /*82040*/  HMMA.1688.F32.TF32 R100, R180.reuse, R18, R100 ;  /* 0x00000012b464723c */ /* 0x050ff00000081064 */
[C---:B------:R-:W-:Y:S08]  /*82050*/  HMMA.1688.F32.TF32 R92, R180.reuse, R26, R236 ;  /* 0x0000001ab45c723c */ /* 0x040ff000000810ec */
[----:B------:R-:W-:Y:S01]  /*82060*/  HMMA.1688.F32.TF32 R96, R180, R22, R96 ;  /* 0x00000016b460723c */ /* 0x000fe20000081060 */
[----:B------:R-:W-:Y:S01]  /*82070*/  MOV R208, R51 ;  /* 0x0000003300d07202 */ /* 0x000fe20000000f00 */
[----:B------:R-:W-:Y:S01]  /*82080*/  IMAD.MOV.U32 R209, RZ, RZ, R50 ;  /* 0x000000ffffd17224 */ /* 0x000fe200078e0032 */
[----:B------:R-:W-:Y:S01]  /*82090*/  MOV R210, R47 ;  /* 0x0000002f00d27202 */ /* 0x000fe20000000f00 */
[----:B------:R-:W-:Y:S01]  /*820a0*/  IMAD.MOV.U32 R211, RZ, RZ, R46 ;  /* 0x000000ffffd37224 */ /* 0x000fe200078e002e */
[----:B------:R-:W-:Y:S01]  /*820b0*/  MOV R125, R176 ;  /* 0x000000b0007d7202 */ /* 0x000fe20000000f00 */
[----:B------:R-:W-:Y:S01]  /*820c0*/  IMAD.MOV.U32 R124, RZ, RZ, R177 ;  /* 0x000000ffff7c7224 */ /* 0x000fe200078e00b1 */
[----:B------:R-:W-:Y:S01]  /*820d0*/  MOV R69, R178 ;  /* 0x000000b200457202 */ /* 0x000fe20000000f00 */
[----:B------:R-:W-:Y:S01]  /*820e0*/  HMMA.1688.F32.TF32 R164, R244, R56, R164 ;  /* 0x00000038f4a4723c */ /* 0x000fe200000810a4 */
[----:B------:R-:W-:Y:S04]  /*820f0*/  LDS R228, [R179+UR11+0x45800] ;  /* 0x0458000bb3e47984 */ /* 0x000fe80008000800 */
[----:B------:R2:W-:Y:S04]  /*82100*/  STL.64 [R1+0x4c28], R94 ;  /* 0x004c285e01007387 */ /* 0x0005e80000100a00 */
[----:B------:R3:W-:Y:S04]  /*82110*/  STL.64 [R1+0x4c20], R92 ;  /* 0x004c205c01007387 */ /* 0x0007e80000100a00 */
[----:B------:R-:W-:Y:S04]  /*82120*/  STL [R1+0x4c30], R179 ;  /* 0x004c30b301007387 */ /* 0x000fe80000100800 */
[----:B------:R-:W-:Y:S04]  /*82130*/  STL.64 [R1+0x4c40], R98 ;  /* 0x004c406201007387 */ /* 0x000fe80000100a00 */
[----:B------:R-:W-:Y:S04]  /*82140*/  STL.64 [R1+0x4c38], R96 ;  /* 0x004c386001007387 */ /* 0x000fe80000100a00 */
[----:B------:R-:W-:Y:S04]  /*82150*/  STL.64 [R1+0x4c50], R102 ;  /* 0x004c506601007387 */ /* 0x000fe80000100a00 */
[----:B------:R-:W-:Y:S04]  /*82160*/  STL.64 [R1+0x4c48], R100 ;  /* 0x004c486401007387 */ /* 0x000fe80000100a00 */
[----:B------:R-:W-:Y:S04]  /*82170*/  STL.64 [R1+0x4c60], R106 ;  /* 0x004c606a01007387 */ /* 0x000fe80000100a00 */
[----:B------:R-:W-:Y:S04]  /*82180*/  STL.64 [R1+0x4c58], R104 ;  /* 0x004c586801007387 */ /* 0x000fe80000100a00 */
[----:B------:R-:W-:Y:S01]  /*82190*/  STL.64 [R1+0x4c70], R134 ;  /* 0x004c708601007387 */ /* 0x000fe20000100a00 */
[----:B-1----:R-:W-:Y:S03]  /*821a0*/  HMMA.1688.F32.TF32 R88, R180, R114, R248 ;  /* 0x00000072b458723c */ /* 0x002fe600000810f8 */
        /* <DEDUP_REMOVED lines=8> */
[----:B------:R-:W-:Y:S04]  /*82230*/  STL.64 [R1+0x4c88], R108 ;  /* 0x004c886c01007387 */ /* 0x000fe80000100a00 */
[----:B------:R-:W4:Y:S01]  /*82240*/  LDL.LU R70, [R1+0x4e24] ;  /* 0x004e240001467983 */ /* 0x000f220000300800 */
[----:B------:R-:W-:-:S03]  /*82250*/  MOV R5, R162 ;  /* 0x000000a200057202 */ /* 0x000fc60000000f00 */
[----:B------:R-:W2:Y:S01]  /*82260*/  LDL.LU R71, [R1+0x4e20] ;  /* 0x004e200001477983 */ /* 0x000ea20000300800 */
[----:B------:R-:W-:-:S03]  /*82270*/  IMAD.MOV.U32 R161, RZ, RZ, R79 ;  /* 0x000000ffffa17224 */ /* 0x000fc600078e004f */
[----:B------:R-:W3:Y:S01]  /*82280*/  LDL.LU R74, [R1+0x4e1c] ;  /* 0x004e1c00014a7983 */ /* 0x000ee20000300800 */
[----:B------:R-:W-:Y:S01]  /*82290*/  IMAD.MOV.U32 R4, RZ, RZ, R163 ;  /* 0x000000ffff047224 */ /* 0x000fe200078e00a3 */
[----:B------:R-:W-:Y:S02]  /*822a0*/  MOV R162, R82 ;  /* 0x0000005200a27202 */ /* 0x000fe40000000f00 */
[----:B------:R-:W3:Y:S01]  /*822b0*/  LDL.LU R75, [R1+0x4e18] ;  /* 0x004e1800014b7983 */ /* 0x000ee20000300800 */
[----:B------:R-:W-:Y:S01]  /*822c0*/  MOV R141, R168 ;  /* 0x000000a8008d7202 */ /* 0x000fe20000000f00 */
[----:B------:R-:W-:Y:S02]  /*822d0*/  IMAD.MOV.U32 R163, RZ, RZ, R83 ;  /* 0x000000ffffa37224 */ /* 0x000fe400078e0053 */
[----:B------:R-:W3:Y:S01]  /*822e0*/  LDL.LU R78, [R1+0x4e14] ;  /* 0x004e1400014e7983 */ /* 0x000ee20000300800 */
[----:B------:R-:W-:Y:S01]  /*822f0*/  IMAD.MOV.U32 R140, RZ, RZ, R169 ;  /* 0x000000ffff8c7224 */ /* 0x000fe200078e00a9 */
[----:B------:R-:W-:-:S02]  /*82300*/  MOV R168, R151 ;  /* 0x0000009700a87202 */ /* 0x000fc40000000f00 */
[----:B------:R-:W3:Y:S01]  /*82310*/  LDL.LU R79, [R1+0x4e10] ;  /* 0x004e1000014f7983 */ /* 0x000ee20000300800 */
[----:B------:R-:W-:Y:S01]  /*82320*/  MOV R61, R170 ;  /* 0x000000aa003d7202 */ /* 0x000fe20000000f00 */
[----:B------:R-:W-:Y:S02]  /*82330*/  IMAD.MOV.U32 R169, RZ, RZ, R150 ;  /* 0x000000ffffa97224 */ /* 0x000fe400078e0096 */
[----:B------:R-:W3:Y:S01]  /*82340*/  LDL.LU R82, [R1+0x4e0c] ;  /* 0x004e0c0001527983 */ /* 0x000ee20000300800 */
[----:B------:R-:W-:Y:S01]  /*82350*/  IMAD.MOV.U32 R60, RZ, RZ, R171 ;  /* 0x000000ffff3c7224 */ /* 0x000fe200078e00ab */
[----:B------:R-:W-:Y:S02]  /*82360*/  MOV R170, R155 ;  /* 0x0000009b00aa7202 */ /* 0x000fe40000000f00 */
[----:B------:R-:W3:Y:S01]  /*82370*/  LDL.LU R83, [R1+0x4e08] ;  /* 0x004e080001537983 */ /* 0x000ee20000300800 */
[----:B------:R-:W-:Y:S01]  /*82380*/  MOV R129, R172 ;  /* 0x000000ac00817202 */ /* 0x000fe20000000f00 */
[----:B------:R-:W-:-:S02]  /*82390*/  IMAD.MOV.U32 R171, RZ, RZ, R154 ;  /* 0x000000ffffab7224 */ /* 0x000fc400078e009a */
        /* <DEDUP_REMOVED lines=53> */
[----:B------:R-:W1:Y:S01]  /*826f0*/  LDS R231, [R252+UR11+0x45c00] ;  /* 0x045c000bfce77984 */ /* 0x000e620008000800 */
[----:B----4-:R-:W-:Y:S01]  /*82700*/  IMAD.MOV.U32 R215, RZ, RZ, R70 ;  /* 0x000000ffffd77224 */ /* 0x010fe200078e0046 */
[----:B--2---:R-:W-:Y:S01]  /*82710*/  MOV R214, R71 ;  /* 0x0000004700d67202 */ /* 0x004fe20000000f00 */
[----:B---3--:R-:W-:Y:S01]  /*82720*/  IMAD.MOV.U32 R213, RZ, RZ, R74 ;  /* 0x000000ffffd57224 */ /* 0x008fe200078e004a */
[----:B------:R-:W-:-:S02]  /*82730*/  MOV R212, R75 ;  /* 0x0000004b00d47202 */ /* 0x000fc40000000f00 */
[----:B------:R-:W2:Y:S04]  /*82740*/  LDL.LU R75, [R1+0x4d94] ;  /* 0x004d9400014b7983 */ /* 0x000ea80000300800 */
[----:B------:R-:W3:Y:S04]  /*82750*/  LDL.LU R74, [R1+0x4d90] ;  /* 0x004d9000014a7983 */ /* 0x000ee80000300800 */
[----:B------:R-:W4:Y:S01]  /*82760*/  LDL.LU R71, [R1+0x4d8c] ;  /* 0x004d8c0001477983 */ /* 0x000f220000300800 */
[----:B------:R-:W-:Y:S01]  /*82770*/  MOV R218, R79 ;  /* 0x0000004f00da7202 */ /* 0x000fe20000000f00 */
[----:B------:R-:W-:-:S02]  /*82780*/  IMAD.MOV.U32 R217, RZ, RZ, R82 ;  /* 0x000000ffffd97224 */ /* 0x000fc400078e0052 */
[----:B------:R-:W4:Y:S01]  /*82790*/  LDL.LU R70, [R1+0x4d88] ;  /* 0x004d880001467983 */ /* 0x000f220000300800 */
[----:B------:R-:W-:-:S03]  /*827a0*/  MOV R216, R83 ;  /* 0x0000005300d87202 */ /* 0x000fc60000000f00 */
[----:B------:R-:W1:Y:S01]  /*827b0*/  LDL.LU R83, [R1+0x4d84] ;  /* 0x004d840001537983 */ /* 0x000e620000300800 */
[----:B------:R-:W-:-:S03]  /*827c0*/  IMAD.MOV.U32 R219, RZ, RZ, R78 ;  /* 0x000000ffffdb7224 */ /* 0x000fc600078e004e */
[----:B------:R-:W4:Y:S04]  /*827d0*/  LDL.LU R82, [R1+0x4d80] ;  /* 0x004d800001527983 */ /* 0x000f280000300800 */
        /* <DEDUP_REMOVED lines=22> */
[----:B------:R-:W-:Y:S01]  /*82940*/  IMAD.MOV.U32 R243, RZ, RZ, R35 ;  /* 0x000000fffff37224 */ /* 0x000fe200078e0023 */
[----:B------:R-:W-:Y:S01]  /*82950*/  MOV R17, R88 ;  /* 0x0000005800117202 */ /* 0x000fe20000000f00 */
        /* <DEDUP_REMOVED lines=9> */
[----:B------:R-:W-:Y:S02]  /*829f0*/  MOV R88, R38 ;  /* 0x0000002600587202 */ /* 0x000fe40000000f00 */
        /* <DEDUP_REMOVED lines=27> */
[----:B------:R-:W-:Y:S02]  /*82bb0*/  IMAD.MOV.U32 R167, RZ, RZ, R127 ;  /* 0x000000ffffa77224 */ /* 0x000fe400078e007f */
[----:B--2---:R-:W-:Y:S01]  /*82bc0*/  IMAD.MOV.U32 R95, RZ, RZ, R75 ;  /* 0x000000ffff5f7224 */ /* 0x004fe200078e004b */
[----:B---3--:R-:W-:Y:S01]  /*82bd0*/  MOV R94, R74 ;  /* 0x0000004a005e7202 */ /* 0x008fe20000000f00 */
[----:B----4-:R-:W-:Y:S01]  /*82be0*/  IMAD.MOV.U32 R93, RZ, RZ, R71 ;  /* 0x000000ffff5d7224 */ /* 0x010fe200078e0047 */
        /* <DEDUP_REMOVED lines=48> */
[----:B------:R-:W4:Y:S01]  /*82ef0*/  LDL.LU R127, [R1+0x4c98] ;  /* 0x004c9800017f7983 */ /* 0x000f220000300800 */
[C---:B--2---:R-:W-:Y:S08]  /*82f00*/  HMMA.1688.F32.TF32 R100, R180.reuse, R118, R100 ;  /* 0x00000076b464723c */ /* 0x044ff00000081064 */
[C---:B---3--:R-:W-:Y:S11]  /*82f10*/  HMMA.1688.F32.TF32 R96, R180.reuse, R122, R96 ;  /* 0x0000007ab460723c */ /* 0x048ff60000081060 */
[----:B------:R-:W-:Y:S01]  /*82f20*/  MOV R25, R100 ;  /* 0x0000006400197202 */ /* 0x000fe20000000f00 */
[----:B----4-:R-:W-:Y:S01]  /*82f30*/  HMMA.1688.F32.TF32 R104, R180, R126, R176 ;  /* 0x0000007eb468723c */ /* 0x010fe200000810b0 */
[----:B------:R-:W-:Y:S01]  /*82f40*/  IMAD.MOV.U32 R24, RZ, RZ, R101 ;  /* 0x000000ffff187224 */ /* 0x000fe200078e0065 */
[----:B------:R-:W-:Y:S01]  /*82f50*/  MOV R21, R102 ;  /* 0x0000006600157202 */ /* 0x000fe20000000f00 */
[----:B------:R-:W-:-:S04]  /*82f60*/  IMAD.MOV.U32 R20, RZ, RZ, R103 ;  /* 0x000000ffff147224 */ /* 0x000fc800078e0067 */
[----:B------:R-:W-:Y:S01]  /*82f70*/  MOV R33, R96 ;  /* 0x0000006000217202 */ /* 0x000fe20000000f00 */
[----:B------:R-:W-:Y:S01]  /*82f80*/  HMMA.1688.F32.TF32 R100, R180, R130, R92 ;  /* 0x00000082b464723c */ /* 0x000fe2000008105c */
[----:B------:R-:W-:Y:S01]  /*82f90*/  IMAD.MOV.U32 R32, RZ, RZ, R97 ;  /* 0x000000ffff207224 */ /* 0x000fe200078e0061 */
[----:B------:R-:W-:Y:S01]  /*82fa0*/  MOV R29, R98 ;  /* 0x00000062001d7202 */ /* 0x000fe20000000f00 */
[----:B------:R-:W-:-:S05]  /*82fb0*/  IMAD.MOV.U32 R28, RZ, RZ, R99 ;  /* 0x000000ffff1c7224 */ /* 0x000fca00078e0063 */
        /* <DEDUP_REMOVED lines=59> */
[----:B--2---:R-:W-:Y:S01]  /*83370*/  HMMA.1688.F32.TF32 R92, R180, R30, R160 ;  /* 0x0000001eb45c723c */ /* 0x004fe200000810a0 */
[----:B------:R-:W-:-:S02]  /*83380*/  LOP3.LUT R149, R2, 0x20, RZ, 0x3c, !PT ;  /* 0x0000002002957812 */ /* 0x000fc400078e3cff */
[----:B------:R-:W-:Y:S04]  /*83390*/  LDS R180, [R2+UR11+0x45880] ;  /* 0x0458800b02b47984 */ /* 0x000fe80008000800 */
[----:B------:R-:W-:Y:S01]  /*833a0*/  LDS R182, [R2+UR11+0x45c80] ;  /* 0x045c800b02b67984 */ /* 0x000fe20008000800 */
[C---:B-1----:R-:W-:Y:S03]  /*833b0*/  HMMA.1688.F32.TF32 R88, R228.reuse, R26, R248 ;  /* 0x0000001ae458723c */ /* 0x042fe600000810f8 */
[----:B------:R-:W-:Y:S04]  /*833c0*/  LDS R181, [R149+UR11+0x45880] ;  /* 0x0458800b95b57984 */ /* 0x000fe80008000800 */
[----:B------:R-:W-:Y:S04]  /*833d0*/  STL.64 [R1+0xab0], R96 ;  /* 0x000ab06001007387 */ /* 0x000fe80000100a00 */
[----:B------:R-:W-:Y:S04]  /*833e0*/  STL.64 [R1+0xab8], R98 ;  /* 0x000ab86201007387 */ /* 0x000fe80000100a00 */
[----:B------:R-:W2:Y:S04]  /*833f0*/  LDL.LU R168, [R1] ;  /* 0x0000000001a87983 */ /* 0x000ea80000300800 */
[----:B------:R-:W-:Y:S04]  /*83400*/  STL.64 [R1+0x760], R92 ;  /* 0x0007605c01007387 */ /* 0x000fe80000100a00 */
[----:B------:R-:W-:Y:S04]  /*83410*/  STL.64 [R1+0x768], R94 ;  /* 0x0007685e01007387 */ /* 0x000fe80000100a00 */
        /* <DEDUP_REMOVED lines=63> */
[----:B---3--:R-:W2:Y:S04]  /*83810*/  LDL.LU R90, [R1+0x388] ;  /* 0x00038800015a7983 */ /* 0x008ea80000300800 */
        /* <DEDUP_REMOVED lines=53> */
[----:B------:R-:W1:Y:S01]  /*83b70*/  LDS R183, [R149+UR11+0x45c80] ;  /* 0x045c800b95b77984 */ /* 0x000e620008000800 */
[----:B--2---:R-:W-:-:S15]  /*83b80*/  HMMA.1688.F32.TF32 R108, R228, R22, R108 ;  /* 0x00000016e46c723c */ /* 0x004fde000008106c */
[----:B------:R-:W-:-:S04]  /*83b90*/  NOP ;  /* 0x0000000000007918 */ /* 0x000fc80000000000 */
[----:B------:R-:W-:Y:S04]  /*83ba0*/  STL.64 [R1+0xaa0], R108 ;  /* 0x000aa06c01007387 */ /* 0x000fe80000100a00 */
[----:B------:R2:W-:Y:S04]  /*83bb0*/  STL.64 [R1+0xaa8], R110 ;  /* 0x000aa86e01007387 */ /* 0x0005e80000100a00 */
[----:B--2---:R-:W2:Y:S01]  /*83bc0*/  LDL.LU.64 R110, [R1+0x4c90] ;  /* 0x004c9000016e7983 */ /* 0x004ea20000300a00 */
[C---:B------:R-:W-:Y:S03]  /*83bd0*/  HMMA.1688.F32.TF32 R136, R228.reuse, R18, R136 ;  /* 0x00000012e488723c */ /* 0x040fe60000081088 */
[----:B------:R-:W2:Y:S05]  /*83be0*/  LDL.LU.64 R108, [R1+0x4c88] ;  /* 0x004c8800016c7983 */ /* 0x000eaa0000300a00 */
[C---:B---3--:R-:W-:Y:S08]  /*83bf0*/  HMMA.1688.F32.TF32 R132, R228.reuse, R14, R132 ;  /* 0x0000000ee484723c */ /* 0x048ff00000081084 */
[C---:B------:R-:W-:Y:S08]  /*83c00*/  HMMA.1688.F32.TF32 R104, R228.reuse, R10, R104 ;  /* 0x0000000ae468723c */ /* 0x040ff00000081068 */
[C---:B------:R-:W-:Y:S01]  /*83c10*/  HMMA.1688.F32.TF32 R100, R228.reuse, R6, R100 ;  /* 0x00000006e464723c */ /* 0x040fe20000081064 */
[----:B------:R-:W-:Y:S04]  /*83c20*/  STL.64 [R1+0xa90], R136 ;  /* 0x000a908801007387 */ /* 0x000fe80000100a00 */
[----:B------:R3:W-:Y:S03]  /*83c30*/  STL.64 [R1+0xa98], R138 ;  /* 0x000a988a01007387 */ /* 0x0007e60000100a00 */
[C---:B------:R-:W-:Y:S01]  /*83c40*/  HMMA.1688.F32.TF32 R176, R228.reuse, R114, R176 ;  /* 0x00000072e4b0723c */ /* 0x040fe200000810b0 */
[----:B---3--:R-:W3:Y:S07]  /*83c50*/  LDL.LU.64 R138, [R1+0x4c80] ;  /* 0x004c8000018a7983 */ /* 0x008eee0000300a00 */
[C---:B------:R-:W-:Y:S01]  /*83c60*/  HMMA.1688.F32.TF32 R92, R228.reuse, R118, R92 ;  /* 0x00000076e45c723c */ /* 0x040fe2000008105c */
[----:B------:R-:W3:Y:S04]  /*83c70*/  LDL.LU.64 R136, [R1+0x4c78] ;  /* 0x004c780001887983 */ /* 0x000ee80000300a00 */
[----:B------:R-:W-:Y:S03]  /*83c80*/  STL.64 [R1+0xa80], R132 ;  /* 0x000a808401007387 */ /* 0x000fe60000100a00 */
[C---:B------:R-:W-:Y:S01]  /*83c90*/  HMMA.1688.F32.TF32 R88, R228.reuse, R122, R88 ;  /* 0x0000007ae458723c */ /* 0x040fe20000081058 */
[----:B------:R1:W-:Y:S07]  /*83ca0*/  STL.64 [R1+0xa88], R134 ;  /* 0x000a888601007387 */ /* 0x0003ee0000100a00 */
[C---:B------:R-:W-:Y:S01]  /*83cb0*/  HMMA.1688.F32.TF32 R232, R228.reuse, R126, R232 ;  /* 0x0000007ee4e8723c */ /* 0x040fe200000810e8 */
[----:B-1----:R-:W3:Y:S04]  /*83cc0*/  LDL.LU.64 R134, [R1+0x4c70] ;  /* 0x004c700001867983 */ /* 0x002ee80000300a00 */
[----:B------:R-:W3:Y:S04]  /*83cd0*/  LDL.LU.64 R132, [R1+0x4c68] ;  /* 0x004c680001847983 */ /* 0x000ee80000300a00 */
[----:B------:R-:W-:Y:S04]  /*83ce0*/  STL.64 [R1+0xa70], R104 ;  /* 0x000a706801007387 */ /* 0x000fe80000100a00 */
[----:B------:R1:W-:Y:S01]  /*83cf0*/  STL.64 [R1+0xa78], R106 ;  /* 0x000a786a01007387 */ /* 0x0003e20000100a00 */
[C---:B----4-:R-:W-:Y:S03]  /*83d00*/  HMMA.1688.F32.TF32 R224, R228.reuse, R130, R224 ;  /* 0x00000082e4e0723c */ /* 0x050fe600000810e0 */
[----:B-1----:R-:W4:Y:S04]  /*83d10*/  LDL.LU.64 R106, [R1+0x4c60] ;  /* 0x004c6000016a7983 */ /* 0x002f280000300a00 */
[----:B------:R-:W4:Y:S04]  /*83d20*/  LDL.LU.64 R104, [R1+0x4c58] ;  /* 0x004c580001687983 */ /* 0x000f280000300a00 */
[----:B------:R-:W-:Y:S04]  /*83d30*/  STL.64 [R1+0xa60], R100 ;  /* 0x000a606401007387 */ /* 0x000fe80000100a00 */
[----:B------:R1:W-:Y:S01]  /*83d40*/  STL.64 [R1+0xa68], R102 ;  /* 0x000a686601007387 */ /* 0x0003e20000100a00 */
[C---:B------:R-:W-:Y:S03]  /*83d50*/  HMMA.1688.F32.TF32 R220, R228.reuse, R142, R220 ;  /* 0x0000008ee4dc723c */ /* 0x040fe600000810dc */
[----:B-1----:R-:W3:Y:S04]  /*83d60*/  LDL.LU.64 R102, [R1+0x4c50] ;  /* 0x004c500001667983 */ /* 0x002ee80000300a00 */
[----:B------:R-:W3:Y:S01]  /*83d70*/  LDL.LU.64 R100, [R1+0x4c48] ;  /* 0x004c480001647983 */ /* 0x000ee20000300a00 */
        /* <DEDUP_REMOVED lines=12> */
[----:B-1----:R-:W2:Y:S04]  /*83e40*/  LDL.LU R179, [R1+0x4c30] ;  /* 0x004c300001b37983 */ /* 0x002ea80000300800 */
        /* <DEDUP_REMOVED lines=36> */
[C---:B------:R-:W-:Y:S08]  /*84090*/  HMMA.1688.F32.TF32 R236, R228.reuse, R86, R236 ;  /* 0x00000056e4ec723c */ /* 0x040ff000000810ec */
[C---:B------:R-:W-:Y:S08]  /*840a0*/  HMMA.1688.F32.TF32 R244, R228.reuse, R82, R244 ;  /* 0x00000052e4f4723c */ /* 0x040ff000000810f4 */
[C---:B------:R-:W-:Y:S03]  /*840b0*/  HMMA.1688.F32.TF32 R240, R228.reuse, R78, R240 ;  /* 0x0000004ee4f0723c */ /* 0x040fe600000810f0 */
[----:B------:R-:W-:Y:S04]  /*840c0*/  STL.64 [R1+0x9a0], R236 ;  /* 0x0009a0ec01007387 */ /* 0x000fe80000100a00 */
[----:B------:R1:W-:Y:S02]  /*840d0*/  STL.64 [R1+0x9a8], R238 ;  /* 0x0009a8ee01007387 */ /* 0x0003e40000100a00 */
        /* <DEDUP_REMOVED lines=33> */
[----:B------:R-:W-:Y:S01]  /*842f0*/  STL.64 [R1+0x968], R186 ;  /* 0x000968ba01007387 */ /* 0x000fe20000100a00 */
[----:B--2---:R-:W-:Y:S01]  /*84300*/  IMAD.MOV.U32 R173, RZ, RZ, R162 ;  /* 0x000000ffffad7224 */ /* 0x004fe200078e00a2 */
[----:B---3--:R-:W-:-:S02]  /*84310*/  MOV R172, R161 ;  /* 0x000000a100ac7202 */ /* 0x008fc40000000f00 */
[----:B------:R-:W2:Y:S01]  /*84320*/  LDL.LU R161, [R1+0x4b98] ;  /* 0x004b980001a17983 */ /* 0x000ea20000300800 */
[----:B-1----:R-:W-:Y:S01]  /*84330*/  IMAD.MOV.U32 R175, RZ, RZ, R163 ;  /* 0x000000ffffaf7224 */ /* 0x002fe200078e00a3 */
[----:B------:R-:W-:Y:S02]  /*84340*/  MOV R192, R160 ;  /* 0x000000a000c07202 */ /* 0x000fe40000000f00 */
[----:B----4-:R-:W-:Y:S01]  /*84350*/  MOV R174, R166 ;  /* 0x000000a600ae7202 */ /* 0x010fe20000000f00 */
[----:B------:R-:W-:Y:S01]  /*84360*/  HMMA.1688.F32.TF32 R168, R228, R34, R248 ;  /* 0x00000022e4a8723c */ /* 0x000fe200000810f8 */
[----:B------:R-:W-:Y:S01]  /*84370*/  IMAD.MOV.U32 R193, RZ, RZ, R165 ;  /* 0x000000ffffc17224 */ /* 0x000fe200078e00a5 */
[----:B------:R-:W-:-:S15]  /*84380*/  MOV R194, R167 ;  /* 0x000000a700c27202 */ /* 0x000fde0000000f00 */
[----:B------:R-:W-:Y:S02]  /*84390*/  NOP ;  /* 0x0000000000007918 */ /* 0x000fe40000000000 */
[----:B------:R1:W-:Y:S04]  /*843a0*/  STL.64 [R1+0x950], R168 ;  /* 0x000950a801007387 */ /* 0x0003e80000100a00 */
[----:B------:R3:W-:Y:S04]  /*843b0*/  STL.64 [R1+0x958], R170 ;  /* 0x000958aa01007387 */ /* 0x0007e80000100a00 */
[----:B------:R-:W4:Y:S04]  /*843c0*/  LDL.LU R162, [R1+0x4b94] ;  /* 0x004b940001a27983 */ /* 0x000f280000300800 */
[----:B------:R-:W3:Y:S04]  /*843d0*/  LDL.LU R166, [R1+0x4b90] ;  /* 0x004b900001a67983 */ /* 0x000ee80000300800 */
[----:B------:R-:W3:Y:S04]  /*843e0*/  LDL.LU R163, [R1+0x4b8c] ;  /* 0x004b8c0001a37983 */ /* 0x000ee80000300800 */
[----:B------:R-:W3:Y:S04]  /*843f0*/  LDL.LU R160, [R1+0x4b88] ;  /* 0x004b880001a07983 */ /* 0x000ee80000300800 */
[----:B------:R-:W3:Y:S04]  /*84400*/  LDL.LU R165, [R1+0x4b84] ;  /* 0x004b840001a57983 */ /* 0x000ee80000300800 */
[----:B------:R-:W3:Y:S01]  /*84410*/  LDL.LU R167, [R1+0x4b80] ;  /* 0x004b800001a77983 */ /* 0x000ee20000300800 */
[----:B------:R-:W-:-:S03]  /*84420*/  IMAD.MOV.U32 R195, RZ, RZ, R164 ;  /* 0x000000ffffc37224 */ /* 0x000fc600078e00a4 */
[----:B------:R-:W3:Y:S01]  /*84430*/  LDL.LU R164, [R1+0x4b7c] ;  /* 0x004b7c0001a47983 */ /* 0x000ee20000300800 */
[----:B--2---:R-:W-:Y:S01]  /*84440*/  IMAD.MOV.U32 R199, RZ, RZ, R161 ;  /* 0x000000ffffc77224 */ /* 0x004fe200078e00a1 */
[----:B----4-:R-:W-:Y:S02]  /*84450*/  MOV R198, R162 ;  /* 0x000000a200c67202 */ /* 0x010fe40000000f00 */
[----:B---3--:R-:W-:Y:S02]  /*84460*/  MOV R196, R166 ;  /* 0x000000a600c47202 */ /* 0x008fe40000000f00 */
[----:B------:R-:W2:Y:S01]  /*84470*/  LDL.LU R166, [R1+0x4b78] ;  /* 0x004b780001a67983 */ /* 0x000ea20000300800 */
[----:B------:R-:W-:-:S03]  /*84480*/  IMAD.MOV.U32 R197, RZ, RZ, R163 ;  /* 0x000000ffffc57224 */ /* 0x000fc600078e00a3 */
[----:B------:R-:W3:Y:S04]  /*84490*/  LDL.LU R163, [R1+0x4b74] ;  /* 0x004b740001a37983 */ /* 0x000ee80000300800 */
[----:B------:R-:W4:Y:S04]  /*844a0*/  LDL.LU R162, [R1+0x4b70] ;  /* 0x004b700001a27983 */ /* 0x000f280000300800 */
[----:B------:R-:W4:Y:S01]  /*844b0*/  LDL.LU R161, [R1+0x4b6c] ;  /* 0x004b6c0001a17983 */ /* 0x000f220000300800 */
[----:B------:R-:W-:-:S03]  /*844c0*/  MOV R200, R167 ;  /* 0x000000a700c87202 */ /* 0x000fc60000000f00 */
[----:B------:R-:W4:Y:S01]  /*844d0*/  LDL.LU R167, [R1+0x4b68] ;  /* 0x004b680001a77983 */ /* 0x000f220000300800 */
[----:B------:R-:W-:Y:S01]  /*844e0*/  MOV R202, R165 ;  /* 0x000000a500ca7202 */ /* 0x000fe20000000f00 */
[----:B------:R-:W-:Y:S02]  /*844f0*/  IMAD.MOV.U32 R201, RZ, RZ, R164 ;  /* 0x000000ffffc97224 */ /* 0x000fe400078e00a4 */
[----:B------:R-:W4:Y:S01]  /*84500*/  LDL.LU R164, [R1+0x4b64] ;  /* 0x004b640001a47983 */ /* 0x000f220000300800 */
[----:B------:R-:W-:-:S03]  /*84510*/  IMAD.MOV.U32 R203, RZ, RZ, R160 ;  /* 0x000000ffffcb7224 */ /* 0x000fc600078e00a0 */
[----:B------:R-:W4:Y:S04]  /*84520*/  LDL.LU R165, [R1+0x4b60] ;  /* 0x004b600001a57983 */ /* 0x000f280000300800 */
[----:B------:R-:W4:Y:S04]  /*84530*/  LDL.LU R160, [R1+0x4b5c] ;  /* 0x004b5c0001a07983 */ /* 0x000f280000300800 */
[----:B-1----:R-:W4:Y:S04]  /*84540*/  LDL.LU R168, [R1+0x300] ;  /* 0x0003000001a87983 */ /* 0x002f280000300800 */
        /* <DEDUP_REMOVED lines=8> */
[----:B------:R-:W2:Y:S01]  /*845d0*/  LDL.LU R162, [R1+0x4b54] ;  /* 0x004b540001a27983 */ /* 0x000ea20000300800 */
[----:B------:R-:W-:-:S03]  /*845e0*/  MOV R208, R167 ;  /* 0x000000a700d07202 */ /* 0x000fc60000000f00 */
[----:B------:R-:W2:Y:S04]  /*845f0*/  LDL.LU R163, [R1+0x4b50] ;  /* 0x004b500001a37983 */ /* 0x000ea80000300800 */
[----:B------:R-:W3:Y:S04]  /*84600*/  LDL.LU R166, [R1+0x4b4c] ;  /* 0x004b4c0001a67983 */ /* 0x000ee80000300800 */
[----:B------:R-:W3:Y:S04]  /*84610*/  LDL.LU R167, [R1+0x4b48] ;  /* 0x004b480001a77983 */ /* 0x000ee80000300800 */
[----:B------:R-:W4:Y:S04]  /*84620*/  LDL.LU R209, [R1+0x2f4] ;  /* 0x0002f40001d17983 */ /* 0x000f280000300800 */
[----:B------:R-:W4:Y:S04]  /*84630*/  LDL.LU R210, [R1+0x2f8] ;  /* 0x0002f80001d27983 */ /* 0x000f280000300800 */
[----:B------:R-:W4:Y:S01]  /*84640*/  LDL.LU R211, [R1+0x2fc] ;  /* 0x0002fc0001d37983 */ /* 0x000f220000300800 */
[----:B--2---:R-:W-:Y:S03]  /*84650*/  HMMA.1688.F32.TF32 R244, R228, R30, R160 ;  /* 0x0000001ee4f4723c */ /* 0x004fe600000810a0 */
[----:B------:R-:W-:Y:S04]  /*84660*/  LDS R160, [R179+UR11+0x45880] ;  /* 0x0458800bb3a07984 */ /* 0x000fe80008000800 */
[----:B------:R-:W-:Y:S01]  /*84670*/  LDS R162, [R179+UR11+0x45c80] ;  /* 0x045c800bb3a27984 */ /* 0x000fe20008000800 */
[----:B---3--:R-:W-:Y:S01]  /*84680*/  HMMA.1688.F32.TF32 R164, R180, R26, R164 ;  /* 0x0000001ab4a4723c */ /* 0x008fe200000810a4 */
[----:B------:R-:W-:-:S02]  /*84690*/  IMAD.MOV.U32 R239, RZ, RZ, R3 ;  /* 0x000000ffffef7224 */ /* 0x000fc400078e0003 */
[----:B------:R-:W-:Y:S04]  /*846a0*/  LDS R161, [R252+UR11+0x45880] ;  /* 0x0458800bfca17984 */ /* 0x000fe80008000800 */
[----:B------:R-:W1:Y:S04]  /*846b0*/  LDS R163, [R252+UR11+0x45c80] ;  /* 0x045c800bfca37984 */ /* 0x000e680008000800 */
        /* <DEDUP_REMOVED lines=9> */
[----:B------:R-:W3:Y:S04]  /*84750*/  LDL.LU R185, [R1+0x294] ;  /* 0x0002940001b97983 */ /* 0x000ee80000300800 */
[----:B------:R-:W3:Y:S04]  /*84760*/  LDL.LU R186, [R1+0x298] ;  /* 0x0002980001ba7983 */ /* 0x000ee80000300800 */
[----:B------:R-:W3:Y:S01]  /*84770*/  LDL.LU R187, [R1+0x29c] ;  /* 0x00029c0001bb7983 */ /* 0x000ee20000300800 */
[C---:B--2---:R-:W-:Y:S03]  /*84780*/  HMMA.1688.F32.TF32 R164, R180.reuse, R22, R168 ;  /* 0x00000016b4a4723c */ /* 0x044fe600000810a8 */
[----:B------:R-:W2:Y:S04]  /*84790*/  LDL.LU R188, [R1+0x280] ;  /* 0x0002800001bc7983 */ /* 0x000ea80000300800 */
[----:B------:R-:W2:Y:S04]  /*847a0*/  LDL.LU R189, [R1+0x284] ;  /* 0x0002840001bd7983 */ /* 0x000ea80000300800 */
[----:B------:R-:W2:Y:S04]  /*847b0*/  LDL.LU R190, [R1+0x288] ;  /* 0x0002880001be7983 */ /* 0x000ea80000300800 */
[----:B------:R-:W2:Y:S04]  /*847c0*/  LDL.LU R191, [R1+0x28c] ;  /* 0x00028c0001bf7983 */ /* 0x000ea80000300800 */
        /* <DEDUP_REMOVED lines=9> */
[----:B----4-:R-:W-:Y:S01]  /*84860*/  HMMA.1688.F32.TF32 R208, R180, R18, R208 ;  /* 0x00000012b4d0723c */ /* 0x010fe200000810d0 */
[----:B------:R-:W-:Y:S01]  /*84870*/  IMAD.MOV.U32 R149, RZ, RZ, R166 ;  /* 0x000000ffff957224 */ /* 0x000fe200078e00a6 */
[----:B------:R-:W-:-:S06]  /*84880*/  MOV R148, R167 ;  /* 0x000000a700947202 */ /* 0x000fcc0000000f00 */
[C---:B------:R-:W-:Y:S08]  /*84890*/  HMMA.1688.F32.TF32 R204, R180.reuse, R14, R204 ;  /* 0x0000000eb4cc723c */ /* 0x040ff000000810cc */
[C---:B-1----:R-:W-:Y:S01]  /*848a0*/  HMMA.1688.F32.TF32 R164, R180.reuse, R10, R200 ;  /* 0x0000000ab4a4723c */ /* 0x042fe200000810c8 */
[----:B------:R-:W-:Y:S04]  /*848b0*/  STL [R1+0x4964], R148 ;  /* 0x0049649401007387 */ /* 0x000fe80000100800 */
[----:B------:R-:W-:Y:S04]  /*848c0*/  STL [R1+0x4960], R149 ;  /* 0x0049609501007387 */ /* 0x000fe80000100800 */
[----:B------:R-:W-:Y:S01]  /*848d0*/  STL.64 [R1+0x930], R208 ;  /* 0x000930d001007387 */ /* 0x000fe20000100a00 */
[C---:B------:R-:W-:Y:S03]  /*848e0*/  HMMA.1688.F32.TF32 R196, R180.reuse, R6, R196 ;  /* 0x00000006b4c4723c */ /* 0x040fe600000810c4 */
[----:B------:R-:W-:Y:S04]  /*848f0*/  STL.64 [R1+0x938], R210 ;  /* 0x000938d201007387 */ /* 0x000fe80000100a00 */
[----:B------:R-:W-:Y:S01]  /*84900*/  STL.64 [R1+0x920], R204 ;  /* 0x000920cc01007387 */ /* 0x000fe20000100a00 */
[C---:B------:R-:W-:Y:S03]  /*84910*/  HMMA.1688.F32.TF32 R192, R180.reuse, R110, R192 ;  /* 0x0000006eb4c0723c */ /* 0x040fe600000810c0 */
[----:B------:R-:W-:Y:S04]  /*84920*/  STL.64 [R1+0x928], R206 ;  /* 0x000928ce01007387 */ /* 0x000fe80000100a00 */
[----:B------:R-:W-:Y:S04]  /*84930*/  STL.64 [R1+0x910], R164 ;  /* 0x000910a401007387 */ /* 0x000fe80000100a00 */
[----:B------:R1:W-:Y:S02]  /*84940*/  STL.64 [R1+0x918], R166 ;  /* 0x000918a601007387 */ /* 0x0003e40000100a00 */
[----:B-1----:R-:W-:Y:S02]  /*84950*/  HMMA.1688.F32.TF32 R164, R180, R114, R172 ;  /* 0x00000072b4a4723c */ /* 0x002fe400000810ac */
[----:B------:R-:W-:Y:S04]  /*84960*/  STL.64 [R1+0x900], R196 ;  /* 0x000900c401007387 */ /* 0x000fe80000100a00 */
[----:B------:R-:W-:Y:S04]  /*84970*/  STL.64 [R1+0x908], R198 ;  /* 0x000908c601007387 */ /* 0x000fe80000100a00 */
[----:B------:R-:W-:Y:S04]  /*84980*/  STL.64 [R1+0x8f0], R192 ;  /* 0x0008f0c001007387 */ /* 0x000fe80000100a00 */
[----:B------:R-:W-:Y:S05]  /*84990*/  STL.64 [R1+0x8f8], R194 ;  /* 0x0008f8c201007387 */ /* 0x000fea0000100a00 */
[----:B------:R-:W-:Y:S01]  /*849a0*/  IMAD.MOV.U32 R148, RZ, RZ, R166 ;  /* 0x000000ffff947224 */ /* 0x000fe200078e00a6 */
[----:B------:R3:W-:Y:S01]  /*849b0*/  STL.64 [R1+0x8e0], R164 ;  /* 0x0008e0a401007387 */ /* 0x0007e20000100a00 */
[----:B------:R-:W-:-:S03]  /*849c0*/  MOV R149, R167 ;  /* 0x000000a700957202 */ /* 0x000fc60000000f00 */
[----:B------:R-:W4:Y:S04]  /*849d0*/  LDL.LU R172, [R1+0x250] ;  /* 0x0002500001ac7983 */ /* 0x000f280000300800 */
[----:B------:R-:W4:Y:S04]  /*849e0*/  LDL.LU R173, [R1+0x254] ;  /* 0x0002540001ad7983 */ /* 0x000f280000300800 */
[----:B------:R-:W4:Y:S04]  /*849f0*/  LDL.LU R174, [R1+0x258] ;  /* 0x0002580001ae7983 */ /* 0x000f280000300800 */
[----:B------:R-:W4:Y:S04]  /*84a00*/  LDL.LU R175, [R1+0x25c] ;  /* 0x00025c0001af7983 */ /* 0x000f280000300800 */
[----:B------:R-:W-:Y:S04]  /*84a10*/  STL [R1+0x496c], R149 ;  /* 0x00496c9501007387 */ /* 0x000fe80000100800 */
[----:B------:R-:W-:Y:S01]  /*84a20*/  STL [R1+0x4968], R148 ;  /* 0x0049689401007387 */ /* 0x000fe20000100800 */
[----:B---3--:R-:W-:Y:S03]  /*84a30*/  HMMA.1688.F32.TF32 R164, R180, R118, R184 ;  /* 0x00000076b4a4723c */ /* 0x008fe600000810b8 */
[----:B------:R-:W3:-:S15]  /*84a40*/  LDL.LU R184, [R1+0x240] ;  /* 0x0002400001b87983 */ /* 0x000ede0000300800 */
[----:B------:R-:W-:Y:S01]  /*84a50*/  NOP ;  /* 0x0000000000007918 */ /* 0x000fe20000000000 */
[----:B------:R-:W-:Y:S04]  /*84a60*/  STL.64 [R1+0x8d0], R164 ;  /* 0x0008d0a401007387 */ /* 0x000fe80000100a00 */
[----:B------:R2:W-:Y:S04]  /*84a70*/  STL.64 [R1+0x8d8], R166 ;  /* 0x0008d8a601007387 */ /* 0x0005e80000100a00 */
[----:B------:R-:W3:Y:S04]  /*84a80*/  LDL.LU R185, [R1+0x244] ;  /* 0x0002440001b97983 */ /* 0x000ee80000300800 */
[----:B------:R-:W3:Y:S01]  /*84a90*/  LDL.LU R186, [R1+0x248] ;  /* 0x0002480001ba7983 */ /* 0x000ee20000300800 */
[----:B--2---:R-:W-:Y:S03]  /*84aa0*/  HMMA.1688.F32.TF32 R164, R180, R122, R188 ;  /* 0x0000007ab4a4723c */ /* 0x004fe600000810bc */
[----:B------:R-:W3:-:S15]  /*84ab0*/  LDL.LU R187, [R1+0x24c] ;  /* 0x00024c0001bb7983 */ /* 0x000ede0000300800 */
[----:B------:R-:W-:Y:S01]  /*84ac0*/  NOP ;  /* 0x0000000000007918 */ /* 0x000fe20000000000 */
[----:B------:R-:W-:Y:S01]  /*84ad0*/  IMAD.MOV.U32 R149, RZ, RZ, R166 ;  /* 0x000000ffff957224 */ /* 0x000fe200078e00a6 */
[----:B------:R1:W-:Y:S01]  /*84ae0*/  STL.64 [R1+0x8c0], R164 ;  /* 0x0008c0a401007387 */ /* 0x0003e20000100a00 */
[----:B------:R-:W-:Y:S01]  /*84af0*/  MOV R148, R167 ;  /* 0x000000a700947202 */ /* 0x000fe20000000f00 */
[C---:B------:R-:W-:Y:S08]  /*84b00*/  HMMA.1688.F32.TF32 R176, R180.reuse, R130, R176 ;  /* 0x00000082b4b0723c */ /* 0x040ff000000810b0 */
[----:B-1----:R-:W-:Y:S01]  /*84b10*/  HMMA.1688.F32.TF32 R164, R180, R126, R168 ;  /* 0x0000007eb4a4723c */ /* 0x002fe200000810a8 */
[----:B------:R-:W-:Y:S04]  /*84b20*/  STL [R1+0x4974], R148 ;  /* 0x0049749401007387 */ /* 0x000fe80000100800 */
[----:B------:R-:W-:Y:S04]  /*84b30*/  STL [R1+0x4970], R149 ;  /* 0x0049709501007387 */ /* 0x000fe80000100800 */
[----:B------:R-:W2:Y:S02]  /*84b40*/  LDL.LU R168, [R1+0x230] ;  /* 0x0002300001a87983 */ /* 0x000ea40000300800 */
[----:B------:R-:W-:-:S08]  /*84b50*/  MOV R244, R179 ;  /* 0x000000b300f47202 */ /* 0x000fd00000000f00 */
[----:B------:R1:W-:Y:S04]  /*84b60*/  STL.64 [R1+0x8b0], R164 ;  /* 0x0008b0a401007387 */ /* 0x0003e80000100a00 */
[----:B------:R1:W-:Y:S04]  /*84b70*/  STL.64 [R1+0x8b8], R166 ;  /* 0x0008b8a601007387 */ /* 0x0003e80000100a00 */
[----:B------:R-:W2:Y:S04]  /*84b80*/  LDL.LU R169, [R1+0x234] ;  /* 0x0002340001a97983 */ /* 0x000ea80000300800 */
[----:B------:R-:W2:Y:S01]  /*84b90*/  LDL.LU R170, [R1+0x238] ;  /* 0x0002380001aa7983 */ /* 0x000ea20000300800 */
[----:B-1----:R-:W-:Y:S01]  /*84ba0*/  IMAD.MOV.U32 R164, RZ, RZ, R176 ;  /* 0x000000ffffa47224 */ /* 0x002fe200078e00b0 */
[----:B------:R-:W-:-:S02]  /*84bb0*/  MOV R165, R177 ;  /* 0x000000b100a57202 */ /* 0x000fc40000000f00 */
[----:B------:R-:W2:Y:S01]  /*84bc0*/  LDL.LU R171, [R1+0x23c] ;  /* 0x00023c0001ab7983 */ /* 0x000ea20000300800 */
[----:B------:R-:W-:-:S03]  /*84bd0*/  IMAD.MOV.U32 R166, RZ, RZ, R178 ;  /* 0x000000ffffa67224 */ /* 0x000fc600078e00b2 */
[----:B------:R-:W2:Y:S04]  /*84be0*/  LDL.LU R176, [R1+0x220] ;  /* 0x0002200001b07983 */ /* 0x000ea80000300800 */
[----:B------:R-:W2:Y:S04]  /*84bf0*/  LDL.LU R177, [R1+0x224] ;  /* 0x0002240001b17983 */ /* 0x000ea80000300800 */
[----:B------:R-:W2:Y:S04]  /*84c00*/  LDL.LU R178, [R1+0x228] ;  /* 0x0002280001b27983 */ /* 0x000ea80000300800 */
[----:B------:R-:W2:Y:S04]  /*84c10*/  LDL.LU R179, [R1+0x22c] ;  /* 0x00022c0001b37983 */ /* 0x000ea80000300800 */
[----:B------:R-:W-:Y:S04]  /*84c20*/  STL [R1+0x4984], R244 ;  /* 0x004984f401007387 */ /* 0x000fe80000100800 */
[----:B------:R-:W-:Y:S01]  /*84c30*/  STL [R1+0x4980], R166 ;  /* 0x004980a601007387 */ /* 0x000fe20000100800 */
[----:B----4-:R-:W-:Y:S03]  /*84c40*/  HMMA.1688.F32.TF32 R172, R180, R142, R172 ;  /* 0x0000008eb4ac723c */ /* 0x010fe600000810ac */
[----:B------:R-:W-:Y:S04]  /*84c50*/  STL [R1+0x497c], R165 ;  /* 0x00497ca501007387 */ /* 0x000fe80000100800 */
[----:B------:R-:W-:-:S12]  /*84c60*/  STL [R1+0x4978], R164 ;  /* 0x004978a401007387 */ /* 0x000fd80000100800 */
[----:B------:R1:W-:Y:S01]  /*84c70*/  STL.64 [R1+0x890], R172 ;  /* 0x000890ac01007387 */ /* 0x0003e20000100a00 */
[----:B------:R-:W-:Y:S01]  /*84c80*/  MOV R149, R175 ;  /* 0x000000af00957202 */ /* 0x000fe20000000f00 */
[----:B------:R-:W-:Y:S02]  /*84c90*/  IMAD.MOV.U32 R148, RZ, RZ, R174 ;  /* 0x000000ffff947224 */ /* 0x000fe400078e00ae */
[----:B-1----:R-:W4:Y:S04]  /*84ca0*/  LDL.LU R172, [R1+0x210] ;  /* 0x0002100001ac7983 */ /* 0x002f280000300800 */
[----:B------:R-:W4:Y:S04]  /*84cb0*/  LDL.LU R173, [R1+0x214] ;  /* 0x0002140001ad7983 */ /* 0x000f280000300800 */
[----:B------:R-:W4:Y:S04]  /*84cc0*/  LDL.LU R174, [R1+0x218] ;  /* 0x0002180001ae7983 */ /* 0x000f280000300800 */
[----:B------:R-:W4:Y:S04]  /*84cd0*/  LDL.LU R175, [R1+0x21c] ;  /* 0x00021c0001af7983 */ /* 0x000f280000300800 */
[----:B------:R-:W-:Y:S04]  /*84ce0*/  STL [R1+0x498c], R149 ;  /* 0x00498c9501007387 */ /* 0x000fe80000100800 */
[----:B------:R1:W-:Y:S01]  /*84cf0*/  STL [R1+0x4988], R148 ;  /* 0x0049889401007387 */ /* 0x0003e20000100800 */
[----:B---3--:R-:W-:-:S15]  /*84d00*/  HMMA.1688.F32.TF32 R184, R180, R146, R184 ;  /* 0x00000092b4b8723c */ /* 0x008fde00000810b8 */
[----:B------:R-:W-:-:S04]  /*84d10*/  NOP ;  /* 0x0000000000007918 */ /* 0x000fc80000000000 */
[----:B------:R-:W-:Y:S01]  /*84d20*/  IMAD.MOV.U32 R244, RZ, RZ, R184 ;  /* 0x000000fffff47224 */ /* 0x000fe200078e00b8 */
[----:B------:R-:W-:Y:S01]  /*84d30*/  MOV R166, R185 ;  /* 0x000000b900a67202 */ /* 0x000fe20000000f00 */
[----:B------:R-:W-:Y:S01]  /*84d40*/  IMAD.MOV.U32 R165, RZ, RZ, R186 ;  /* 0x000000ffffa57224 */ /* 0x000fe200078e00ba */
[----:B------:R-:W-:Y:S02]  /*84d50*/  MOV R164, R187 ;  /* 0x000000bb00a47202 */ /* 0x000fe40000000f00 */
[----:B------:R-:W-:Y:S04]  /*84d60*/  STL [R1+0x499c], R244 ;  /* 0x00499cf401007387 */ /* 0x000fe80000100800 */
[----:B------:R-:W-:Y:S04]  /*84d70*/  STL [R1+0x4998], R166 ;  /* 0x004998a601007387 */ /* 0x000fe80000100800 */
[----:B------:R-:W-:Y:S04]  /*84d80*/  STL [R1+0x4994], R165 ;  /* 0x004994a501007387 */ /* 0x000fe80000100800 */
[----:B------:R3:W-:Y:S01]  /*84d90*/  STL [R1+0x4990], R164 ;  /* 0x004990a401007387 */ /* 0x0007e20000100800 */
[C---:B--2---:R-:W-:Y:S08]  /*84da0*/  HMMA.1688.F32.TF32 R168, R180.reuse, R150, R168 ;  /* 0x00000096b4a8723c */ /* 0x044ff000000810a8 */
[----:B------:R-:W-:Y:S11]  /*84db0*/  HMMA.1688.F32.TF32 R176, R180, R154, R176 ;  /* 0x0000009ab4b0723c */ /* 0x000ff600000810b0 */
[----:B------:R-:W-:Y:S01]  /*84dc0*/  IMAD.MOV.U32 R245, RZ, RZ, R168 ;  /* 0x000000fffff57224 */ /* 0x000fe200078e00a8 */
[----:B------:R-:W-:Y:S01]  /*84dd0*/  MOV R167, R171 ;  /* 0x000000ab00a77202 */ /* 0x000fe20000000f00 */
[----:B------:R-:W-:Y:S01]  /*84de0*/  IMAD.MOV.U32 R247, RZ, RZ, R170 ;  /* 0x000000fffff77224 */ /* 0x000fe200078e00aa */
[----:B------:R-:W-:Y:S01]  /*84df0*/  MOV R246, R169 ;  /* 0x000000a900f67202 */ /* 0x000fe20000000f00 */
[----:B------:R-:W2:Y:S04]  /*84e00*/  LDL.LU R168, [R1+0x200] ;  /* 0x0002000001a87983 */ /* 0x000ea80000300800 */
[----:B------:R-:W2:Y:S04]  /*84e10*/  LDL.LU R169, [R1+0x204] ;  /* 0x0002040001a97983 */ /* 0x000ea80000300800 */
[----:B------:R-:W2:Y:S04]  /*84e20*/  LDL.LU R170, [R1+0x208] ;  /* 0x0002080001aa7983 */ /* 0x000ea80000300800 */
[----:B------:R-:W2:Y:S01]  /*84e30*/  LDL.LU R171, [R1+0x20c] ;  /* 0x00020c0001ab7983 */ /* 0x000ea20000300800 */
[----:B-1----:R-:W-:Y:S01]  /*84e40*/  MOV R148, R179 ;  /* 0x000000b300947202 */ /* 0x002fe20000000f00 */
[----:B------:R-:W-:Y:S01]  /*84e50*/  IMAD.MOV.U32 R149, RZ, RZ, R178 ;  /* 0x000000ffff957224 */ /* 0x000fe200078e00b2 */
[----:B---3--:R-:W-:Y:S01]  /*84e60*/  MOV R164, R177 ;  /* 0x000000b100a47202 */ /* 0x008fe20000000f00 */
[----:B------:R-:W-:Y:S01]  /*84e70*/  STL [R1+0x49ac], R167 ;  /* 0x0049aca701007387 */ /* 0x000fe20000100800 */
[----:B------:R-:W-:-:S03]  /*84e80*/  IMAD.MOV.U32 R165, RZ, RZ, R176 ;  /* 0x000000ffffa57224 */ /* 0x000fc600078e00b0 */
[----:B------:R-:W-:Y:S04]  /*84e90*/  STL [R1+0x49a8], R247 ;  /* 0x0049a8f701007387 */ /* 0x000fe80000100800 */
[----:B------:R-:W-:Y:S04]  /*84ea0*/  STL [R1+0x49a4], R246 ;  /* 0x0049a4f601007387 */ /* 0x000fe80000100800 */
[----:B------:R1:W-:Y:S04]  /*84eb0*/  STL [R1+0x49a0], R245 ;  /* 0x0049a0f501007387 */ /* 0x0003e80000100800 */
[----:B------:R-:W-:Y:S04]  /*84ec0*/  STL [R1+0x49bc], R148 ;  /* 0x0049bc9401007387 */ /* 0x000fe80000100800 */
[----:B------:R-:W-:Y:S04]  /*84ed0*/  STL [R1+0x49b8], R149 ;  /* 0x0049b89501007387 */ /* 0x000fe80000100800 */
        /* <DEDUP_REMOVED lines=10> */
[C---:B----4-:R-:W-:Y:S03]  /*84f80*/  HMMA.1688.F32.TF32 R172, R180.reuse, R158, R172 ;  /* 0x0000009eb4ac723c */ /* 0x050fe600000810ac */
[----:B------:R-:W4:Y:S04]  /*84f90*/  LDL.LU R248, [R1+0xf0] ;  /* 0x0000f00001f87983 */ /* 0x000f280000300800 */
[----:B------:R-:W4:Y:S04]  /*84fa0*/  LDL.LU R249, [R1+0xf4] ;  /* 0x0000f40001f97983 */ /* 0x000f280000300800 */
[----:B------:R-:W4:Y:S04]  /*84fb0*/  LDL.LU R250, [R1+0xf8] ;  /* 0x0000f80001fa7983 */ /* 0x000f280000300800 */
[----:B------:R-:W4:Y:S04]  /*84fc0*/  LDL.LU R251, [R1+0xfc] ;  /* 0x0000fc0001fb7983 */ /* 0x000f280000300800 */
[----:B-1----:R-:W-:Y:S01]  /*84fd0*/  MOV R245, R173 ;  /* 0x000000ad00f57202 */ /* 0x002fe20000000f00 */
[----:B------:R-:W-:Y:S01]  /*84fe0*/  IMAD.MOV.U32 R246, RZ, RZ, R172 ;  /* 0x000000fffff67224 */ /* 0x000fe200078e00ac */
[----:B------:R-:W4:Y:S04]  /*84ff0*/  LDL.LU R228, [R1+0x100] ;  /* 0x0001000001e47983 */ /* 0x000f280000300800 */
[----:B------:R-:W4:Y:S04]  /*85000*/  LDL.LU R229, [R1+0x104] ;  /* 0x0001040001e57983 */ /* 0x000f280000300800 */
[----:B------:R-:W4:Y:S01]  /*85010*/  LDL.LU R230, [R1+0x108] ;  /* 0x0001080001e67983 */ /* 0x000f220000300800 */
[----:B------:R-:W-:Y:S01]  /*85020*/  IMAD.MOV.U32 R244, RZ, RZ, R174 ;  /* 0x000000fffff47224 */ /* 0x000fe200078e00ae */
[----:B------:R-:W-:Y:S01]  /*85030*/  MOV R166, R175 ;  /* 0x000000af00a67202 */ /* 0x000fe20000000f00 */
[----:B--2---:R-:W-:Y:S01]  /*85040*/  HMMA.1688.F32.TF32 R168, R180, R86, R168 ;  /* 0x00000056b4a8723c */ /* 0x004fe200000810a8 */
[----:B---3--:R-:W-:-:S02]  /*85050*/  MOV R231, R3 ;  /* 0x0000000300e77202 */ /* 0x008fc40000000f00 */
[----:B------:R-:W2:Y:S04]  /*85060*/  LDL.LU R3, [R1+0x4b40] ;  /* 0x004b400001037983 */ /* 0x000ea80000300800 */
[----:B------:R-:W-:Y:S04]  /*85070*/  STL [R1+0x49c4], R245 ;  /* 0x0049c4f501007387 */ /* 0x000fe80000100800 */
[----:B------:R-:W-:Y:S04]  /*85080*/  STL [R1+0x49c0], R246 ;  /* 0x0049c0f601007387 */ /* 0x000fe80000100800 */
        /* <DEDUP_REMOVED lines=38> */
[----:B------:R-:W-:Y:S01]  /*852f0*/  IMAD.MOV.U32 R167, RZ, RZ, R170 ;  /* 0x000000ffffa77224 */ /* 0x000fe200078e00aa */
[----:B------:R-:W-:Y:S02]  /*85300*/  MOV R247, R171 ;  /* 0x000000ab00f77202 */ /* 0x000fe40000000f00 */
        /* <DEDUP_REMOVED lines=9> */
[----:B------:R1:W-:Y:S04]  /*853a0*/  STL.64 [R1+0x49c8], R164 ;  /* 0x0049c8a401007387 */ /* 0x0003e80000100a00 */
[----:B-1----:R-:W4:Y:S04]  /*853b0*/  LDL.LU R164, [R1+0x130] ;  /* 0x0001300001a47983 */ /* 0x002f280000300800 */
        /* <DEDUP_REMOVED lines=8> */
[----:B------:R-:W-:Y:S03]  /*85440*/  HMMA.1688.F32.TF32 R200, R180, R70, R200 ;  /* 0x00000046b4c8723c */ /* 0x000fe600000810c8 */
[----:B------:R-:W-:Y:S01]  /*85450*/  MOV R246, R213 ;  /* 0x000000d500f67202 */ /* 0x000fe20000000f00 */
[----:B------:R-:W-:Y:S01]  /*85460*/  IMAD.MOV.U32 R245, RZ, RZ, R212 ;  /* 0x000000fffff57224 */ /* 0x000fe200078e00d4 */
[----:B------:R-:W-:Y:S01]  /*85470*/  MOV R149, R215 ;  /* 0x000000d700957202 */ /* 0x000fe20000000f00 */
[----:B------:R-:W-:-:S02]  /*85480*/  IMAD.MOV.U32 R148, RZ, RZ, R214 ;  /* 0x000000ffff947224 */ /* 0x000fc400078e00d6 */
[----:B------:R-:W2:Y:S04]  /*85490*/  LDL.LU.64 R214, [R1+0x4b38] ;  /* 0x004b380001d67983 */ /* 0x000ea80000300a00 */
[----:B------:R-:W2:Y:S01]  /*854a0*/  LDL.LU.64 R212, [R1+0x4b30] ;  /* 0x004b300001d47983 */ /* 0x000ea20000300a00 */
[C---:B------:R-:W-:Y:S03]  /*854b0*/  HMMA.1688.F32.TF32 R208, R180.reuse, R78, R208 ;  /* 0x0000004eb4d0723c */ /* 0x040fe600000810d0 */
[----:B------:R-:W-:Y:S04]  /*854c0*/  STL.64 [R1+0x49e0], R246 ;  /* 0x0049e0f601007387 */ /* 0x000fe80000100a00 */
[----:B------:R1:W-:Y:S01]  /*854d0*/  STL.64 [R1+0x49d8], R244 ;  /* 0x0049d8f401007387 */ /* 0x0003e20000100a00 */
[C---:B------:R-:W-:Y:S03]  /*854e0*/  HMMA.1688.F32.TF32 R204, R180.reuse, R74, R204 ;  /* 0x0000004ab4cc723c */ /* 0x040fe600000810cc */
[----:B-1----:R-:W3:Y:S04]  /*854f0*/  LDL.LU R244, [R1+0x140] ;  /* 0x0001400001f47983 */ /* 0x002ee80000300800 */
[----:B------:R-:W3:Y:S04]  /*85500*/  LDL.LU R245, [R1+0x144] ;  /* 0x0001440001f57983 */ /* 0x000ee80000300800 */
[----:B------:R-:W3:Y:S04]  /*85510*/  LDL.LU R246, [R1+0x148] ;  /* 0x0001480001f67983 */ /* 0x000ee80000300800 */
[----:B------:R-:W-:Y:S01]  /*85520*/  STL.64 [R1+0x820], R208 ;  /* 0x000820d001007387 */ /* 0x000fe20000100a00 */
[C---:B------:R-:W-:Y:S03]  /*85530*/  HMMA.1688.F32.TF32 R188, R180.reuse, R58, R188 ;  /* 0x0000003ab4bc723c */ /* 0x040fe600000810bc */
[----:B------:R1:W-:Y:S04]  /*85540*/  STL.64 [R1+0x828], R210 ;  /* 0x000828d201007387 */ /* 0x0003e80000100a00 */
[----:B-1----:R-:W4:Y:S04]  /*85550*/  LDL.LU.64 R210, [R1+0x4b28] ;  /* 0x004b280001d27983 */ /* 0x002f280000300a00 */
[----:B------:R-:W4:Y:S04]  /*85560*/  LDL.LU.64 R208, [R1+0x4b20] ;  /* 0x004b200001d07983 */ /* 0x000f280000300a00 */
[----:B------:R-:W-:Y:S04]  /*85570*/  STL.64 [R1+0x810], R204 ;  /* 0x000810cc01007387 */ /* 0x000fe80000100a00 */
[----:B------:R1:W-:Y:S01]  /*85580*/  STL.64 [R1+0x818], R206 ;  /* 0x000818ce01007387 */ /* 0x0003e20000100a00 */
[----:B------:R-:W-:Y:S01]  /*85590*/  HMMA.1688.F32.TF32 R168, R180, R42, R168 ;  /* 0x0000002ab4a8723c */ /* 0x000fe200000810a8 */
[----:B------:R-:W-:-:S02]  /*855a0*/  IMAD.MOV.U32 R247, RZ, RZ, R3 ;  /* 0x000000fffff77224 */ /* 0x000fc400078e0003 */
[----:B-1----:R-:W2:Y:S04]  /*855b0*/  LDL.LU.64 R206, [R1+0x4b18] ;  /* 0x004b180001ce7983 */ /* 0x002ea80000300a00 */
[----:B------:R-:W2:Y:S01]  /*855c0*/  LDL.LU.64 R204, [R1+0x4b10] ;  /* 0x004b100001cc7983 */ /* 0x000ea20000300a00 */
[----:B------:R-:W-:Y:S03]  /*855d0*/  HMMA.1688.F32.TF32 R172, R180, R46, R172 ;  /* 0x0000002eb4ac723c */ /* 0x000fe600000810ac */
        /* <DEDUP_REMOVED lines=10> */
[----:B------:R1:W-:Y:S01]  /*85680*/  STL [R1+0x7e8], R194 ;  /* 0x0007e8c201007387 */ /* 0x0003e20000100800 */
[----:B------:R-:W-:-:S03]  /*85690*/  IMAD.MOV.U32 R153, RZ, RZ, R178 ;  /* 0x000000ffff997224 */ /* 0x000fc600078e00b2 */
[----:B-1----:R-:W2:Y:S04]  /*856a0*/  LDL.LU.64 R194, [R1+0x4ae8] ;  /* 0x004ae80001c27983 */ /* 0x002ea80000300a00 */
[----:B------:R-:W2:Y:S04]  /*856b0*/  LDL.LU.64 R192, [R1+0x4ae0] ;  /* 0x004ae00001c07983 */ /* 0x000ea80000300a00 */
[----:B------:R-:W-:Y:S04]  /*856c0*/  STL.64 [R1+0x7d0], R188 ;  /* 0x0007d0bc01007387 */ /* 0x000fe80000100a00 */
[----:B------:R1:W-:Y:S01]  /*856d0*/  STL.64 [R1+0x7d8], R190 ;  /* 0x0007d8be01007387 */ /* 0x0003e20000100a00 */
[----:B------:R-:W-:Y:S01]  /*856e0*/  MOV R152, R179 ;  /* 0x000000b300987202 */ /* 0x000fe20000000f00 */
[----:B------:R-:W-:Y:S01]  /*856f0*/  IMAD.MOV.U32 R157, RZ, RZ, R176 ;  /* 0x000000ffff9d7224 */ /* 0x000fe200078e00b0 */
[----:B------:R-:W-:Y:S01]  /*85700*/  MOV R156, R177 ;  /* 0x000000b1009c7202 */ /* 0x000fe20000000f00 */
        /* <DEDUP_REMOVED lines=18> */
[----:B------:R-:W-:Y:S08]  /*85830*/  HMMA.1688.F32.TF32 R180, R180, R30, R228 ;  /* 0x0000001eb4b4723c */ /* 0x000ff000000810e4 */
        /* <DEDUP_REMOVED lines=12> */
[----:B------:R1:W-:Y:S11]  /*85900*/  STL.64 [R1+0x728], R166 ;  /* 0x000728a601007387 */ /* 0x0003f60000100a00 */
[----:B------:R-:W-:Y:S04]  /*85910*/  STL.64 [R1+0x710], R180 ;  /* 0x000710b401007387 */ /* 0x000fe80000100a00 */
[----:B------:R-:W-:Y:S01]  /*85920*/  STL.64 [R1+0x718], R182 ;  /* 0x000718b601007387 */ /* 0x000fe20000100a00 */
[C---:B----4-:R-:W-:Y:S01]  /*85930*/  HMMA.1688.F32.TF32 R228, R160.reuse, R142, R208 ;  /* 0x0000008ea0e4723c */ /* 0x050fe200000810d0 */
[----:B------:R-:W-:Y:S01]  /*85940*/  IMAD.MOV.U32 R248, RZ, RZ, R109 ;  /* 0x000000fffff87224 */ /* 0x000fe200078e006d */
[----:B------:R-:W-:Y:S01]  /*85950*/  MOV R249, R80 ;  /* 0x0000005000f97202 */ /* 0x000fe20000000f00 */
[----:B------:R-:W-:Y:S01]  /*85960*/  IMAD.MOV.U32 R244, RZ, RZ, R85 ;  /* 0x000000fffff47224 */ /* 0x000fe200078e0055 */
[----:B------:R-:W-:Y:S01]  /*85970*/  MOV R245, R112 ;  /* 0x0000007000f57202 */ /* 0x000fe20000000f00 */
[----:B------:R-:W-:Y:S03]  /*85980*/  LDS R142, [R2+UR11+0x46400] ;  /* 0x0464000b028e7984 */ /* 0x000fe60008000800 */
[C---:B--2---:R-:W-:Y:S08]  /*85990*/  HMMA.1688.F32.TF32 R240, R160.reuse, R6, R176 ;  /* 0x00000006a0f0723c */ /* 0x044ff000000810b0 */
[C---:B-1----:R-:W-:Y:S08]  /*859a0*/  HMMA.1688.F32.TF32 R164, R160.reuse, R10, R172 ;  /* 0x0000000aa0a4723c */ /* 0x042ff000000810ac */
[----:B------:R-:W-:-:S15]  /*859b0*/  HMMA.1688.F32.TF32 R168, R160, R14, R168 ;  /* 0x0000000ea0a8723c */ /* 0x000fde00000810a8 */
[----:B------:R-:W-:-:S04]  /*859c0*/  NOP ;  /* 0x0000000000007918 */ /* 0x000fc80000000000 */
[----:B------:R-:W-:Y:S04]  /*859d0*/  STL.64 [R1+0x700], R168 ;  /* 0x000700a801007387 */ /* 0x000fe80000100a00 */
[----:B------:R1:W-:Y:S04]  /*859e0*/  STL.64 [R1+0x708], R170 ;  /* 0x000708aa01007387 */ /* 0x0003e80000100a00 */
[----:B------:R-:W-:Y:S04]  /*859f0*/  STL [R1+0x493c], R240 ;  /* 0x00493cf001007387 */ /* 0x000fe80000100800 */
[----:B------:R-:W-:Y:S01]  /*85a00*/  STL.64 [R1+0x6f0], R164 ;  /* 0x0006f0a401007387 */ /* 0x000fe20000100a00 */
[C---:B-1----:R-:W-:Y:S03]  /*85a10*/  HMMA.1688.F32.TF32 R168, R160.reuse, R110, R184 ;  /* 0x0000006ea0a8723c */ /* 0x042fe600000810b8 */
[----:B------:R1:W-:Y:S05]  /*85a20*/  STL.64 [R1+0x6f8], R166 ;  /* 0x0006f8a601007387 */ /* 0x0003ea0000100a00 */
[C---:B-1----:R-:W-:Y:S01]  /*85a30*/  HMMA.1688.F32.TF32 R164, R160.reuse, R114, R188 ;  /* 0x00000072a0a4723c */ /* 0x042fe200000810bc */
[----:B------:R-:W-:Y:S04]  /*85a40*/  STL [R1+0x4938], R241 ;  /* 0x004938f101007387 */ /* 0x000fe80000100800 */
[----:B------:R-:W-:Y:S04]  /*85a50*/  STL [R1+0x4934], R242 ;  /* 0x004934f201007387 */ /* 0x000fe80000100800 */
[----:B------:R-:W-:Y:S04]  /*85a60*/  STL [R1+0x4930], R243 ;  /* 0x004930f301007387 */ /* 0x000fe80000100800 */
[----:B------:R-:W-:Y:S04]  /*85a70*/  STL.64 [R1+0x6e0], R168 ;  /* 0x0006e0a801007387 */ /* 0x000fe80000100a00 */
[----:B------:R-:W-:Y:S04]  /*85a80*/  STL.64 [R1+0x6e8], R170 ;  /* 0x0006e8aa01007387 */ /* 0x000fe80000100a00 */
[----:B------:R-:W-:Y:S04]  /*85a90*/  STL.64 [R1+0x6d0], R164 ;  /* 0x0006d0a401007387 */ /* 0x000fe80000100a00 */
[----:B------:R1:W-:Y:S02]  /*85aa0*/  STL.64 [R1+0x6d8], R166 ;  /* 0x0006d8a601007387 */ /* 0x0003e40000100a00 */
[C---:B-1----:R-:W-:Y:S08]  /*85ab0*/  HMMA.1688.F32.TF32 R164, R160.reuse, R126, R200 ;  /* 0x0000007ea0a4723c */ /* 0x042ff000000810c8 */
[C---:B------:R-:W-:Y:S08]  /*85ac0*/  HMMA.1688.F32.TF32 R172, R160.reuse, R118, R192 ;  /* 0x00000076a0ac723c */ /* 0x040ff000000810c0 */
[----:B------:R-:W-:Y:S03]  /*85ad0*/  HMMA.1688.F32.TF32 R168, R160, R122, R196 ;  /* 0x0000007aa0a8723c */ /* 0x000fe600000810c4 */
[----:B------:R-:W-:Y:S01]  /*85ae0*/  IMAD.MOV.U32 R240, RZ, RZ, R164 ;  /* 0x000000fffff07224 */ /* 0x000fe200078e00a4 */
[----:B------:R-:W-:Y:S01]  /*85af0*/  MOV R241, R165 ;  /* 0x000000a500f17202 */ /* 0x000fe20000000f00 */
[----:B------:R-:W-:Y:S01]  /*85b00*/  IMAD.MOV.U32 R242, RZ, RZ, R166 ;  /* 0x000000fffff27224 */ /* 0x000fe200078e00a6 */
[----:B------:R-:W-:-:S02]  /*85b10*/  MOV R243, R167 ;  /* 0x000000a700f37202 */ /* 0x000fc40000000f00 */
[C---:B------:R-:W-:Y:S03]  /*85b20*/  HMMA.1688.F32.TF32 R164, R160.reuse, R130, R204 ;  /* 0x00000082a0a4723c */ /* 0x040fe600000810cc */
[----:B------:R-:W-:Y:S04]  /*85b30*/  STL.64 [R1+0x6c0], R172 ;  /* 0x0006c0ac01007387 */ /* 0x000fe80000100a00 */
[----:B------:R-:W-:Y:S04]  /*85b40*/  STL.64 [R1+0x6c8], R174 ;  /* 0x0006c8ae01007387 */ /* 0x000fe80000100a00 */
[----:B------:R-:W-:Y:S04]  /*85b50*/  STL.64 [R1+0x6b0], R168 ;  /* 0x0006b0a801007387 */ /* 0x000fe80000100a00 */
[----:B------:R-:W-:Y:S04]  /*85b60*/  STL.64 [R1+0x6b8], R170 ;  /* 0x0006b8aa01007387 */ /* 0x000fe80000100a00 */
[----:B------:R-:W-:Y:S04]  /*85b70*/  STL.64 [R1+0x49f0], R242 ;  /* 0x0049f0f201007387 */ /* 0x000fe80000100a00 */
[----:B------:R-:W-:Y:S04]  /*85b80*/  STL.64 [R1+0x49e8], R240 ;  /* 0x0049e8f001007387 */ /* 0x000fe80000100a00 */
[----:B------:R-:W-:Y:S04]  /*85b90*/  STL [R1+0x4928], R228 ;  /* 0x004928e401007387 */ /* 0x000fe80000100800 */
[----:B------:R-:W-:Y:S04]  /*85ba0*/  STL.64 [R1+0x690], R164 ;  /* 0x000690a401007387 */ /* 0x000fe80000100a00 */
[----:B------:R1:W-:Y:S02]  /*85bb0*/  STL.64 [R1+0x698], R166 ;  /* 0x000698a601007387 */ /* 0x0003e40000100a00 */
[C---:B-1----:R-:W-:Y:S02]  /*85bc0*/  HMMA.1688.F32.TF32 R164, R160.reuse, R146, R212 ;  /* 0x00000092a0a4723c */ /* 0x042fe400000810d4 */
[----:B------:R-:W-:Y:S04]  /*85bd0*/  STL [R1+0x4924], R229 ;  /* 0x004924e501007387 */ /* 0x000fe80000100800 */
[----:B------:R-:W-:Y:S02]  /*85be0*/  STL [R1+0x4920], R230 ;  /* 0x004920e601007387 */ /* 0x000fe40000100800 */
[----:B------:R-:W-:Y:S02]  /*85bf0*/  HMMA.1688.F32.TF32 R236, R160, R150, R216 ;  /* 0x00000096a0ec723c */ /* 0x000fe400000810d8 */
[----:B------:R-:W-:Y:S04]  /*85c00*/  STL [R1+0x491c], R231 ;  /* 0x00491ce701007387 */ /* 0x000fe80000100800 */
[----:B------:R-:W-:Y:S01]  /*85c10*/  STL.64 [R1+0x49f8], R148 ;  /* 0x0049f89401007387 */ /* 0x000fe20000100a00 */
[----:B------:R-:W-:Y:S01]  /*85c20*/  IMAD.MOV.U32 R180, RZ, RZ, R113 ;  /* 0x000000ffffb47224 */ /* 0x000fe200078e0071 */
[----:B------:R-:W-:Y:S01]  /*85c30*/  MOV R181, R116 ;  /* 0x0000007400b57202 */ /* 0x000fe20000000f00 */
[----:B------:R-:W-:Y:S01]  /*85c40*/  IMAD.MOV.U32 R168, RZ, RZ, R117 ;  /* 0x000000ffffa87224 */ /* 0x000fe200078e0075 */
[----:B------:R-:W-:Y:S01]  /*85c50*/  MOV R169, R0 ;  /* 0x0000000000a97202 */ /* 0x000fe20000000f00 */
[----:B------:R-:W-:Y:S01]  /*85c60*/  IMAD.MOV.U32 R184, RZ, RZ, R129 ;  /* 0x000000ffffb87224 */ /* 0x000fe200078e0081 */
[----:B------:R-:W-:Y:S04]  /*85c70*/  STL.64 [R1+0x680], R164 ;  /* 0x000680a401007387 */ /* 0x000fe80000100a00 */
[----:B------:R1:W-:Y:S01]  /*85c80*/  STL.64 [R1+0x688], R166 ;  /* 0x000688a601007387 */ /* 0x0003e20000100a00 */
        /* <DEDUP_REMOVED lines=10> */
[----:B-1----:R-:W-:Y:S01]  /*85d30*/  HMMA.1688.F32.TF32 R164, R160, R154, R220 ;  /* 0x0000009aa0a4723c */ /* 0x002fe200000810dc */
[----:B------:R-:W-:Y:S04]  /*85d40*/  STL [R1+0x492c], R236 ;  /* 0x00492cec01007387 */ /* 0x000fe80000100800 */
[----:B------:R-:W-:Y:S04]  /*85d50*/  STL [R1+0x4918], R237 ;  /* 0x004918ed01007387 */ /* 0x000fe80000100800 */
[----:B------:R-:W-:Y:S04]  /*85d60*/  STL [R1+0x4914], R238 ;  /* 0x004914ee01007387 */ /* 0x000fe80000100800 */
[----:B------:R-:W-:Y:S01]  /*85d70*/  STL [R1+0x4910], R239 ;  /* 0x004910ef01007387 */ /* 0x000fe20000100800 */
[----:B------:R-:W-:Y:S01]  /*85d80*/  IMAD.MOV.U32 R190, RZ, RZ, R69 ;  /* 0x000000ffffbe7224 */ /* 0x000fe200078e0045 */
[----:B------:R-:W-:Y:S01]  /*85d90*/  MOV R191, R68 ;  /* 0x0000004400bf7202 */ /* 0x000fe20000000f00 */
[----:B------:R-:W-:Y:S01]  /*85da0*/  IMAD.MOV.U32 R186, RZ, RZ, R65 ;  /* 0x000000ffffba7224 */ /* 0x000fe200078e0041 */
[----:B------:R-:W-:Y:S01]  /*85db0*/  MOV R187, R64 ;  /* 0x0000004000bb7202 */ /* 0x000fe20000000f00 */
[----:B------:R-:W-:Y:S01]  /*85dc0*/  IMAD.MOV.U32 R176, RZ, RZ, R141 ;  /* 0x000000ffffb07224 */ /* 0x000fe200078e008d */
[----:B------:R1:W-:Y:S04]  /*85dd0*/  STL.64 [R1+0x670], R164 ;  /* 0x000670a401007387 */ /* 0x0003e80000100a00 */
[----:B------:R2:W-:Y:S04]  /*85de0*/  STL.64 [R1+0x678], R166 ;  /* 0x000678a601007387 */ /* 0x0005e80000100a00 */
[----:B------:R-:W3:Y:S04]  /*85df0*/  LDL.LU R109, [R1+0x4a8c] ;  /* 0x004a8c00016d7983 */ /* 0x000ee80000300800 */
[----:B------:R-:W4:Y:S01]  /*85e00*/  LDL.LU R80, [R1+0x4a88] ;  /* 0x004a880001507983 */ /* 0x000f220000300800 */
[----:B-1----:R-:W-:Y:S01]  /*85e10*/  IMAD.MOV.U32 R164, RZ, RZ, R81 ;  /* 0x000000ffffa47224 */ /* 0x002fe200078e0051 */
[----:B------:R-:W-:-:S02]  /*85e20*/  MOV R165, R84 ;  /* 0x0000005400a57202 */ /* 0x000fc40000000f00 */
        /* <DEDUP_REMOVED lines=8> */
[----:B------:R-:W-:Y:S01]  /*85eb0*/  HMMA.1688.F32.TF32 R148, R160, R158, R224 ;  /* 0x0000009ea094723c */ /* 0x000fe200000810e0 */
[----:B------:R-:W-:Y:S01]  /*85ec0*/  LOP3.LUT R227, R2, 0x20, RZ, 0x3c, !PT ;  /* 0x0000002002e37812 */ /* 0x000fe200078e3cff */
[----:B------:R-:W-:Y:S01]  /*85ed0*/  IMAD.MOV.U32 R178, RZ, RZ, R61 ;  /* 0x000000ffffb27224 */ /* 0x000fe200078e003d */
[----:B------:R-:W-:Y:S01]  /*85ee0*/  MOV R177, R140 ;  /* 0x0000008c00b17202 */ /* 0x000fe20000000f00 */
[----:B------:R-:W-:Y:S01]  /*85ef0*/  STL.64 [R1+0x4a00], R156 ;  /* 0x004a009c01007387 */ /* 0x000fe20000100a00 */
[----:B------:R-:W-:Y:S01]  /*85f00*/  MOV R179, R60 ;  /* 0x0000003c00b37202 */ /* 0x000fe20000000f00 */
[----:B------:R-:W-:-:S02]  /*85f10*/  IMAD.MOV.U32 R172, RZ, RZ, R145 ;  /* 0x000000ffffac7224 */ /* 0x000fc400078e0091 */
[----:B------:R-:W-:Y:S01]  /*85f20*/  LDS R140, [R2+UR11+0x46000] ;  /* 0x0460000b028c7984 */ /* 0x000fe20008000800 */
[C---:B------:R-:W-:Y:S01]  /*85f30*/  HMMA.1688.F32.TF32 R72, R160.reuse, R74, R192 ;  /* 0x0000004aa048723c */ /* 0x040fe200000810c0 */
[----:B------:R-:W-:Y:S02]  /*85f40*/  MOV R173, R144 ;  /* 0x0000009000ad7202 */ /* 0x000fe40000000f00 */
[----:B------:R-:W-:Y:S01]  /*85f50*/  LDS R141, [R227+UR11+0x46000] ;  /* 0x0460000be38d7984 */ /* 0x000fe20008000800 */
[----:B------:R-:W-:Y:S01]  /*85f60*/  IMAD.MOV.U32 R174, RZ, RZ, R57 ;  /* 0x000000ffffae7224 */ /* 0x000fe200078e0039 */
[----:B------:R-:W-:Y:S02]  /*85f70*/  MOV R175, R56 ;  /* 0x0000003800af7202 */ /* 0x000fe40000000f00 */
[----:B------:R-:W-:Y:S01]  /*85f80*/  LDS R143, [R227+UR11+0x46400] ;  /* 0x0464000be38f7984 */ /* 0x000fe20008000800 */
        /* <DEDUP_REMOVED lines=8> */
[C---:B------:R-:W-:Y:S01]  /*86010*/  HMMA.1688.F32.TF32 R64, R160.reuse, R66, R184 ;  /* 0x00000042a040723c */ /* 0x040fe200000810b8 */
[----:B------:R-:W-:Y:S01]  /*86020*/  MOV R230, R151 ;  /* 0x0000009700e67202 */ /* 0x000fe20000000f00 */
[----:B------:R-:W-:Y:S01]  /*86030*/  IMAD.MOV.U32 R229, RZ, RZ, R150 ;  /* 0x000000ffffe57224 */ /* 0x000fe200078e0096 */
[----:B------:R-:W-:Y:S01]  /*86040*/  MOV R228, R149 ;  /* 0x0000009500e47202 */ /* 0x000fe20000000f00 */
[----:B--2---:R-:W-:Y:S01]  /*86050*/  IMAD.MOV.U32 R166, RZ, RZ, R41 ;  /* 0x000000ffffa67224 */ /* 0x004fe200078e0029 */
[----:B------:R-:W-:Y:S01]  /*86060*/  MOV R167, R40 ;  /* 0x0000002800a77202 */ /* 0x000fe20000000f00 */
[----:B------:R-:W-:Y:S01]  /*86070*/  IMAD.MOV.U32 R250, RZ, RZ, R37 ;  /* 0x000000fffffa7224 */ /* 0x000fe200078e0025 */
[----:B------:R-:W-:Y:S01]  /*86080*/  MOV R251, R36 ;  /* 0x0000002400fb7202 */ /* 0x000fe20000000f00 */
[C---:B------:R-:W-:Y:S01]  /*86090*/  HMMA.1688.F32.TF32 R60, R160.reuse, R62, R176 ;  /* 0x0000003ea03c723c */ /* 0x040fe200000810b0 */
[----:B------:R-:W-:Y:S01]  /*860a0*/  LOP3.LUT R155, R2, 0x40, RZ, 0x3c, !PT ;  /* 0x00000040029b7812 */ /* 0x000fe200078e3cff */
[----:B------:R-:W-:Y:S04]  /*860b0*/  LDS R145, [R252+UR11+0x46000] ;  /* 0x0460000bfc917984 */ /* 0x000fe80008000800 */
[----:B------:R-:W-:Y:S02]  /*860c0*/  LDS R144, [R155+UR11+0x46000] ;  /* 0x0460000b9b907984 */ /* 0x000fe40008000800 */
[C---:B------:R-:W-:Y:S02]  /*860d0*/  HMMA.1688.F32.TF32 R56, R160.reuse, R58, R172 ;  /* 0x0000003aa038723c */ /* 0x040fe400000810ac */
[----:B------:R-:W-:Y:S04]  /*860e0*/  LDS R146, [R155+UR11+0x46400] ;  /* 0x0464000b9b927984 */ /* 0x000fe80008000800 */
[----:B------:R-:W-:Y:S02]  /*860f0*/  LDS R147, [R252+UR11+0x46400] ;  /* 0x0464000bfc937984 */ /* 0x000fe40008000800 */
[C---:B------:R-:W-:Y:S08]  /*86100*/  HMMA.1688.F32.TF32 R52, R160.reuse, R54, R168 ;  /* 0x00000036a034723c */ /* 0x040ff000000810a8 */
[C---:B------:R-:W-:Y:S08]  /*86110*/  HMMA.1688.F32.TF32 R48, R160.reuse, R50, R180 ;  /* 0x00000032a030723c */ /* 0x040ff000000810b4 */
[C---:B------:R-:W-:Y:S08]  /*86120*/  HMMA.1688.F32.TF32 R44, R160.reuse, R46, R244 ;  /* 0x0000002ea02c723c */ /* 0x040ff000000810f4 */
[C---:B------:R-:W-:Y:S08]  /*86130*/  HMMA.1688.F32.TF32 R40, R160.reuse, R42, R164 ;  /* 0x0000002aa028723c */ /* 0x040ff000000810a4 */
[----:B------:R-:W-:Y:S01]  /*86140*/  HMMA.1688.F32.TF32 R36, R160, R38, R248 ;  /* 0x00000026a024723c */ /* 0x000fe200000810f8 */
        /* <DEDUP_REMOVED lines=17> */
[----:B----4-:R-:W-:Y:S01]  /*86260*/  MOV R243, R112 ;  /* 0x0000007000f37202 */ /* 0x010fe20000000f00 */
[----:B------:R-:W-:Y:S01]  /*86270*/  IMAD.MOV.U32 R242, RZ, RZ, R113 ;  /* 0x000000fffff27224 */ /* 0x000fe200078e0071 */
[----:B------:R-:W-:Y:S01]  /*86280*/  MOV R241, R116 ;  /* 0x0000007400f17202 */ /* 0x000fe20000000f00 */
[----:B------:R-:W1:Y:S01]  /*86290*/  LDSM.16.M88.4 R128, [R0+UR15+0x180] ;  /* 0x0001800f0080783b */ /* 0x000e620008000200 */
[----:B------:R-:W-:-:S03]  /*862a0*/  IMAD.MOV.U32 R240, RZ, RZ, R117 ;  /* 0x000000fffff07224 */ /* 0x000fc600078e0075 */
[----:B------:R-:W2:Y:S04]  /*862b0*/  LDSM.16.M88.4 R124, [R0+UR15+0x1180] ;  /* 0x0011800f007c783b */ /* 0x000ea80008000200 */
[----:B------:R-:W3:Y:S04]  /*862c0*/  LDSM.16.M88.4 R120, [R0+UR15+0x2180] ;  /* 0x0021800f0078783b */ /* 0x000ee80008000200 */
[----:B------:R-:W4:Y:S04]  /*862d0*/  LDSM.16.M88.4 R116, [R0+UR15+0x3180] ;  /* 0x0031800f0074783b */ /* 0x000f280008000200 */
[----:B------:R-:W3:Y:S04]  /*862e0*/  LDSM.16.M88.4 R112, [R0+UR15+0x4180] ;  /* 0x0041800f0070783b */ /* 0x000ee80008000200 */
[----:B------:R-:W4:Y:S01]  /*862f0*/  LDSM.16.M88.4 R108, [R0+UR15+0x5180] ;  /* 0x0051800f006c783b */ /* 0x000f220008000200 */
[----:B------:R-:W-:Y:S01]  /*86300*/  IMAD.MOV.U32 R200, RZ, RZ, R85 ;  /* 0x000000ffffc87224 */ /* 0x000fe200078e0055 */
[----:B------:R-:W-:-:S02]  /*86310*/  MOV R201, R84 ;  /* 0x0000005400c97202 */ /* 0x000fc40000000f00 */
[C---:B------:R-:W-:Y:S01]  /*86320*/  HMMA.1688.F32.TF32 R84, R160.reuse, R86, R240 ;  /* 0x00000056a054723c */ /* 0x040fe200000810f0 */
[----:B------:R-:W-:Y:S01]  /*86330*/  IMAD.MOV.U32 R202, RZ, RZ, R81 ;  /* 0x000000ffffca7224 */ /* 0x000fe200078e0051 */
[----:B------:R-:W-:Y:S01]  /*86340*/  MOV R203, R80 ;  /* 0x0000005000cb7202 */ /* 0x000fe20000000f00 */
[----:B------:R-:W-:Y:S04]  /*86350*/  LDSM.16.M88.4 R16, [R0+UR15+0xb180] ;  /* 0x00b1800f0010783b */ /* 0x000fe80008000200 */
[----:B------:R-:W-:Y:S02]  /*86360*/  LDSM.16.M88.4 R12, [R0+UR15+0xc180] ;  /* 0x00c1800f000c783b */ /* 0x000fe40008000200 */
[C---:B------:R-:W-:Y:S02]  /*86370*/  HMMA.1688.F32.TF32 R80, R160.reuse, R82, R200 ;  /* 0x00000052a050723c */ /* 0x040fe400000810c8 */
[----:B------:R-:W-:Y:S04]  /*86380*/  LDSM.16.M88.4 R8, [R0+UR15+0xd180] ;  /* 0x00d1800f0008783b */ /* 0x000fe80008000200 */
[----:B------:R-:W-:Y:S02]  /*86390*/  LDSM.16.M88.4 R4, [R0+UR15+0xe180] ;  /* 0x00e1800f0004783b */ /* 0x000fe40008000200 */
[----:B------:R-:W-:Y:S02]  /*863a0*/  HMMA.1688.F32.TF32 R76, R160, R78, R196 ;  /* 0x0000004ea04c723c */ /* 0x000fe400000810c4 */
[----:B-1----:R-:W-:Y:S04]  /*863b0*/  STL [R1+0x48f4], R130 ;  /* 0x0048f48201007387 */ /* 0x002fe80000100800 */
[----:B------:R-:W-:Y:S04]  /*863c0*/  STL [R1+0x48f0], R131 ;  /* 0x0048f08301007387 */ /* 0x000fe80000100800 */
[----:B--2---:R-:W-:Y:S04]  /*863d0*/  STL [R1+0x48e4], R126 ;  /* 0x0048e47e01007387 */ /* 0x004fe80000100800 */
[----:B------:R-:W-:Y:S01]  /*863e0*/  STL [R1+0x48e0], R127 ;  /* 0x0048e07f01007387 */ /* 0x000fe20000100800 */
[----:B------:R-:W-:-:S03]  /*863f0*/  IMAD.MOV.U32 R238, RZ, RZ, R86 ;  /* 0x000000ffffee7224 */ /* 0x000fc600078e0056 */
[----:B---3--:R-:W-:Y:S01]  /*86400*/  STL [R1+0x48ec], R122 ;  /* 0x0048ec7a01007387 */ /* 0x008fe20000100800 */
[----:B------:R-:W-:-:S03]  /*86410*/  MOV R239, R87 ;  /* 0x0000005700ef7202 */ /* 0x000fc60000000f00 */
[----:B------:R-:W-:Y:S01]  /*86420*/  STL [R1+0x48e8], R123 ;  /* 0x0048e87b01007387 */ /* 0x000fe20000100800 */
[----:B------:R-:W-:-:S03]  /*86430*/  MOV R237, R85 ;  /* 0x0000005500ed7202 */ /* 0x000fc60000000f00 */
[----:B----4-:R-:W-:Y:S01]  /*86440*/  STL [R1+0x48fc], R118 ;  /* 0x0048fc7601007387 */ /* 0x010fe20000100800 */
[----:B------:R-:W-:-:S03]  /*86450*/  IMAD.MOV.U32 R231, RZ, RZ, R84 ;  /* 0x000000ffffe77224 */ /* 0x000fc600078e0054 */
[----:B------:R-:W-:Y:S04]  /*86460*/  STL [R1+0x48f8], R119 ;  /* 0x0048f87701007387 */ /* 0x000fe80000100800 */
        /* <DEDUP_REMOVED lines=33> */
[----:B--2---:R-:W-:Y:S03]  /*86680*/  HMMA.1688.F32.TF32 R40, R160, R30, R88 ;  /* 0x0000001ea028723c */ /* 0x004fe60000081058 */
[----:B------:R-:W-:Y:S04]  /*86690*/  LDSM.16.M88.4 R88, [R0+UR15+0xa180] ;  /* 0x00a1800f0058783b */ /* 0x000fe80008000200 */
[----:B------:R-:W-:Y:S01]  /*866a0*/  LDSM.16.M88.4 R84, [R0+UR15+0xf180] ;  /* 0x00f1800f0054783b */ /* 0x000fe20008000200 */
[C---:B-1----:R-:W-:Y:S03]  /*866b0*/  HMMA.1688.F32.TF32 R36, R140.reuse, R128, R92 ;  /* 0x000000808c24723c */ /* 0x042fe6000008105c */
[----:B------:R-:W-:Y:S04]  /*866c0*/  LDSM.16.M88.4 R92, [R0+UR15+0x9180] ;  /* 0x0091800f005c783b */ /* 0x000fe80008000200 */
[----:B------:R-:W-:Y:S04]  /*866d0*/  STL.64 [R1+0x5f0], R44 ;  /* 0x0005f02c01007387 */ /* 0x000fe80000100a00 */
[----:B------:R-:W-:Y:S04]  /*866e0*/  STL.64 [R1+0x5f8], R46 ;  /* 0x0005f82e01007387 */ /* 0x000fe80000100a00 */
[----:B------:R-:W-:Y:S04]  /*866f0*/  STL.64 [R1+0x5e0], R40 ;  /* 0x0005e02801007387 */ /* 0x000fe80000100a00 */
[----:B------:R-:W-:Y:S04]  /*86700*/  STL.64 [R1+0x5e8], R42 ;  /* 0x0005e82a01007387 */ /* 0x000fe80000100a00 */
[----:B------:R-:W-:Y:S04]  /*86710*/  STL.64 [R1+0x5c0], R36 ;  /* 0x0005c02401007387 */ /* 0x000fe80000100a00 */
[----:B------:R1:W-:Y:S04]  /*86720*/  STL.64 [R1+0x5c8], R38 ;  /* 0x0005c82601007387 */ /* 0x0003e80000100a00 */
[----:B------:R-:W-:Y:S04]  /*86730*/  LDSM.16.M88.4 R80, [R0+UR15+0x10180] ;  /* 0x0101800f0050783b */ /* 0x000fe80008000200 */
[----:B------:R-:W-:Y:S01]  /*86740*/  LDSM.16.M88.4 R76, [R0+UR15+0x11180] ;  /* 0x0111800f004c783b */ /* 0x000fe20008000200 */
[C---:B-1----:R-:W-:Y:S03]  /*86750*/  HMMA.1688.F32.TF32 R36, R140.reuse, R116, R104 ;  /* 0x000000748c24723c */ /* 0x042fe60000081068 */
[----:B------:R-:W1:Y:S04]  /*86760*/  LDSM.16.M88.4 R104, [R0+UR15+0x6180] ;  /* 0x0061800f0068783b */ /* 0x000e680008000200 */
[----:B------:R-:W-:Y:S01]  /*86770*/  LDSM.16.M88.4 R72, [R0+UR15+0x12180] ;  /* 0x0121800f0048783b */ /* 0x000fe20008000200 */
[C---:B------:R-:W-:Y:S03]  /*86780*/  HMMA.1688.F32.TF32 R40, R140.reuse, R120, R100 ;  /* 0x000000788c28723c */ /* 0x040fe60000081064 */
[----:B------:R-:W2:Y:S04]  /*86790*/  LDSM.16.M88.4 R100, [R0+UR15+0x7180] ;  /* 0x0071800f0064783b */ /* 0x000ea80008000200 */
[----:B------:R-:W-:Y:S01]  /*867a0*/  LDSM.16.M88.4 R68, [R0+UR15+0x13180] ;  /* 0x0131800f0044783b */ /* 0x000fe20008000200 */
[C---:B------:R-:W-:Y:S03]  /*867b0*/  HMMA.1688.F32.TF32 R44, R140.reuse, R124, R96 ;  /* 0x0000007c8c2c723c */ /* 0x040fe60000081060 */
[----:B------:R-:W3:Y:S01]  /*867c0*/  LDSM.16.M88.4 R96, [R0+UR15+0x8180] ;  /* 0x0081800f0060783b */ /* 0x000ee20008000200 */
[----:B------:R-:W-:Y:S01]  /*867d0*/  IMAD.MOV.U32 R110, RZ, RZ, R36 ;  /* 0x000000ffff6e7224 */ /* 0x000fe200078e0024 */
[----:B------:R-:W-:Y:S01]  /*867e0*/  MOV R111, R37 ;  /* 0x00000025006f7202 */ /* 0x000fe20000000f00 */
[----:B------:R-:W-:Y:S01]  /*867f0*/  IMAD.MOV.U32 R114, RZ, RZ, R38 ;  /* 0x000000ffff727224 */ /* 0x000fe200078e0026 */
[----:B------:R-:W-:Y:S01]  /*86800*/  MOV R115, R39 ;  /* 0x0000002700737202 */ /* 0x000fe20000000f00 */
[----:B------:R-:W4:Y:S01]  /*86810*/  LDSM.16.M88.4 R64, [R0+UR15+0x14180] ;  /* 0x0141800f0040783b */ /* 0x000f220008000200 */
[C---:B------:R-:W-:Y:S03]  /*86820*/  HMMA.1688.F32.TF32 R36, R140.reuse, R112, R132 ;  /* 0x000000708c24723c */ /* 0x040fe60000081084 */
[----:B------:R-:W1:Y:S04]  /*86830*/  LDSM.16.M88.4 R60, [R0+UR15+0x15180] ;  /* 0x0151800f003c783b */ /* 0x000e680008000200 */
[----:B------:R-:W1:Y:S04]  /*86840*/  LDSM.16.M88.4 R56, [R0+UR15+0x16180] ;  /* 0x0161800f0038783b */ /* 0x000e680008000200 */
[----:B------:R-:W-:Y:S04]  /*86850*/  STL.64 [R1+0x5b0], R44 ;  /* 0x0005b02c01007387 */ /* 0x000fe80000100a00 */
[----:B------:R-:W1:Y:S04]  /*86860*/  LDSM.16.M88.4 R52, [R0+UR15+0x17180] ;  /* 0x0171800f0034783b */ /* 0x000e680008000200 */
[----:B------:R-:W-:Y:S01]  /*86870*/  IMAD.MOV.U32 R118, RZ, RZ, R36 ;  /* 0x000000ffff767224 */ /* 0x000fe200078e0024 */
[----:B------:R-:W-:Y:S01]  /*86880*/  MOV R119, R37 ;  /* 0x0000002500777202 */ /* 0x000fe20000000f00 */
[----:B------:R-:W-:Y:S01]  /*86890*/  IMAD.MOV.U32 R130, RZ, RZ, R38 ;  /* 0x000000ffff827224 */ /* 0x000fe200078e0026 */
[----:B------:R-:W-:Y:S01]  /*868a0*/  MOV R131, R39 ;  /* 0x0000002700837202 */ /* 0x000fe20000000f00 */
[----:B------:R-:W1:Y:S01]  /*868b0*/  LDSM.16.M88.4 R48, [R0+UR15+0x18180] ;  /* 0x0181800f0030783b */ /* 0x000e620008000200 */
[----:B------:R-:W-:Y:S03]  /*868c0*/  HMMA.1688.F32.TF32 R36, R140, R108, R136 ;  /* 0x0000006c8c24723c */ /* 0x000fe60000081088 */
        /* <DEDUP_REMOVED lines=9> */
[----:B------:R-:W-:-:S03]  /*86960*/  IMAD.MOV.U32 R122, RZ, RZ, R36 ;  /* 0x000000ffff7a7224 */ /* 0x000fc600078e0024 */
[----:B------:R-:W-:Y:S01]  /*86970*/  STL [R1+0x4a30], R155 ;  /* 0x004a309b01007387 */ /* 0x000fe20000100800 */
[----:B------:R-:W-:-:S03]  /*86980*/  MOV R123, R37 ;  /* 0x00000025007b7202 */ /* 0x000fc60000000f00 */
[----:B------:R-:W4:Y:S01]  /*86990*/  LDSM.16.M88.4 R44, [R0+UR15+0x19180] ;  /* 0x0191800f002c783b */ /* 0x000f220008000200 */
[----:B------:R-:W-:Y:S01]  /*869a0*/  IMAD.MOV.U32 R126, RZ, RZ, R38 ;  /* 0x000000ffff7e7224 */ /* 0x000fe200078e0026 */
[----:B------:R-:W-:Y:S02]  /*869b0*/  MOV R127, R39 ;  /* 0x00000027007f7202 */ /* 0x000fe40000000f00 */
[----:B------:R-:W-:Y:S04]  /*869c0*/  STL.64 [R1+0x4a28], R152 ;  /* 0x004a289801007387 */ /* 0x000fe80000100a00 */
[----:B-1----:R-:W-:Y:S04]  /*869d0*/  STL [R1+0x4768], R106 ;  /* 0x0047686a01007387 */ /* 0x002fe80000100800 */
[----:B------:R-:W1:Y:S04]  /*869e0*/  LDSM.16.M88.4 R40, [R0+UR15+0x1a180] ;  /* 0x01a1800f0028783b */ /* 0x000e680008000200 */
[----:B------:R-:W-:Y:S04]  /*869f0*/  STL [R1+0x4764], R107 ;  /* 0x0047646b01007387 */ /* 0x000fe80000100800 */
[----:B--2---:R-:W-:Y:S04]  /*86a00*/  STL [R1+0x4760], R102 ;  /* 0x0047606601007387 */ /* 0x004fe80000100800 */
[----:B------:R-:W2:Y:S04]  /*86a10*/  LDSM.16.M88.4 R36, [R0+UR15+0x1b180] ;  /* 0x01b1800f0024783b */ /* 0x000ea80008000200 */
[----:B------:R-:W-:Y:S04]  /*86a20*/  STL [R1+0x475c], R103 ;  /* 0x00475c6701007387 */ /* 0x000fe80000100800 */
[----:B---3--:R-:W-:Y:S04]  /*86a30*/  STL [R1+0x4754], R98 ;  /* 0x0047546201007387 */ /* 0x008fe80000100800 */
[----:B------:R-:W3:Y:S04]  /*86a40*/  LDSM.16.M88.4 R32, [R0+UR15+0x1c180] ;  /* 0x01c1800f0020783b */ /* 0x000ee80008000200 */
        /* <DEDUP_REMOVED lines=27> */
[----:B------:R4:W-:Y:S04]  /*86c00*/  STL [R1+0x47c0], R67 ;  /* 0x0047c04301007387 */ /* 0x0009e80000100800 */
[----:B------:R-:W-:Y:S01]  /*86c10*/  STL [R1+0x47cc], R62 ;  /* 0x0047cc3e01007387 */ /* 0x000fe20000100800 */
[C---:B------:R-:W-:Y:S03]  /*86c20*/  HMMA.1688.F32.TF32 R112, R140.reuse, R104, R180 ;  /* 0x000000688c70723c */ /* 0x040fe600000810b4 */
        /* <DEDUP_REMOVED lines=10> */
[----:B------:R-:W-:Y:S04]  /*86cd0*/  STL [R1+0x47f0], R43 ;  /* 0x0047f02b01007387 */ /* 0x000fe80000100800 */
[----:B--2---:R1:W-:Y:S04]  /*86ce0*/  STL [R1+0x47fc], R38 ;  /* 0x0047fc2601007387 */ /* 0x0043e80000100800 */
[----:B------:R2:W-:Y:S04]  /*86cf0*/  STL [R1+0x47f8], R39 ;  /* 0x0047f82701007387 */ /* 0x0005e80000100800 */
[----:B---3--:R-:W-:Y:S04]  /*86d00*/  STL [R1+0x4804], R34 ;  /* 0x0048042201007387 */ /* 0x008fe80000100800 */
[----:B------:R3:W-:Y:S04]  /*86d10*/  STL [R1+0x4800], R35 ;  /* 0x0048002301007387 */ /* 0x0007e80000100800 */
[----:B------:R-:W-:Y:S04]  /*86d20*/  STL [R1+0x480c], R30 ;  /* 0x00480c1e01007387 */ /* 0x000fe80000100800 */
[----:B------:R1:W-:Y:S04]  /*86d30*/  STL [R1+0x4808], R31 ;  /* 0x0048081f01007387 */ /* 0x0003e80000100800 */
[----:B------:R-:W-:Y:S04]  /*86d40*/  STL [R1+0x4814], R26 ;  /* 0x0048141a01007387 */ /* 0x000fe80000100800 */
[----:B------:R-:W-:Y:S04]  /*86d50*/  STL [R1+0x4810], R27 ;  /* 0x0048101b01007387 */ /* 0x000fe80000100800 */
[----:B------:R1:W-:Y:S01]  /*86d60*/  STL [R1+0x481c], R22 ;  /* 0x00481c1601007387 */ /* 0x0003e20000100800 */
[----:B------:R-:W-:Y:S03]  /*86d70*/  HMMA.1688.F32.TF32 R108, R140, R100, R248 ;  /* 0x000000648c6c723c */ /* 0x000fe600000810f8 */
[----:B------:R1:W-:Y:S04]  /*86d80*/  STL [R1+0x4818], R23 ;  /* 0x0048181701007387 */ /* 0x0003e80000100800 */
[----:B------:R-:W-:Y:S04]  /*86d90*/  STL [R1+0x400c], R0 ;  /* 0x00400c0001007387 */ /* 0x000fe80000100800 */
[----:B------:R-:W-:Y:S04]  /*86da0*/  STL.64 [R1+0x4c0], R112 ;  /* 0x0004c07001007387 */ /* 0x000fe80000100a00 */
[----:B------:R-:W-:Y:S04]  /*86db0*/  STL.64 [R1+0x4c8], R114 ;  /* 0x0004c87201007387 */ /* 0x000fe80000100a00 */
[----:B------:R-:W2:Y:S04]  /*86dc0*/  LDL.LU R248, [R1+0xbf0] ;  /* 0x000bf00001f87983 */ /* 0x000ea80000300800 */
[----:B------:R-:W2:Y:S04]  /*86dd0*/  LDL.LU R249, [R1+0xbf4] ;  /* 0x000bf40001f97983 */ /* 0x000ea80000300800 */
[----:B------:R-:W2:Y:S04]  /*86de0*/  LDL.LU R250, [R1+0xbf8] ;  /* 0x000bf80001fa7983 */ /* 0x000ea80000300800 */
[----:B------:R-:W2:Y:S01]  /*86df0*/  LDL.LU R251, [R1+0xbfc] ;  /* 0x000bfc0001fb7983 */ /* 0x000ea20000300800 */
[----:B----4-:R-:W-:Y:S01]  /*86e00*/  MOV R67, R111 ;  /* 0x0000006f00437202 */ /* 0x010fe20000000f00 */
[----:B------:R-:W-:Y:S01]  /*86e10*/  IMAD.MOV.U32 R66, RZ, RZ, R110 ;  /* 0x000000ffff427224 */ /* 0x000fe200078e006e */
[----:B------:R-:W-:Y:S01]  /*86e20*/  MOV R63, R109 ;  /* 0x0000006d003f7202 */ /* 0x000fe20000000f00 */
[----:B------:R-:W-:-:S02]  /*86e30*/  IMAD.MOV.U32 R62, RZ, RZ, R108 ;  /* 0x000000ffff3e7224 */ /* 0x000fc400078e006c */
[----:B------:R-:W-:Y:S01]  /*86e40*/  STL [R1+0x482c], R67 ;  /* 0x00482c4301007387 */ /* 0x000fe20000100800 */
[----:B------:R-:W-:Y:S03]  /*86e50*/  HMMA.1688.F32.TF32 R108, R140, R96, R244 ;  /* 0x000000608c6c723c */ /* 0x000fe600000810f4 */
[----:B------:R-:W-:Y:S04]  /*86e60*/  STL [R1+0x4828], R66 ;  /* 0x0048284201007387 */ /* 0x000fe80000100800 */
[----:B------:R-:W-:Y:S04]  /*86e70*/  STL [R1+0x4824], R63 ;  /* 0x0048243f01007387 */ /* 0x000fe80000100800 */
[----:B------:R4:W-:Y:S04]  /*86e80*/  STL [R1+0x4820], R62 ;  /* 0x0048203e01007387 */ /* 0x0009e80000100800 */
        /* <DEDUP_REMOVED lines=47> */
[----:B------:R1:W-:Y:S04]  /*87180*/  STL [R1+0x486c], R51 ;  /* 0x00486c3301007387 */ /* 0x0003e80000100800 */
[----:B------:R1:W-:Y:S04]  /*87190*/  STL [R1+0x4868], R50 ;  /* 0x0048683201007387 */ /* 0x0003e80000100800 */
[----:B------:R1:W-:Y:S01]  /*871a0*/  STL [R1+0x4864], R47 ;  /* 0x0048642f01007387 */ /* 0x0003e20000100800 */
[----:B----4-:R-:W-:Y:S03]  /*871b0*/  HMMA.1688.F32.TF32 R108, R140, R12, R164 ;  /* 0x0000000c8c6c723c */ /* 0x010fe600000810a4 */
        /* <DEDUP_REMOVED lines=22> */
[----:B-1----:R-:W-:Y:S01]  /*87320*/  IMAD.MOV.U32 R38, RZ, RZ, R108 ;  /* 0x000000ffff267224 */ /* 0x002fe200078e006c */
[----:B------:R-:W-:Y:S01]  /*87330*/  MOV R39, R109 ;  /* 0x0000006d00277202 */ /* 0x000fe20000000f00 */
[----:B------:R-:W-:Y:S01]  /*87340*/  IMAD.MOV.U32 R42, RZ, RZ, R110 ;  /* 0x000000ffff2a7224 */ /* 0x000fe200078e006e */
[----:B------:R-:W-:-:S02]  /*87350*/  MOV R43, R111 ;  /* 0x0000006f002b7202 */ /* 0x000fc40000000f00 */
[----:B---3--:R-:W-:Y:S03]  /*87360*/  HMMA.1688.F32.TF32 R108, R140, R4, R180 ;  /* 0x000000048c6c723c */ /* 0x008fe600000810b4 */
        /* <DEDUP_REMOVED lines=59> */
[C---:B---3--:R-:W-:Y:S03]  /*87720*/  HMMA.1688.F32.TF32 R108, R140.reuse, R72, R164 ;  /* 0x000000488c6c723c */ /* 0x048fe600000810a4 */
[----:B------:R-:W3:Y:S04]  /*87730*/  LDL.LU R164, [R1+0xb20] ;  /* 0x000b200001a47983 */ /* 0x000ee80000300800 */
[----:B------:R-:W3:Y:S04]  /*87740*/  LDL.LU R165, [R1+0xb24] ;  /* 0x000b240001a57983 */ /* 0x000ee80000300800 */
[----:B------:R-:W3:Y:S04]  /*87750*/  LDL.LU R166, [R1+0xb28] ;  /* 0x000b280001a67983 */ /* 0x000ee80000300800 */
[----:B------:R-:W3:Y:S04]  /*87760*/  LDL.LU R167, [R1+0xb2c] ;  /* 0x000b2c0001a77983 */ /* 0x000ee80000300800 */
[----:B------:R-:W-:Y:S01]  /*87770*/  IMAD.MOV.U32 R83, RZ, RZ, R108 ;  /* 0x000000ffff537224 */ /* 0x000fe200078e006c */
[----:B------:R-:W-:Y:S01]  /*87780*/  MOV R82, R109 ;  /* 0x0000006d00527202 */ /* 0x000fe20000000f00 */
[----:B------:R-:W-:Y:S01]  /*87790*/  IMAD.MOV.U32 R79, RZ, RZ, R110 ;  /* 0x000000ffff4f7224 */ /* 0x000fe200078e006e */
[----:B------:R-:W-:Y:S01]  /*877a0*/  MOV R78, R111 ;  /* 0x0000006f004e7202 */ /* 0x000fe20000000f00 */
[----:B------:R-:W3:Y:S04]  /*877b0*/  LDL.LU R244, [R1+0xb10] ;  /* 0x000b100001f47983 */ /* 0x000ee80000300800 */
[----:B------:R-:W3:Y:S04]  /*877c0*/  LDL.LU R245, [R1+0xb14] ;  /* 0x000b140001f57983 */ /* 0x000ee80000300800 */
[----:B------:R-:W3:Y:S04]  /*877d0*/  LDL.LU R246, [R1+0xb18] ;  /* 0x000b180001f67983 */ /* 0x000ee80000300800 */
[----:B------:R-:W3:Y:S04]  /*877e0*/  LDL.LU R247, [R1+0xb1c] ;  /* 0x000b1c0001f77983 */ /* 0x000ee80000300800 */
        /* <DEDUP_REMOVED lines=13> */
[----:B----4-:R-:W-:-:S15]  /*878c0*/  HMMA.1688.F32.TF32 R108, R140, R64, R172 ;  /* 0x000000408c6c723c */ /* 0x010fde00000810ac */
        /* <DEDUP_REMOVED lines=17> */
[C---:B---3--:R-:W-:Y:S01]  /*879e0*/  HMMA.1688.F32.TF32 R108, R140.reuse, R52, R164 ;  /* 0x000000348c6c723c */ /* 0x048fe200000810a4 */
        /* <DEDUP_REMOVED lines=19> */
[----:B------:R-:W-:Y:S01]  /*87b20*/  MOV R86, R111 ;  /* 0x0000006f00567202 */ /* 0x000fe20000000f00 */
[----:B------:R-:W4:Y:S01]  /*87b30*/  LDL.LU R180, [R1+0xab0] ;  /* 0x000ab00001b47983 */ /* 0x000f220000300800 */
[C---:B------:R-:W-:Y:S03]  /*87b40*/  HMMA.1688.F32.TF32 R108, R140.reuse, R48, R244 ;  /* 0x000000308c6c723c */ /* 0x040fe600000810f4 */
[----:B------:R-:W4:Y:S04]  /*87b50*/  LDL.LU R181, [R1+0xab4] ;  /* 0x000ab40001b57983 */ /* 0x000f280000300800 */
[----:B------:R-:W4:Y:S04]  /*87b60*/  LDL.LU R182, [R1+0xab8] ;  /* 0x000ab80001b67983 */ /* 0x000f280000300800 */
[----:B------:R-:W4:Y:S04]  /*87b70*/  LDL.LU R183, [R1+0xabc] ;  /* 0x000abc0001b77983 */ /* 0x000f280000300800 */
[----:B------:R-:W4:Y:S04]  /*87b80*/  LDL.LU R244, [R1+0x760] ;  /* 0x0007600001f47983 */ /* 0x000f280000300800 */
[----:B------:R-:W-:Y:S01]  /*87b90*/  IMAD.MOV.U32 R94, RZ, RZ, R108 ;  /* 0x000000ffff5e7224 */ /* 0x000fe200078e006c */
[----:B------:R-:W-:Y:S01]  /*87ba0*/  MOV R106, R109 ;  /* 0x0000006d006a7202 */ /* 0x000fe20000000f00 */
[----:B------:R-:W-:Y:S01]  /*87bb0*/  IMAD.MOV.U32 R107, RZ, RZ, R110 ;  /* 0x000000ffff6b7224 */ /* 0x000fe200078e006e */
[----:B------:R-:W-:Y:S01]  /*87bc0*/  MOV R102, R111 ;  /* 0x0000006f00667202 */ /* 0x000fe20000000f00 */
        /* <DEDUP_REMOVED lines=12> */
[----:B---3--:R-:W-:Y:S01]  /*87c90*/  HMMA.1688.F32.TF32 R108, R140, R40, R164 ;  /* 0x000000288c6c723c */ /* 0x008fe200000810a4 */
        /* <DEDUP_REMOVED lines=14> */
[----:B------:R-:W-:Y:S01]  /*87d80*/  HMMA.1688.F32.TF32 R108, R140, R32, R172 ;  /* 0x000000208c6c723c */ /* 0x000fe200000810ac */
[----:B------:R-:W4:-:S15]  /*87d90*/  LDL.LU R172, [R1+0x960] ;  /* 0x0009600001ac7983 */ /* 0x000f1e0000300800 */
[----:B------:R-:W-:-:S03]  /*87da0*/  NOP ;  /* 0x0000000000007918 */ /* 0x000fc60000000000 */
        /* <DEDUP_REMOVED lines=11> */
[----:B------:R-:W-:Y:S04]  /*87e60*/  LDS R180, [R2+UR11+0x46080] ;  /* 0x0460800b02b47984 */ /* 0x000fe80008000800 */
[----:B------:R-:W-:Y:S04]  /*87e70*/  LDS R182, [R2+UR11+0x46480] ;  /* 0x0464800b02b67984 */ /* 0x000fe80008000800 */
        /* <DEDUP_REMOVED lines=14> */
[----:B------:R3:W-:Y:S04]  /*87f60*/  STL.64 [R1+0x370], R108 ;  /* 0x0003706c01007387 */ /* 0x0007e80000100a00 */
[----:B------:R1:W-:Y:S04]  /*87f70*/  STL.64 [R1+0x378], R110 ;  /* 0x0003786e01007387 */ /* 0x0003e80000100a00 */
        /* <DEDUP_REMOVED lines=157> */
[----:B------:R-:W-:Y:S04]  /*88950*/  STL.64 [R1+0x308], R158 ;  /* 0x0003089e01007387 */ /* 0x000fe80000100a00 */
[----:B-1----:R-:W2:Y:S04]  /*88960*/  LDL.LU.64 R156, [R1+0x4a00] ;  /* 0x004a0000019c7983 */ /* 0x002ea80000300a00 */
[----:B------:R1:W-:Y:S04]  /*88970*/  STL.64 [R1+0x2f0], R148 ;  /* 0x0002f09401007387 */ /* 0x0003e80000100a00 */
[----:B------:R-:W-:Y:S04]  /*88980*/  STL.64 [R1+0x2f8], R150 ;  /* 0x0002f89601007387 */ /* 0x000fe80000100a00 */
[----:B-1----:R-:W2:Y:S04]  /*88990*/  LDL.LU.64 R148, [R1+0x49f8] ;  /* 0x0049f80001947983 */ /* 0x002ea80000300a00 */
        /* <DEDUP_REMOVED lines=14> */
[----:B------:R-:W-:Y:S04]  /*88a80*/  STL.64 [R1+0x130], R136 ;  /* 0x0001308801007387 */ /* 0x000fe80000100a00 */
[----:B------:R4:W-:Y:S01]  /*88a90*/  STL.64 [R1+0x138], R138 ;  /* 0x0001388a01007387 */ /* 0x0009e20000100a00 */
[C---:B-1----:R-:W-:Y:S08]  /*88aa0*/  HMMA.1688.F32.TF32 R140, R144.reuse, R84, R132 ;  /* 0x00000054908c723c */ /* 0x042ff00000081084 */
[C---:B------:R-:W-:Y:S08]  /*88ab0*/  HMMA.1688.F32.TF32 R132, R144.reuse, R80, R160 ;  /* 0x000000509084723c */ /* 0x040ff000000810a0 */
[C---:B----4-:R-:W-:Y:S03]  /*88ac0*/  HMMA.1688.F32.TF32 R136, R144.reuse, R76, R232 ;  /* 0x0000004c9088723c */ /* 0x050fe600000810e8 */
[----:B------:R-:W-:Y:S04]  /*88ad0*/  STL.64 [R1+0x120], R140 ;  /* 0x0001208c01007387 */ /* 0x000fe80000100a00 */
[----:B------:R1:W-:Y:S04]  /*88ae0*/  STL.64 [R1+0x128], R142 ;  /* 0x0001288e01007387 */ /* 0x0003e80000100a00 */
[----:B------:R-:W-:Y:S04]  /*88af0*/  STL.64 [R1+0x110], R132 ;  /* 0x0001108401007387 */ /* 0x000fe80000100a00 */
[----:B------:R4:W-:Y:S01]  /*88b00*/  STL.64 [R1+0x118], R134 ;  /* 0x0001188601007387 */ /* 0x0009e20000100a00 */
[C---:B-1----:R-:W-:Y:S03]  /*88b10*/  HMMA.1688.F32.TF32 R140, R144.reuse, R72, R220 ;  /* 0x00000048908c723c */ /* 0x042fe600000810dc */
[----:B------:R-:W-:Y:S04]  /*88b20*/  STL.64 [R1+0x100], R136 ;  /* 0x0001008801007387 */ /* 0x000fe80000100a00 */
[----:B------:R1:W-:Y:S01]  /*88b30*/  STL.64 [R1+0x108], R138 ;  /* 0x0001088a01007387 */ /* 0x0003e20000100a00 */
[C---:B----4-:R-:W-:Y:S08]  /*88b40*/  HMMA.1688.F32.TF32 R132, R144.reuse, R68, R216 ;  /* 0x000000449084723c */ /* 0x050ff000000810d8 */
        /* <DEDUP_REMOVED lines=27> */
[----:B-1----:R-:W-:Y:S03]  /*88d00*/  HMMA.1688.F32.TF32 R136, R144, R28, R172 ;  /* 0x0000001c9088723c */ /* 0x002fe600000810ac */
[----:B------:R-:W-:Y:S04]  /*88d10*/  STL.64 [R1+0x60], R140 ;  /* 0x0000608c01007387 */ /* 0x000fe80000100a00 */
[----:B------:R1:W-:-:S12]  /*88d20*/  STL.64 [R1+0x68], R142 ;  /* 0x0000688e01007387 */ /* 0x0003d80000100a00 */
[----:B------:R-:W-:Y:S04]  /*88d30*/  STL.64 [R1+0x46c8], R138 ;  /* 0x0046c88a01007387 */ /* 0x000fe80000100a00 */
[----:B------:R-:W-:Y:S04]  /*88d40*/  STL.64 [R1+0x50], R132 ;  /* 0x0000508401007387 */ /* 0x000fe80000100a00 */
[----:B------:R-:W-:Y:S04]  /*88d50*/  STL.64 [R1+0x58], R134 ;  /* 0x0000588601007387 */ /* 0x000fe80000100a00 */
[----:B------:R4:W-:Y:S01]  /*88d60*/  STL.64 [R1+0x46c0], R136 ;  /* 0x0046c08801007387 */ /* 0x0009e20000100a00 */
[----:B--2---:R-:W-:Y:S01]  /*88d70*/  IMAD.MOV.U32 R174, RZ, RZ, R148 ;  /* 0x000000ffffae7224 */ /* 0x004fe200078e0094 */
[----:B------:R-:W-:-:S02]  /*88d80*/  MOV R175, R149 ;  /* 0x0000009500af7202 */ /* 0x000fc40000000f00 */
[----:B---3--:R-:W-:Y:S01]  /*88d90*/  MOV R173, R246 ;  /* 0x000000f600ad7202 */ /* 0x008fe20000000f00 */
[----:B------:R-:W-:Y:S02]  /*88da0*/  IMAD.MOV.U32 R172, RZ, RZ, R245 ;  /* 0x000000ffffac7224 */ /* 0x000fe400078e00f5 */
[----:B------:R-:W2:Y:S04]  /*88db0*/  LDL.LU R245, [R1+0x49c4] ;  /* 0x0049c40001f57983 */ /* 0x000ea80000300800 */
[----:B------:R-:W3:Y:S04]  /*88dc0*/  LDL.LU R246, [R1+0x49c0] ;  /* 0x0049c00001f67983 */ /* 0x000ee80000300800 */
[----:B------:R-:W4:Y:S04]  /*88dd0*/  LDL.LU R148, [R1+0x49bc] ;  /* 0x0049bc0001947983 */ /* 0x000f280000300800 */
[----:B------:R-:W4:Y:S01]  /*88de0*/  LDL.LU R149, [R1+0x49b8] ;  /* 0x0049b80001957983 */ /* 0x000f220000300800 */
[----:B------:R-:W-:Y:S01]  /*88df0*/  IMAD.MOV.U32 R176, RZ, RZ, R164 ;  /* 0x000000ffffb07224 */ /* 0x000fe200078e00a4 */
[----:B------:R-:W-:-:S02]  /*88e00*/  MOV R177, R165 ;  /* 0x000000a500b17202 */ /* 0x000fc40000000f00 */
[----:B------:R-:W4:Y:S04]  /*88e10*/  LDL.LU R164, [R1+0x49b4] ;  /* 0x0049b40001a47983 */ /* 0x000f280000300800 */
[----:B------:R-:W4:Y:S01]  /*88e20*/  LDL.LU R165, [R1+0x49b0] ;  /* 0x0049b00001a57983 */ /* 0x000f220000300800 */
[----:B------:R-:W-:Y:S01]  /*88e30*/  IMAD.MOV.U32 R178, RZ, RZ, R167 ;  /* 0x000000ffffb27224 */ /* 0x000fe200078e00a7 */
[----:B------:R-:W-:Y:S02]  /*88e40*/  MOV R179, R247 ;  /* 0x000000f700b37202 */ /* 0x000fe40000000f00 */
[----:B------:R-:W4:Y:S01]  /*88e50*/  LDL.LU R167, [R1+0x49ac] ;  /* 0x0049ac0001a77983 */ /* 0x000f220000300800 */
[----:B------:R-:W-:-:S03]  /*88e60*/  IMAD.MOV.U32 R186, RZ, RZ, R244 ;  /* 0x000000ffffba7224 */ /* 0x000fc600078e00f4 */
[----:B------:R-:W4:Y:S01]  /*88e70*/  LDL.LU R247, [R1+0x49a8] ;  /* 0x0049a80001f77983 */ /* 0x000f220000300800 */
[----:B------:R-:W-:Y:S02]  /*88e80*/  MOV R187, R166 ;  /* 0x000000a600bb7202 */ /* 0x000fe40000000f00 */
[----:B--2---:R-:W-:Y:S01]  /*88e90*/  MOV R185, R245 ;  /* 0x000000f500b97202 */ /* 0x004fe20000000f00 */
[----:B---3--:R-:W-:Y:S02]  /*88ea0*/  IMAD.MOV.U32 R184, RZ, RZ, R246 ;  /* 0x000000ffffb87224 */ /* 0x008fe400078e00f6 */
[----:B------:R-:W2:Y:S04]  /*88eb0*/  LDL.LU R246, [R1+0x49a4] ;  /* 0x0049a40001f67983 */ /* 0x000ea80000300800 */
[----:B------:R-:W3:Y:S04]  /*88ec0*/  LDL.LU R245, [R1+0x49a0] ;  /* 0x0049a00001f57983 */ /* 0x000ee80000300800 */
[----:B------:R-:W2:Y:S01]  /*88ed0*/  LDL.LU R244, [R1+0x499c] ;  /* 0x00499c0001f47983 */ /* 0x000ea20000300800 */
[----:B----4-:R-:W-:-:S03]  /*88ee0*/  IMAD.MOV.U32 R190, RZ, RZ, R149 ;  /* 0x000000ffffbe7224 */ /* 0x010fc600078e0095 */
[----:B------:R-:W4:Y:S01]  /*88ef0*/  LDL.LU R166, [R1+0x4998] ;  /* 0x0049980001a67983 */ /* 0x000f220000300800 */
[----:B------:R-:W-:Y:S02]  /*88f00*/  MOV R191, R148 ;  /* 0x0000009400bf7202 */ /* 0x000fe40000000f00 */
[----:B------:R-:W-:Y:S01]  /*88f10*/  MOV R189, R164 ;  /* 0x000000a400bd7202 */ /* 0x000fe20000000f00 */
[----:B------:R-:W-:Y:S02]  /*88f20*/  IMAD.MOV.U32 R188, RZ, RZ, R165 ;  /* 0x000000ffffbc7224 */ /* 0x000fe400078e00a5 */
[----:B------:R-:W3:Y:S04]  /*88f30*/  LDL.LU R165, [R1+0x4994] ;  /* 0x0049940001a57983 */ /* 0x000ee80000300800 */
[----:B------:R-:W3:Y:S04]  /*88f40*/  LDL.LU R164, [R1+0x4990] ;  /* 0x0049900001a47983 */ /* 0x000ee80000300800 */
[----:B------:R-:W3:Y:S04]  /*88f50*/  LDL.LU R149, [R1+0x498c] ;  /* 0x00498c0001957983 */ /* 0x000ee80000300800 */
[----:B------:R-:W3:Y:S01]  /*88f60*/  LDL.LU R148, [R1+0x4988] ;  /* 0x0049880001947983 */ /* 0x000ee20000300800 */
[----:B-1----:R-:W-:Y:S01]  /*88f70*/  HMMA.1688.F32.TF32 R140, R144, R24, R168 ;  /* 0x00000018908c723c */ /* 0x002fe200000810a8 */
[----:B--2---:R-:W-:-:S02]  /*88f80*/  IMAD.MOV.U32 R168, RZ, RZ, R244 ;  /* 0x000000ffffa87224 */ /* 0x004fc400078e00f4 */
[----:B------:R-:W2:Y:S01]  /*88f90*/  LDL.LU R244, [R1+0x4984] ;  /* 0x0049840001f47983 */ /* 0x000ea20000300800 */
[----:B----4-:R-:W-:-:S03]  /*88fa0*/  MOV R169, R166 ;  /* 0x000000a600a97202 */ /* 0x010fc60000000f00 */
[----:B------:R-:W4:Y:S01]  /*88fb0*/  LDL.LU R166, [R1+0x4980] ;  /* 0x0049800001a67983 */ /* 0x000f220000300800 */
[----:B---3--:R-:W-:-:S03]  /*88fc0*/  IMAD.MOV.U32 R170, RZ, RZ, R165 ;  /* 0x000000ffffaa7224 */ /* 0x008fc600078e00a5 */
[----:B------:R-:W3:Y:S01]  /*88fd0*/  LDL.LU R165, [R1+0x497c] ;  /* 0x00497c0001a57983 */ /* 0x000ee20000300800 */
[----:B------:R-:W-:-:S03]  /*88fe0*/  MOV R171, R164 ;  /* 0x000000a400ab7202 */ /* 0x000fc60000000f00 */
        /* <DEDUP_REMOVED lines=14> */
[----:B---3--:R-:W-:-:S02]  /*890d0*/  IMAD.MOV.U32 R210, RZ, RZ, R149 ;  /* 0x000000ffffd27224 */ /* 0x008fc400078e0095 */
        /* <DEDUP_REMOVED lines=30> */
[----:B----4-:R-:W-:Y:S01]  /*892c0*/  IMAD.MOV.U32 R202, RZ, RZ, R166 ;  /* 0x000000ffffca7224 */ /* 0x010fe200078e00a6 */
[----:B------:R-:W-:Y:S01]  /*892d0*/  MOV R203, R244 ;  /* 0x000000f400cb7202 */ /* 0x000fe20000000f00 */
[----:B------:R-:W-:Y:S01]  /*892e0*/  IMAD.MOV.U32 R192, RZ, RZ, R245 ;  /* 0x000000ffffc07224 */ /* 0x000fe200078e00f5 */
[----:B------:R-:W-:Y:S01]  /*892f0*/  MOV R193, R246 ;  /* 0x000000f600c17202 */ /* 0x000fe20000000f00 */
[----:B------:R-:W-:Y:S01]  /*89300*/  IMAD.MOV.U32 R194, RZ, RZ, R247 ;  /* 0x000000ffffc27224 */ /* 0x000fe200078e00f7 */
[----:B------:R-:W-:Y:S02]  /*89310*/  MOV R195, R167 ;  /* 0x000000a700c37202 */ /* 0x000fe40000000f00 */
[----:B--2---:R-:W-:Y:S01]  /*89320*/  MOV R219, R149 ;  /* 0x0000009500db7202 */ /* 0x004fe20000000f00 */
[----:B---3--:R-:W-:Y:S02]  /*89330*/  IMAD.MOV.U32 R218, RZ, RZ, R148 ;  /* 0x000000ffffda7224 */ /* 0x008fe400078e0094 */
        /* <DEDUP_REMOVED lines=13> */
[----:B------:R-:W4:Y:S01]  /*89410*/  LDL.LU R141, [R1+0x944] ;  /* 0x00094400018d7983 */ /* 0x000f220000300800 */
[----:B------:R-:W-:Y:S01]  /*89420*/  HMMA.1688.F32.TF32 R248, R144, R128, R248 ;  /* 0x0000008090f8723c */ /* 0x000fe200000810f8 */
[----:B--2---:R-:W-:Y:S01]  /*89430*/  MOV R143, R148 ;  /* 0x00000094008f7202 */ /* 0x004fe20000000f00 */
[----:B---3--:R-:W-:-:S06]  /*89440*/  IMAD.MOV.U32 R142, RZ, RZ, R149 ;  /* 0x000000ffff8e7224 */ /* 0x008fcc00078e0095 */
[----:B----4-:R-:W-:Y:S01]  /*89450*/  HMMA.1688.F32.TF32 R144, R144, R20, R244 ;  /* 0x000000149090723c */ /* 0x010fe200000810f4 */
[----:B------:R-:W-:Y:S04]  /*89460*/  LDS R244, [R155+UR11+0x46080] ;  /* 0x0460800b9bf47984 */ /* 0x000fe80008000800 */
[----:B------:R-:W-:Y:S03]  /*89470*/  LDS R246, [R155+UR11+0x46480] ;  /* 0x0464800b9bf67984 */ /* 0x000fe60008000800 */
[C---:B------:R-:W-:Y:S01]  /*89480*/  HMMA.1688.F32.TF32 R148, R180.reuse, R128, R164 ;  /* 0x00000080b494723c */ /* 0x040fe200000810a4 */
[----:B------:R-:W-:Y:S04]  /*89490*/  LDS R245, [R252+UR11+0x46080] ;  /* 0x0460800bfcf57984 */ /* 0x000fe80008000800 */
[----:B------:R-:W1:Y:S06]  /*894a0*/  LDS R247, [R252+UR11+0x46480] ;  /* 0x0464800bfcf77984 */ /* 0x000e6c0008000800 */
[----:B------:R-:W-:Y:S04]  /*894b0*/  STL [R1+0x46bc], R144 ;  /* 0x0046bc9001007387 */ /* 0x000fe80000100800 */
[----:B------:R-:W-:Y:S04]  /*894c0*/  STL [R1+0x46b8], R145 ;  /* 0x0046b89101007387 */ /* 0x000fe80000100800 */
[----:B------:R-:W-:Y:S04]  /*894d0*/  STL [R1+0x46b4], R146 ;  /* 0x0046b49201007387 */ /* 0x000fe80000100800 */
[----:B------:R2:W-:Y:S02]  /*894e0*/  STL [R1+0x46b0], R147 ;  /* 0x0046b09301007387 */ /* 0x0005e40000100800 */
[C---:B--2---:R-:W-:Y:S08]  /*894f0*/  HMMA.1688.F32.TF32 R144, R180.reuse, R124, R140 ;  /* 0x0000007cb490723c */ /* 0x044ff0000008108c */
[C---:B------:R-:W-:Y:S08]  /*89500*/  HMMA.1688.F32.TF32 R140, R180.reuse, R120, R136 ;  /* 0x00000078b48c723c */ /* 0x040ff00000081088 */
[C---:B------:R-:W-:Y:S08]  /*89510*/  HMMA.1688.F32.TF32 R136, R180.reuse, R116, R132 ;  /* 0x00000074b488723c */ /* 0x040ff00000081084 */
[C---:B------:R-:W-:Y:S01]  /*89520*/  HMMA.1688.F32.TF32 R132, R180.reuse, R112, R160 ;  /* 0x00000070b484723c */ /* 0x040fe200000810a0 */
[----:B------:R-:W-:Y:S04]  /*89530*/  STL [R1+0x468c], R148 ;  /* 0x00468c9401007387 */ /* 0x000fe80000100800 */
[----:B------:R-:W-:Y:S04]  /*89540*/  STL [R1+0x4688], R149 ;  /* 0x0046889501007387 */ /* 0x000fe80000100800 */
[----:B------:R-:W-:Y:S04]  /*89550*/  STL [R1+0x4684], R150 ;  /* 0x0046849601007387 */ /* 0x000fe80000100800 */
[----:B------:R-:W-:Y:S04]  /*89560*/  STL [R1+0x4680], R151 ;  /* 0x0046809701007387 */ /* 0x000fe80000100800 */
[----:B------:R-:W-:Y:S04]  /*89570*/  STL.64 [R1+0x2e0], R144 ;  /* 0x0002e09001007387 */ /* 0x000fe80000100a00 */
[----:B------:R-:W-:Y:S04]  /*89580*/  STL.64 [R1+0x2e8], R146 ;  /* 0x0002e89201007387 */ /* 0x000fe80000100a00 */
        /* <DEDUP_REMOVED lines=38> */
[----:B------:R-:W-:Y:S11]  /*897f0*/  HMMA.1688.F32.TF32 R136, R180, R84, R188 ;  /* 0x00000054b488723c */ /* 0x000ff600000810bc */
[----:B------:R-:W-:Y:S01]  /*89800*/  STL.64 [R1+0x210], R132 ;  /* 0x0002108401007387 */ /* 0x000fe20000100a00 */
[----:B------:R-:W-:-:S03]  /*89810*/  IMAD.MOV.U32 R148, RZ, RZ, R135 ;  /* 0x000000ffff947224 */ /* 0x000fc600078e0087 */
[----:B------:R3:W-:Y:S02]  /*89820*/  STL [R1+0x218], R134 ;  /* 0x0002188601007387 */ /* 0x0007e40000100800 */
[----:B---3--:R-:W-:Y:S02]  /*89830*/  HMMA.1688.F32.TF32 R132, R180, R80, R184 ;  /* 0x00000050b484723c */ /* 0x008fe400000810b8 */
[----:B------:R3:W-:-:S15]  /*89840*/  STL [R1+0x4690], R148 ;  /* 0x0046909401007387 */ /* 0x0007de0000100800 */
[----:B------:R-:W-:Y:S02]  /*89850*/  NOP ;  /* 0x0000000000007918 */ /* 0x000fe40000000000 */
[----:B------:R-:W-:Y:S01]  /*89860*/  STL.64 [R1+0x1f0], R132 ;  /* 0x0001f08401007387 */ /* 0x000fe20000100a00 */
[----:B---3--:R-:W-:-:S03]  /*89870*/  MOV R148, R135 ;  /* 0x0000008700947202 */ /* 0x008fc60000000f00 */
[----:B------:R-:W-:Y:S04]  /*89880*/  STL.64 [R1+0x200], R136 ;  /* 0x0002008801007387 */ /* 0x000fe80000100a00 */
[----:B------:R3:W-:Y:S04]  /*89890*/  STL.64 [R1+0x208], R138 ;  /* 0x0002088a01007387 */ /* 0x0007e80000100a00 */
[----:B------:R4:W-:Y:S01]  /*898a0*/  STL [R1+0x1f8], R134 ;  /* 0x0001f88601007387 */ /* 0x0009e20000100800 */
[C---:B---3--:R-:W-:Y:S08]  /*898b0*/  HMMA.1688.F32.TF32 R136, R180.reuse, R76, R176 ;  /* 0x0000004cb488723c */ /* 0x048ff000000810b0 */
[C---:B----4-:R-:W-:Y:S01]  /*898c0*/  HMMA.1688.F32.TF32 R132, R180.reuse, R72, R172 ;  /* 0x00000048b484723c */ /* 0x050fe200000810ac */
[----:B------:R-:W-:Y:S10]  /*898d0*/  STL [R1+0x4694], R148 ;  /* 0x0046949401007387 */ /* 0x000ff40000100800 */
[----:B------:R-:W-:Y:S04]  /*898e0*/  STL.64 [R1+0x1e0], R136 ;  /* 0x0001e08801007387 */ /* 0x000fe80000100a00 */
[----:B------:R-:W-:Y:S04]  /*898f0*/  STL.64 [R1+0x1e8], R138 ;  /* 0x0001e88a01007387 */ /* 0x000fe80000100a00 */
[----:B------:R2:W-:Y:S04]  /*89900*/  STL [R1+0x1dc], R135 ;  /* 0x0001dc8701007387 */ /* 0x0005e80000100800 */
        /* <DEDUP_REMOVED lines=15> */
[----:B------:R-:W4:Y:S04]  /*89a00*/  LDL.LU R184, [R1+0x7e0] ;  /* 0x0007e00001b87983 */ /* 0x000f280000300800 */
[----:B------:R-:W4:Y:S04]  /*89a10*/  LDL.LU R185, [R1+0x7e4] ;  /* 0x0007e40001b97983 */ /* 0x000f280000300800 */
[----:B------:R-:W4:Y:S04]  /*89a20*/  LDL.LU R186, [R1+0x7e8] ;  /* 0x0007e80001ba7983 */ /* 0x000f280000300800 */
[----:B------:R-:W-:Y:S04]  /*89a30*/  STL [R1+0x46a0], R151 ;  /* 0x0046a09701007387 */ /* 0x000fe80000100800 */
[----:B------:R-:W-:Y:S04]  /*89a40*/  STL [R1+0x469c], R150 ;  /* 0x00469c9601007387 */ /* 0x000fe80000100800 */
[----:B------:R-:W-:Y:S01]  /*89a50*/  STL [R1+0x4698], R149 ;  /* 0x0046989501007387 */ /* 0x000fe20000100800 */
[----:B--2---:R-:W-:-:S15]  /*89a60*/  HMMA.1688.F32.TF32 R132, R180, R68, R168 ;  /* 0x00000044b484723c */ /* 0x004fde00000810a8 */
[----:B------:R-:W-:-:S04]  /*89a70*/  NOP ;  /* 0x0000000000007918 */ /* 0x000fc80000000000 */
[----:B------:R-:W-:Y:S04]  /*89a80*/  STL.64 [R1+0x1c0], R132 ;  /* 0x0001c08401007387 */ /* 0x000fe80000100a00 */
        /* <DEDUP_REMOVED lines=10> */
[----:B------:R-:W-:-:S05]  /*89b30*/  IMAD.MOV.U32 R3, RZ, RZ, R135 ;  /* 0x000000ffff037224 */ /* 0x000fca00078e0087 */
[----:B------:R1:W-:Y:S01]  /*89b40*/  STL [R1+0x467c], R3 ;  /* 0x00467c0301007387 */ /* 0x0003e20000100800 */
[----:B---3--:R-:W-:-:S15]  /*89b50*/  HMMA.1688.F32.TF32 R132, R180, R64, R196 ;  /* 0x00000040b484723c */ /* 0x008fde00000810c4 */
[----:B------:R-:W-:-:S04]  /*89b60*/  NOP ;  /* 0x0000000000007918 */ /* 0x000fc80000000000 */
[----:B------:R-:W-:Y:S01]  /*89b70*/  MOV R151, R132 ;  /* 0x0000008400977202 */ /* 0x000fe20000000f00 */
[----:B------:R-:W-:Y:S01]  /*89b80*/  IMAD.MOV.U32 R150, RZ, RZ, R133 ;  /* 0x000000ffff967224 */ /* 0x000fe200078e0085 */
[----:B------:R-:W-:Y:S01]  /*89b90*/  MOV R149, R134 ;  /* 0x0000008600957202 */ /* 0x000fe20000000f00 */
[----:B------:R-:W-:Y:S02]  /*89ba0*/  IMAD.MOV.U32 R148, RZ, RZ, R135 ;  /* 0x000000ffff947224 */ /* 0x000fe400078e0087 */
[----:B----4-:R-:W-:Y:S01]  /*89bb0*/  HMMA.1688.F32.TF32 R132, R180, R60, R192 ;  /* 0x0000003cb484723c */ /* 0x010fe200000810c0 */
[----:B------:R-:W-:Y:S04]  /*89bc0*/  STL [R1+0x46ac], R150 ;  /* 0x0046ac9601007387 */ /* 0x000fe80000100800 */
[----:B------:R-:W-:Y:S04]  /*89bd0*/  STL [R1+0x46a8], R149 ;  /* 0x0046a89501007387 */ /* 0x000fe80000100800 */
[----:B------:R-:W-:Y:S10]  /*89be0*/  STL [R1+0x46a4], R148 ;  /* 0x0046a49401007387 */ /* 0x000ff40000100800 */
[----:B------:R-:W-:Y:S01]  /*89bf0*/  STL.64 [R1+0x1a0], R132 ;  /* 0x0001a08401007387 */ /* 0x000fe20000100a00 */
[----:B-1----:R-:W-:-:S03]  /*89c00*/  MOV R3, R134 ;  /* 0x0000008600037202 */ /* 0x002fc60000000f00 */
[----:B------:R1:W-:Y:S02]  /*89c10*/  STL [R1+0x1ac], R135 ;  /* 0x0001ac8701007387 */ /* 0x0003e40000100800 */
[----:B-1----:R-:W-:Y:S01]  /*89c20*/  HMMA.1688.F32.TF32 R132, R180, R56, R188 ;  /* 0x00000038b484723c */ /* 0x002fe200000810bc */
[----:B------:R-:W-:Y:S01]  /*89c30*/  MOV R170, R153 ;  /* 0x0000009900aa7202 */ /* 0x000fe20000000f00 */
[----:B------:R-:W-:Y:S01]  /*89c40*/  IMAD.MOV.U32 R171, RZ, RZ, R152 ;  /* 0x000000ffffab7224 */ /* 0x000fe200078e0098 */
[----:B------:R-:W-:Y:S01]  /*89c50*/  MOV R168, R157 ;  /* 0x0000009d00a87202 */ /* 0x000fe20000000f00 */
[----:B------:R-:W-:-:S15]  /*89c60*/  IMAD.MOV.U32 R169, RZ, RZ, R156 ;  /* 0x000000ffffa97224 */ /* 0x000fde00078e009c */
[----:B------:R-:W-:Y:S01]  /*89c70*/  IMAD.MOV.U32 R150, RZ, RZ, R132 ;  /* 0x000000ffff967224 */ /* 0x000fe200078e0084 */
[----:B------:R-:W-:Y:S01]  /*89c80*/  MOV R149, R133 ;  /* 0x0000008500957202 */ /* 0x000fe20000000f00 */
[----:B------:R1:W-:Y:S01]  /*89c90*/  STL [R1+0x19c], R135 ;  /* 0x00019c8701007387 */ /* 0x0003e20000100800 */
[----:B------:R-:W-:Y:S02]  /*89ca0*/  IMAD.MOV.U32 R148, RZ, RZ, R134 ;  /* 0x000000ffff947224 */ /* 0x000fe400078e0086 */
[----:B-1----:R-:W-:Y:S01]  /*89cb0*/  HMMA.1688.F32.TF32 R132, R180, R52, R184 ;  /* 0x00000034b484723c */ /* 0x002fe200000810b8 */
[----:B------:R-:W-:Y:S04]  /*89cc0*/  STL.64 [R1+0x46e8], R150 ;  /* 0x0046e89601007387 */ /* 0x000fe80000100a00 */
[----:B------:R1:W-:-:S14]  /*89cd0*/  STL.64 [R1+0x46e0], R148 ;  /* 0x0046e09401007387 */ /* 0x0003dc0000100a00 */
[----:B------:R-:W-:Y:S01]  /*89ce0*/  MOV R146, R134 ;  /* 0x0000008600927202 */ /* 0x000fe20000000f00 */
[----:B------:R-:W-:Y:S01]  /*89cf0*/  IMAD.MOV.U32 R147, RZ, RZ, R135 ;  /* 0x000000ffff937224 */ /* 0x000fe200078e0087 */
[----:B------:R-:W-:Y:S01]  /*89d00*/  MOV R144, R132 ;  /* 0x0000008400907202 */ /* 0x000fe20000000f00 */
[----:B------:R-:W-:-:S03]  /*89d10*/  IMAD.MOV.U32 R145, RZ, RZ, R133 ;  /* 0x000000ffff917224 */ /* 0x000fc600078e0085 */
[----:B------:R-:W-:Y:S04]  /*89d20*/  STL.64 [R1+0x46f8], R146 ;  /* 0x0046f89201007387 */ /* 0x000fe80000100a00 */
[----:B------:R-:W-:Y:S01]  /*89d30*/  STL.64 [R1+0x46f0], R144 ;  /* 0x0046f09001007387 */ /* 0x000fe20000100a00 */
[C---:B--2---:R-:W-:Y:S08]  /*89d40*/  HMMA.1688.F32.TF32 R152, R180.reuse, R48, R176 ;  /* 0x00000030b498723c */ /* 0x044ff000000810b0 */
[C---:B------:R-:W-:Y:S11]  /*89d50*/  HMMA.1688.F32.TF32 R156, R180.reuse, R44, R172 ;  /* 0x0000002cb49c723c */ /* 0x040ff600000810ac */
[----:B------:R-:W-:Y:S04]  /*89d60*/  STL.64 [R1+0x4560], R154 ;  /* 0x0045609a01007387 */ /* 0x000fe80000100a00 */
[----:B------:R-:W-:Y:S04]  /*89d70*/  STL.64 [R1+0x4558], R152 ;  /* 0x0045589801007387 */ /* 0x000fe80000100a00 */
[----:B------:R-:W-:Y:S04]  /*89d80*/  STL.64 [R1+0x4570], R158 ;  /* 0x0045709e01007387 */ /* 0x000fe80000100a00 */
[----:B------:R-:W-:Y:S04]  /*89d90*/  STL.64 [R1+0x4568], R156 ;  /* 0x0045689c01007387 */ /* 0x000fe80000100a00 */
[----:B------:R-:W2:Y:S04]  /*89da0*/  LDL.LU R196, [R1+0x7a0] ;  /* 0x0007a00001c47983 */ /* 0x000ea80000300800 */
[----:B------:R-:W2:Y:S04]  /*89db0*/  LDL.LU R197, [R1+0x7a4] ;  /* 0x0007a40001c57983 */ /* 0x000ea80000300800 */
[----:B------:R-:W2:Y:S04]  /*89dc0*/  LDL.LU R198, [R1+0x7a8] ;  /* 0x0007a80001c67983 */ /* 0x000ea80000300800 */
[----:B------:R-:W2:Y:S01]  /*89dd0*/  LDL.LU R199, [R1+0x7ac] ;  /* 0x0007ac0001c77983 */ /* 0x000ea20000300800 */
[C---:B------:R-:W-:Y:S03]  /*89de0*/  HMMA.1688.F32.TF32 R160, R180.reuse, R40, R168 ;  /* 0x00000028b4a0723c */ /* 0x040fe600000810a8 */
        /* <DEDUP_REMOVED lines=29> */
[----:B------:R-:W-:Y:S01]  /*89fc0*/  STL.64 [R1+0x4578], R160 ;  /* 0x004578a001007387 */ /* 0x000fe20000100a00 */
[----:B--2---:R-:W-:Y:S03]  /*89fd0*/  HMMA.1688.F32.TF32 R164, R180, R36, R196 ;  /* 0x00000024b4a4723c */ /* 0x004fe600000810c4 */
        /* <DEDUP_REMOVED lines=8> */
[----:B------:R-:W3:Y:S01]  /*8a060*/  LDL.LU R203, [R1+0x6fc] ;  /* 0x0006fc0001cb7983 */ /* 0x000ee20000300800 */
[C---:B----4-:R-:W-:Y:S03]  /*8a070*/  HMMA.1688.F32.TF32 R168, R180.reuse, R32, R168 ;  /* 0x00000020b4a8723c */ /* 0x050fe600000810a8 */
[----:B------:R-:W-:Y:S05]  /*8a080*/  STL.64 [R1+0x4590], R166 ;  /* 0x004590a601007387 */ /* 0x000fea0000100a00 */
[C---:B------:R-:W-:Y:S01]  /*8a090*/  HMMA.1688.F32.TF32 R172, R180.reuse, R28, R172 ;  /* 0x0000001cb4ac723c */ /* 0x040fe200000810ac */
[----:B------:R-:W-:Y:S07]  /*8a0a0*/  STL.64 [R1+0x4588], R164 ;  /* 0x004588a401007387 */ /* 0x000fee0000100a00 */
[C---:B------:R-:W-:Y:S03]  /*8a0b0*/  HMMA.1688.F32.TF32 R176, R180.reuse, R24, R176 ;  /* 0x00000018b4b0723c */ /* 0x040fe600000810b0 */
[----:B------:R-:W-:Y:S05]  /*8a0c0*/  STL.64 [R1+0x45a0], R170 ;  /* 0x0045a0aa01007387 */ /* 0x000fea0000100a00 */
[----:B------:R-:W-:Y:S01]  /*8a0d0*/  HMMA.1688.F32.TF32 R180, R180, R20, R204 ;  /* 0x00000014b4b4723c */ /* 0x000fe200000810cc */
        /* <DEDUP_REMOVED lines=18> */
[----:B------:R-:W-:Y:S01]  /*8a200*/  STL.64 [R1+0x45f8], R192 ;  /* 0x0045f8c001007387 */ /* 0x000fe20000100a00 */
[----:B------:R-:W-:Y:S01]  /*8a210*/  MOV R220, R240 ;  /* 0x000000f000dc7202 */ /* 0x000fe20000000f00 */
[----:B------:R-:W-:Y:S01]  /*8a220*/  IMAD.MOV.U32 R221, RZ, RZ, R241 ;  /* 0x000000ffffdd7224 */ /* 0x000fe200078e00f1 */
[----:B------:R-:W-:Y:S01]  /*8a230*/  MOV R222, R242 ;  /* 0x000000f200de7202 */ /* 0x000fe20000000f00 */
[----:B------:R-:W-:Y:S01]  /*8a240*/  IMAD.MOV.U32 R223, RZ, RZ, R243 ;  /* 0x000000ffffdf7224 */ /* 0x000fe200078e00f3 */
[----:B--2---:R-:W-:-:S15]  /*8a250*/  HMMA.1688.F32.TF32 R196, R244, R116, R196 ;  /* 0x00000074f4c4723c */ /* 0x004fde00000810c4 */
[----:B------:R-:W-:-:S04]  /*8a260*/  NOP ;  /* 0x0000000000007918 */ /* 0x000fc80000000000 */
        /* <DEDUP_REMOVED lines=22> */
[----:B-1----:R-:W-:Y:S01]  /*8a3d0*/  MOV R148, R236 ;  /* 0x000000ec00947202 */ /* 0x002fe20000000f00 */
[C---:B----4-:R-:W-:Y:S01]  /*8a3e0*/  HMMA.1688.F32.TF32 R208, R244.reuse, R104, R208 ;  /* 0x00000068f4d0723c */ /* 0x050fe200000810d0 */
[----:B------:R-:W-:Y:S01]  /*8a3f0*/  IMAD.MOV.U32 R149, RZ, RZ, R228 ;  /* 0x000000ffff957224 */ /* 0x000fe200078e00e4 */
[----:B------:R-:W-:Y:S01]  /*8a400*/  MOV R150, R229 ;  /* 0x000000e500967202 */ /* 0x000fe20000000f00 */
[----:B------:R-:W-:Y:S01]  /*8a410*/  IMAD.MOV.U32 R151, RZ, RZ, R230 ;  /* 0x000000ffff977224 */ /* 0x000fe200078e00e6 */
[----:B------:R-:W-:Y:S01]  /*8a420*/  MOV R136, R231 ;  /* 0x000000e700887202 */ /* 0x000fe20000000f00 */
[----:B------:R-:W-:Y:S01]  /*8a430*/  IMAD.MOV.U32 R137, RZ, RZ, R237 ;  /* 0x000000ffff897224 */ /* 0x000fe200078e00ed */
[----:B------:R-:W-:Y:S01]  /*8a440*/  MOV R138, R238 ;  /* 0x000000ee008a7202 */ /* 0x000fe20000000f00 */
[----:B------:R-:W-:Y:S01]  /*8a450*/  IMAD.MOV.U32 R139, RZ, RZ, R239 ;  /* 0x000000ffff8b7224 */ /* 0x000fe200078e00ef */
[C---:B--2---:R-:W-:Y:S08]  /*8a460*/  HMMA.1688.F32.TF32 R132, R244.reuse, R100, R132 ;  /* 0x00000064f484723c */ /* 0x044ff00000081084 */
[C---:B------:R-:W-:Y:S01]  /*8a470*/  HMMA.1688.F32.TF32 R204, R244.reuse, R108, R240 ;  /* 0x0000006cf4cc723c */ /* 0x040fe200000810f0 */
[----:B------:R-:W-:Y:S04]  /*8a480*/  LDS R241, [R227+UR11+0x46800] ;  /* 0x0468000be3f17984 */ /* 0x000fe80008000800 */
[----:B------:R1:W-:Y:S03]  /*8a490*/  LDS R243, [R227+UR11+0x46c00] ;  /* 0x046c000be3f37984 */ /* 0x0003e60008000800 */
[C---:B------:R-:W-:Y:S01]  /*8a4a0*/  HMMA.1688.F32.TF32 R212, R244.reuse, R96, R212 ;  /* 0x00000060f4d4723c */ /* 0x040fe200000810d4 */
[----:B------:R-:W-:Y:S04]  /*8a4b0*/  LDS R240, [R2+UR11+0x46800] ;  /* 0x0468000b02f07984 */ /* 0x000fe80008000800 */
[----:B------:R-:W2:Y:S06]  /*8a4c0*/  LDS R242, [R2+UR11+0x46c00] ;  /* 0x046c000b02f27984 */ /* 0x000eac0008000800 */
[----:B------:R-:W-:Y:S04]  /*8a4d0*/  STL.64 [R1+0x4630], R206 ;  /* 0x004630ce01007387 */ /* 0x000fe80000100a00 */
[----:B------:R-:W-:Y:S01]  /*8a4e0*/  STL.64 [R1+0x4628], R204 ;  /* 0x004628cc01007387 */ /* 0x000fe20000100a00 */
[C---:B------:R-:W-:Y:S03]  /*8a4f0*/  HMMA.1688.F32.TF32 R216, R244.reuse, R92, R216 ;  /* 0x0000005cf4d8723c */ /* 0x040fe600000810d8 */
[----:B------:R-:W3:Y:S04]  /*8a500*/  LDL.LU R224, [R1+0x690] ;  /* 0x0006900001e07983 */ /* 0x000ee80000300800 */
[----:B------:R-:W3:Y:S04]  /*8a510*/  LDL.LU R225, [R1+0x694] ;  /* 0x0006940001e17983 */ /* 0x000ee80000300800 */
[----:B------:R-:W3:Y:S04]  /*8a520*/  LDL.LU R226, [R1+0x698] ;  /* 0x0006980001e27983 */ /* 0x000ee80000300800 */
[----:B-1----:R-:W3:Y:S04]  /*8a530*/  LDL.LU R227, [R1+0x69c] ;  /* 0x00069c0001e37983 */ /* 0x002ee80000300800 */
[----:B------:R-:W4:Y:S04]  /*8a540*/  LDL.LU R232, [R1+0x680] ;  /* 0x0006800001e87983 */ /* 0x000f280000300800 */
[----:B------:R-:W4:Y:S04]  /*8a550*/  LDL.LU R233, [R1+0x684] ;  /* 0x0006840001e97983 */ /* 0x000f280000300800 */
[----:B------:R-:W4:Y:S04]  /*8a560*/  LDL.LU R234, [R1+0x688] ;  /* 0x0006880001ea7983 */ /* 0x000f280000300800 */
[----:B------:R-:W4:Y:S04]  /*8a570*/  LDL.LU R235, [R1+0x68c] ;  /* 0x00068c0001eb7983 */ /* 0x000f280000300800 */
[----:B------:R-:W-:Y:S04]  /*8a580*/  STL.64 [R1+0x4640], R210 ;  /* 0x004640d201007387 */ /* 0x000fe80000100a00 */
[----:B------:R-:W-:Y:S04]  /*8a590*/  STL.64 [R1+0x4638], R208 ;  /* 0x004638d001007387 */ /* 0x000fe80000100a00 */
[----:B------:R-:W-:Y:S04]  /*8a5a0*/  STL.64 [R1+0x4650], R134 ;  /* 0x0046508601007387 */ /* 0x000fe80000100a00 */
[----:B------:R1:W-:Y:S04]  /*8a5b0*/  STL.64 [R1+0x4648], R132 ;  /* 0x0046488401007387 */ /* 0x0003e80000100a00 */
[----:B------:R-:W1:Y:S04]  /*8a5c0*/  LDL.LU R144, [R1+0x670] ;  /* 0x0006700001907983 */ /* 0x000e680000300800 */
[----:B------:R-:W1:Y:S04]  /*8a5d0*/  LDL.LU R145, [R1+0x674] ;  /* 0x0006740001917983 */ /* 0x000e680000300800 */
[----:B------:R-:W1:Y:S04]  /*8a5e0*/  LDL.LU R146, [R1+0x678] ;  /* 0x0006780001927983 */ /* 0x000e680000300800 */
[----:B------:R-:W1:Y:S04]  /*8a5f0*/  LDL.LU R147, [R1+0x67c] ;  /* 0x00067c0001937983 */ /* 0x000e680000300800 */
[----:B------:R-:W-:Y:S04]  /*8a600*/  STL.64 [R1+0x4660], R214 ;  /* 0x004660d601007387 */ /* 0x000fe80000100a00 */
[----:B------:R-:W-:Y:S04]  /*8a610*/  STL.64 [R1+0x4658], R212 ;  /* 0x004658d401007387 */ /* 0x000fe80000100a00 */
        /* <DEDUP_REMOVED lines=9> */
[----:B------:R-:W2:Y:S01]  /*8a6b0*/  LDL.LU R239, [R1+0x4910] ;  /* 0x0049100001ef7983 */ /* 0x000ea20000300800 */
[----:B------:R-:W-:-:S15]  /*8a6c0*/  HMMA.1688.F32.TF32 R220, R244, R88, R220 ;  /* 0x00000058f4dc723c */ /* 0x000fde00000810dc */
[----:B------:R-:W-:-:S04]  /*8a6d0*/  NOP ;  /* 0x0000000000007918 */ /* 0x000fc80000000000 */
[----:B------:R-:W-:Y:S04]  /*8a6e0*/  STL.64 [R1+0x4708], R222 ;  /* 0x004708de01007387 */ /* 0x000fe80000100a00 */
[----:B------:R-:W-:Y:S01]  /*8a6f0*/  STL.64 [R1+0x4700], R220 ;  /* 0x004700dc01007387 */ /* 0x000fe20000100a00 */
[C---:B---3--:R-:W-:Y:S08]  /*8a700*/  HMMA.1688.F32.TF32 R224, R244.reuse, R16, R224 ;  /* 0x00000010f4e0723c */ /* 0x048ff000000810e0 */
[C---:B----4-:R-:W-:Y:S11]  /*8a710*/  HMMA.1688.F32.TF32 R232, R244.reuse, R8, R232 ;  /* 0x00000008f4e8723c */ /* 0x050ff600000810e8 */
[----:B------:R-:W-:Y:S04]  /*8a720*/  STL.64 [R1+0x4718], R226 ;  /* 0x004718e201007387 */ /* 0x000fe80000100a00 */
[----:B------:R-:W-:Y:S01]  /*8a730*/  STL.64 [R1+0x4710], R224 ;  /* 0x004710e001007387 */ /* 0x000fe20000100a00 */
[C---:B-1----:R-:W-:Y:S08]  /*8a740*/  HMMA.1688.F32.TF32 R132, R244.reuse, R84, R144 ;  /* 0x00000054f484723c */ /* 0x042ff00000081090 */
[C---:B--2---:R-:W-:Y:S11]  /*8a750*/  HMMA.1688.F32.TF32 R228, R244.reuse, R12, R228 ;  /* 0x0000000cf4e4723c */ /* 0x044ff600000810e4 */
[----:B------:R-:W-:Y:S01]  /*8a760*/  MOV R8, R132 ;  /* 0x0000008400087202 */ /* 0x000fe20000000f00 */
[----:B------:R-:W-:Y:S01]  /*8a770*/  IMAD.MOV.U32 R0, RZ, RZ, R135 ;  /* 0x000000ffff007224 */ /* 0x000fe200078e0087 */
[----:B------:R-:W-:Y:S01]  /*8a780*/  HMMA.1688.F32.TF32 R236, R244, R4, R236 ;  /* 0x00000004f4ec723c */ /* 0x000fe200000810ec */
[----:B------:R-:W-:Y:S01]  /*8a790*/  IMAD.MOV.U32 R5, RZ, RZ, R133 ;  /* 0x000000ffff057224 */ /* 0x000fe200078e0085 */
[----:B------:R-:W-:-:S04]  /*8a7a0*/  MOV R4, R134 ;  /* 0x0000008600047202 */ /* 0x000fc80000000f00 */
[----:B------:R-:W-:Y:S02]  /*8a7b0*/  STL.64 [R1+0x4728], R230 ;  /* 0x004728e601007387 */ /* 0x000fe40000100a00 */
[C---:B------:R-:W-:Y:S02]  /*8a7c0*/  HMMA.1688.F32.TF32 R132, R244.reuse, R80, R148 ;  /* 0x00000050f484723c */ /* 0x040fe40000081094 */
[----:B------:R-:W-:Y:S04]  /*8a7d0*/  STL.64 [R1+0x4720], R228 ;  /* 0x004720e401007387 */ /* 0x000fe80000100a00 */
[----:B------:R-:W2:Y:S04]  /*8a7e0*/  LDL.LU R140, [R1+0x570] ;  /* 0x00057000018c7983 */ /* 0x000ea80000300800 */
[----:B------:R-:W2:Y:S04]  /*8a7f0*/  LDL.LU R141, [R1+0x574] ;  /* 0x00057400018d7983 */ /* 0x000ea80000300800 */
[----:B------:R-:W2:Y:S04]  /*8a800*/  LDL.LU R142, [R1+0x578] ;  /* 0x00057800018e7983 */ /* 0x000ea80000300800 */
[----:B------:R-:W2:Y:S04]  /*8a810*/  LDL.LU R143, [R1+0x57c] ;  /* 0x00057c00018f7983 */ /* 0x000ea80000300800 */
[----:B------:R-:W-:Y:S04]  /*8a820*/  STL.64 [R1+0x4738], R234 ;  /* 0x004738ea01007387 */ /* 0x000fe80000100a00 */
[----:B------:R-:W-:Y:S04]  /*8a830*/  STL.64 [R1+0x4730], R232 ;  /* 0x004730e801007387 */ /* 0x000fe80000100a00 */
[----:B------:R-:W-:Y:S04]  /*8a840*/  STL.64 [R1+0x4748], R238 ;  /* 0x004748ee01007387 */ /* 0x000fe80000100a00 */
[----:B------:R-:W-:Y:S04]  /*8a850*/  STL.64 [R1+0x4740], R236 ;  /* 0x004740ec01007387 */ /* 0x000fe80000100a00 */
[----:B------:R-:W3:Y:S04]  /*8a860*/  LDL.LU R144, [R1+0x560] ;  /* 0x0005600001907983 */ /* 0x000ee80000300800 */
[----:B------:R-:W-:Y:S04]  /*8a870*/  STL.64 [R1+0x590], R132 ;  /* 0x0005908401007387 */ /* 0x000fe80000100a00 */
[----:B------:R1:W-:Y:S04]  /*8a880*/  STL.64 [R1+0x598], R134 ;  /* 0x0005988601007387 */ /* 0x0003e80000100a00 */
[----:B------:R-:W3:Y:S04]  /*8a890*/  LDL.LU R145, [R1+0x564] ;  /* 0x0005640001917983 */ /* 0x000ee80000300800 */
[----:B------:R-:W3:Y:S04]  /*8a8a0*/  LDL.LU R146, [R1+0x568] ;  /* 0x0005680001927983 */ /* 0x000ee80000300800 */
[----:B------:R-:W3:Y:S04]  /*8a8b0*/  LDL.LU R147, [R1+0x56c] ;  /* 0x00056c0001937983 */ /* 0x000ee80000300800 */
[----:B------:R-:W4:Y:S04]  /*8a8c0*/  LDL.LU R148, [R1+0x550] ;  /* 0x0005500001947983 */ /* 0x000f280000300800 */
[----:B------:R-:W4:Y:S04]  /*8a8d0*/  LDL.LU R149, [R1+0x554] ;  /* 0x0005540001957983 */ /* 0x000f280000300800 */
[----:B------:R-:W4:Y:S04]  /*8a8e0*/  LDL.LU R150, [R1+0x558] ;  /* 0x0005580001967983 */ /* 0x000f280000300800 */
[----:B------:R-:W4:Y:S01]  /*8a8f0*/  LDL.LU R151, [R1+0x55c] ;  /* 0x00055c0001977983 */ /* 0x000f220000300800 */
[----:B-1----:R-:W-:Y:S03]  /*8a900*/  HMMA.1688.F32.TF32 R132, R244, R76, R136 ;  /* 0x0000004cf484723c */ /* 0x002fe60000081088 */
        /* <DEDUP_REMOVED lines=21> */
[C---:B---3--:R-:W-:Y:S03]  /*8aa60*/  HMMA.1688.F32.TF32 R132, R244.reuse, R68, R144 ;  /* 0x00000044f484723c */ /* 0x048fe60000081090 */
[----:B------:R-:W-:Y:S04]  /*8aa70*/  STL [R1+0x44ec], R100 ;  /* 0x0044ec6401007387 */ /* 0x000fe80000100800 */
[----:B------:R-:W-:Y:S04]  /*8aa80*/  STL [R1+0x44e8], R101 ;  /* 0x0044e86501007387 */ /* 0x000fe80000100800 */
[----:B------:R-:W-:Y:S04]  /*8aa90*/  STL [R1+0x44e4], R104 ;  /* 0x0044e46801007387 */ /* 0x000fe80000100800 */
[----:B------:R-:W-:Y:S04]  /*8aaa0*/  STL [R1+0x44e0], R105 ;  /* 0x0044e06901007387 */ /* 0x000fe80000100800 */
[----:B------:R-:W-:Y:S01]  /*8aab0*/  IMAD.MOV.U32 R117, RZ, RZ, R133 ;  /* 0x000000ffff757224 */ /* 0x000fe200078e0085 */
[----:B------:R-:W-:Y:S01]  /*8aac0*/  MOV R116, R132 ;  /* 0x0000008400747202 */ /* 0x000fe20000000f00 */
        /* <DEDUP_REMOVED lines=12> */
[----:B------:R-:W-:Y:S01]  /*8ab90*/  STL [R1+0x4504], R112 ;  /* 0x0045047001007387 */ /* 0x000fe20000100800 */
[----:B------:R-:W-:Y:S03]  /*8aba0*/  HMMA.1688.F32.TF32 R132, R244, R60, R136 ;  /* 0x0000003cf484723c */ /* 0x000fe60000081088 */
        /* <DEDUP_REMOVED lines=23> */
[----:B------:R-:W-:-:S05]  /*8ad20*/  IMAD.MOV.U32 R92, RZ, RZ, R135 ;  /* 0x000000ffff5c7224 */ /* 0x000fca00078e0087 */
[----:B------:R-:W-:Y:S04]  /*8ad30*/  STL [R1+0x4524], R92 ;  /* 0x0045245c01007387 */ /* 0x000fe80000100800 */
[----:B------:R1:W-:Y:S04]  /*8ad40*/  STL [R1+0x4520], R93 ;  /* 0x0045205d01007387 */ /* 0x0003e80000100800 */
[----:B------:R1:W-:Y:S04]  /*8ad50*/  STL [R1+0x451c], R96 ;  /* 0x00451c6001007387 */ /* 0x0003e80000100800 */
[----:B------:R1:W-:Y:S04]  /*8ad60*/  STL [R1+0x4518], R97 ;  /* 0x0045186101007387 */ /* 0x0003e80000100800 */
[----:B------:R-:W2:Y:S04]  /*8ad70*/  LDL.LU R152, [R1+0x630] ;  /* 0x0006300001987983 */ /* 0x000ea80000300800 */
[----:B------:R-:W2:Y:S04]  /*8ad80*/  LDL.LU R153, [R1+0x634] ;  /* 0x0006340001997983 */ /* 0x000ea80000300800 */
[----:B------:R-:W2:Y:S04]  /*8ad90*/  LDL.LU R154, [R1+0x638] ;  /* 0x00063800019a7983 */ /* 0x000ea80000300800 */
[----:B------:R-:W2:Y:S01]  /*8ada0*/  LDL.LU R155, [R1+0x63c] ;  /* 0x00063c00019b7983 */ /* 0x000ea20000300800 */
[----:B---3--:R-:W-:-:S15]  /*8adb0*/  HMMA.1688.F32.TF32 R132, R244, R52, R148 ;  /* 0x00000034f484723c */ /* 0x008fde0000081094 */
[----:B------:R-:W-:-:S04]  /*8adc0*/  NOP ;  /* 0x0000000000007918 */ /* 0x000fc80000000000 */
[----:B------:R-:W-:Y:S01]  /*8add0*/  IMAD.MOV.U32 R101, RZ, RZ, R135 ;  /* 0x000000ffff657224 */ /* 0x000fe200078e0087 */
[----:B------:R-:W-:Y:S01]  /*8ade0*/  MOV R100, R134 ;  /* 0x0000008600647202 */ /* 0x000fe20000000f00 */
[----:B------:R-:W-:Y:S01]  /*8adf0*/  IMAD.MOV.U32 R125, RZ, RZ, R133 ;  /* 0x000000ffff7d7224 */ /* 0x000fe200078e0085 */
[----:B------:R-:W-:Y:S02]  /*8ae00*/  MOV R124, R132 ;  /* 0x00000084007c7202 */ /* 0x000fe40000000f00 */
        /* <DEDUP_REMOVED lines=34> */
[----:B------:R-:W-:Y:S03]  /*8b030*/  HMMA.1688.F32.TF32 R132, R244, R40, R152 ;  /* 0x00000028f484723c */ /* 0x000fe60000081098 */
        /* <DEDUP_REMOVED lines=33> */
[----:B------:R-:W-:-:S02]  /*8b250*/  MOV R92, R132 ;  /* 0x00000084005c7202 */ /* 0x000fc40000000f00 */
[----:B------:R-:W-:Y:S01]  /*8b260*/  MOV R96, R134 ;  /* 0x0000008600607202 */ /* 0x000fe20000000f00 */
[----:B------:R-:W-:Y:S02]  /*8b270*/  IMAD.MOV.U32 R97, RZ, RZ, R135 ;  /* 0x000000ffff617224 */ /* 0x000fe400078e0087 */
[----:B------:R-:W-:Y:S01]  /*8b280*/  HMMA.1688.F32.TF32 R132, R244, R28, R148 ;  /* 0x0000001cf484723c */ /* 0x000fe20000081094 */
[----:B------:R-:W-:Y:S01]  /*8b290*/  MOV R148, R110 ;  /* 0x0000006e00947202 */ /* 0x000fe20000000f00 */
[----:B------:R-:W-:Y:S01]  /*8b2a0*/  IMAD.MOV.U32 R149, RZ, RZ, R111 ;  /* 0x000000ffff957224 */ /* 0x000fe200078e006f */
[----:B------:R-:W4:Y:S04]  /*8b2b0*/  LDL.LU R110, [R1+0x490c] ;  /* 0x00490c00016e7983 */ /* 0x000f280000300800 */
[----:B------:R-:W4:Y:S01]  /*8b2c0*/  LDL.LU R111, [R1+0x4908] ;  /* 0x00490800016f7983 */ /* 0x000f220000300800 */
[----:B------:R-:W-:Y:S01]  /*8b2d0*/  MOV R150, R114 ;  /* 0x0000007200967202 */ /* 0x000fe20000000f00 */
[----:B------:R-:W-:-:S02]  /*8b2e0*/  IMAD.MOV.U32 R151, RZ, RZ, R115 ;  /* 0x000000ffff977224 */ /* 0x000fc400078e0073 */
[----:B------:R-:W4:Y:S04]  /*8b2f0*/  LDL.LU R114, [R1+0x4904] ;  /* 0x0049040001727983 */ /* 0x000f280000300800 */
[----:B------:R-:W4:Y:S04]  /*8b300*/  LDL.LU R115, [R1+0x4900] ;  /* 0x0049000001737983 */ /* 0x000f280000300800 */
[----:B------:R-:W-:Y:S01]  /*8b310*/  MOV R101, R132 ;  /* 0x0000008400657202 */ /* 0x000fe20000000f00 */
[----:B------:R-:W-:Y:S01]  /*8b320*/  IMAD.MOV.U32 R100, RZ, RZ, R133 ;  /* 0x000000ffff647224 */ /* 0x000fe200078e0085 */
[----:B------:R-:W-:Y:S01]  /*8b330*/  MOV R125, R134 ;  /* 0x00000086007d7202 */ /* 0x000fe20000000f00 */
[----:B------:R-:W-:-:S02]  /*8b340*/  IMAD.MOV.U32 R124, RZ, RZ, R135 ;  /* 0x000000ffff7c7224 */ /* 0x000fc400078e0087 */
[----:B--2---:R-:W-:Y:S01]  /*8b350*/  HMMA.1688.F32.TF32 R132, R244, R24, R140 ;  /* 0x00000018f484723c */ /* 0x004fe2000008108c */
[----:B------:R-:W-:Y:S01]  /*8b360*/  MOV R140, R118 ;  /* 0x00000076008c7202 */ /* 0x000fe20000000f00 */
[----:B------:R-:W-:Y:S01]  /*8b370*/  IMAD.MOV.U32 R141, RZ, RZ, R119 ;  /* 0x000000ffff8d7224 */ /* 0x000fe200078e0077 */
[----:B------:R-:W2:Y:S04]  /*8b380*/  LDL.LU R118, [R1+0x48fc] ;  /* 0x0048fc0001767983 */ /* 0x000ea80000300800 */
[----:B------:R-:W2:Y:S01]  /*8b390*/  LDL.LU R119, [R1+0x48f8] ;  /* 0x0048f80001777983 */ /* 0x000ea20000300800 */
[----:B------:R-:W-:Y:S01]  /*8b3a0*/  MOV R142, R130 ;  /* 0x00000082008e7202 */ /* 0x000fe20000000f00 */
[----:B------:R-:W-:Y:S02]  /*8b3b0*/  IMAD.MOV.U32 R143, RZ, RZ, R131 ;  /* 0x000000ffff8f7224 */ /* 0x000fe400078e0083 */
[----:B------:R-:W4:Y:S04]  /*8b3c0*/  LDL.LU R130, [R1+0x48f4] ;  /* 0x0048f40001827983 */ /* 0x000f280000300800 */
[----:B------:R-:W4:Y:S04]  /*8b3d0*/  LDL.LU R131, [R1+0x48f0] ;  /* 0x0048f00001837983 */ /* 0x000f280000300800 */
[----:B------:R-:W-:Y:S01]  /*8b3e0*/  MOV R81, R132 ;  /* 0x0000008400517202 */ /* 0x000fe20000000f00 */
[----:B------:R-:W-:Y:S01]  /*8b3f0*/  IMAD.MOV.U32 R80, RZ, RZ, R133 ;  /* 0x000000ffff507224 */ /* 0x000fe200078e0085 */
[----:B------:R-:W-:Y:S01]  /*8b400*/  MOV R77, R134 ;  /* 0x00000086004d7202 */ /* 0x000fe20000000f00 */
[----:B------:R-:W-:-:S02]  /*8b410*/  IMAD.MOV.U32 R76, RZ, RZ, R135 ;  /* 0x000000ffff4c7224 */ /* 0x000fc400078e0087 */
[----:B---3--:R-:W-:Y:S01]  /*8b420*/  HMMA.1688.F32.TF32 R132, R244, R20, R136 ;  /* 0x00000014f484723c */ /* 0x008fe20000081088 */
[----:B------:R-:W-:Y:S01]  /*8b430*/  MOV R136, R122 ;  /* 0x0000007a00887202 */ /* 0x000fe20000000f00 */
[----:B------:R-:W-:Y:S01]  /*8b440*/  IMAD.MOV.U32 R137, RZ, RZ, R123 ;  /* 0x000000ffff897224 */ /* 0x000fe200078e007b */
[----:B------:R-:W3:Y:S04]  /*8b450*/  LDL.LU R122, [R1+0x48ec] ;  /* 0x0048ec00017a7983 */ /* 0x000ee80000300800 */
[----:B------:R-:W3:Y:S01]  /*8b460*/  LDL.LU R123, [R1+0x48e8] ;  /* 0x0048e800017b7983 */ /* 0x000ee20000300800 */
[----:B------:R-:W-:Y:S01]  /*8b470*/  MOV R138, R126 ;  /* 0x0000007e008a7202 */ /* 0x000fe20000000f00 */
[----:B------:R-:W-:Y:S02]  /*8b480*/  IMAD.MOV.U32 R139, RZ, RZ, R127 ;  /* 0x000000ffff8b7224 */ /* 0x000fe400078e007f */
[----:B------:R-:W2:Y:S04]  /*8b490*/  LDL.LU R126, [R1+0x48e4] ;  /* 0x0048e400017e7983 */ /* 0x000ea80000300800 */
[----:B------:R-:W2:Y:S01]  /*8b4a0*/  LDL.LU R127, [R1+0x48e0] ;  /* 0x0048e000017f7983 */ /* 0x000ea20000300800 */
        /* <DEDUP_REMOVED lines=10> */
[----:B-1----:R-:W-:Y:S01]  /*8b550*/  MOV R116, R132 ;  /* 0x0000008400747202 */ /* 0x002fe20000000f00 */
        /* <DEDUP_REMOVED lines=21> */
[----:B------:R-:W-:Y:S01]  /*8b6b0*/  LOP3.LUT R17, R2, 0x40, RZ, 0x3c, !PT ;  /* 0x0000004002117812 */ /* 0x000fe200078e3cff */
[----:B------:R-:W-:Y:S04]  /*8b6c0*/  LDS R245, [R252+UR11+0x46800] ;  /* 0x0468000bfcf57984 */ /* 0x000fe80008000800 */
[----:B------:R-:W-:Y:S04]  /*8b6d0*/  LDS R247, [R252+UR11+0x46c00] ;  /* 0x046c000bfcf77984 */ /* 0x000fe80008000800 */
[----:B------:R-:W-:Y:S04]  /*8b6e0*/  LDS R244, [R17+UR11+0x46800] ;  /* 0x0468000b11f47984 */ /* 0x000fe80008000800 */
[----:B------:R-:W1:Y:S01]  /*8b6f0*/  LDS R246, [R17+UR11+0x46c00] ;  /* 0x046c000b11f67984 */ /* 0x000e620008000800 */
        /* <DEDUP_REMOVED lines=28> */
[----:B------:R-:W-:-:S15]  /*8b8c0*/  IMAD.MOV.U32 R143, RZ, RZ, R67 ;  /* 0x000000ffff8f7224 */ /* 0x000fde00078e0043 */
[----:B------:R-:W-:Y:S01]  /*8b8d0*/  MOV R29, R132 ;  /* 0x00000084001d7202 */ /* 0x000fe20000000f00 */
[----:B------:R-:W-:Y:S01]  /*8b8e0*/  IMAD.MOV.U32 R28, RZ, RZ, R133 ;  /* 0x000000ffff1c7224 */ /* 0x000fe200078e0085 */
[----:B------:R-:W-:Y:S01]  /*8b8f0*/  MOV R25, R134 ;  /* 0x0000008600197202 */ /* 0x000fe20000000f00 */
[----:B------:R-:W-:Y:S02]  /*8b900*/  IMAD.MOV.U32 R24, RZ, RZ, R135 ;  /* 0x000000ffff187224 */ /* 0x000fe400078e0087 */
[----:B------:R-:W-:Y:S01]  /*8b910*/  HMMA.1688.F32.TF32 R132, R240, R110, R136 ;  /* 0x0000006ef084723c */ /* 0x000fe20000081088 */
[----:B------:R-:W-:Y:S01]  /*8b920*/  MOV R136, R78 ;  /* 0x0000004e00887202 */ /* 0x000fe20000000f00 */
[----:B------:R-:W-:Y:S01]  /*8b930*/  IMAD.MOV.U32 R137, RZ, RZ, R79 ;  /* 0x000000ffff897224 */ /* 0x000fe200078e004f */
[----:B------:R-:W2:Y:S04]  /*8b940*/  LDL.LU R78, [R1+0x48dc] ;  /* 0x0048dc00014e7983 */ /* 0x000ea80000300800 */
[----:B------:R-:W3:Y:S01]  /*8b950*/  LDL.LU R79, [R1+0x48d8] ;  /* 0x0048d800014f7983 */ /* 0x000ee20000300800 */
[----:B------:R-:W-:Y:S01]  /*8b960*/  MOV R138, R82 ;  /* 0x00000052008a7202 */ /* 0x000fe20000000f00 */
[----:B------:R-:W-:-:S02]  /*8b970*/  IMAD.MOV.U32 R139, RZ, RZ, R83 ;  /* 0x000000ffff8b7224 */ /* 0x000fc400078e0053 */
        /* <DEDUP_REMOVED lines=8> */
[----:B------:R-:W4:Y:S04]  /*8ba00*/  LDL.LU R15, [R1+0x48bc] ;  /* 0x0048bc00010f7983 */ /* 0x000f280000300800 */
[----:B------:R-:W4:Y:S01]  /*8ba10*/  LDL.LU R14, [R1+0x48b8] ;  /* 0x0048b800010e7983 */ /* 0x000f220000300800 */
[----:B------:R-:W-:Y:S01]  /*8ba20*/  MOV R150, R11 ;  /* 0x0000000b00967202 */ /* 0x000fe20000000f00 */
[----:B------:R-:W-:Y:S02]  /*8ba30*/  IMAD.MOV.U32 R151, RZ, RZ, R10 ;  /* 0x000000ffff977224 */ /* 0x000fe400078e000a */
        /* <DEDUP_REMOVED lines=45> */
[----:B------:R-:W2:Y:S01]  /*8bd10*/  LDL.LU R78, [R1+0x4830] ;  /* 0x00483000014e7983 */ /* 0x000ea20000300800 */
[----:B------:R-:W-:Y:S01]  /*8bd20*/  MOV R192, R67 ;  /* 0x0000004300c07202 */ /* 0x000fe20000000f00 */
[----:B------:R-:W-:-:S02]  /*8bd30*/  IMAD.MOV.U32 R193, RZ, RZ, R66 ;  /* 0x000000ffffc17224 */ /* 0x000fc400078e0042 */
[----:B------:R-:W2:Y:S04]  /*8bd40*/  LDL.LU R67, [R1+0x482c] ;  /* 0x00482c0001437983 */ /* 0x000ea80000300800 */
[----:B------:R-:W3:Y:S01]  /*8bd50*/  LDL.LU R66, [R1+0x4828] ;  /* 0x0048280001427983 */ /* 0x000ee20000300800 */
[----:B------:R-:W-:Y:S01]  /*8bd60*/  MOV R194, R63 ;  /* 0x0000003f00c27202 */ /* 0x000fe20000000f00 */
[----:B------:R-:W-:Y:S02]  /*8bd70*/  IMAD.MOV.U32 R195, RZ, RZ, R62 ;  /* 0x000000ffffc37224 */ /* 0x000fe400078e003e */
        /* <DEDUP_REMOVED lines=8> */
[----:B------:R-:W4:Y:S04]  /*8be00*/  LDL.LU R26, [R1+0x4814] ;  /* 0x00481400011a7983 */ /* 0x000f280000300800 */
[----:B------:R-:W4:Y:S01]  /*8be10*/  LDL.LU R27, [R1+0x4810] ;  /* 0x00481000011b7983 */ /* 0x000f220000300800 */
[----:B------:R-:W-:Y:S01]  /*8be20*/  IMAD.MOV.U32 R205, RZ, RZ, R31 ;  /* 0x000000ffffcd7224 */ /* 0x000fe200078e001f */
[----:B------:R-:W-:-:S02]  /*8be30*/  MOV R204, R30 ;  /* 0x0000001e00cc7202 */ /* 0x000fc40000000f00 */
[----:B------:R-:W-:Y:S01]  /*8be40*/  MOV R206, R34 ;  /* 0x0000002200ce7202 */ /* 0x000fe20000000f00 */
[----:B------:R-:W4:Y:S04]  /*8be50*/  LDL.LU R30, [R1+0x480c] ;  /* 0x00480c00011e7983 */ /* 0x000f280000300800 */
        /* <DEDUP_REMOVED lines=52> */
[----:B--2---:R-:W-:Y:S01]  /*8c1a0*/  IMAD.MOV.U32 R231, RZ, RZ, R67 ;  /* 0x000000ffffe77224 */ /* 0x004fe200078e0043 */
[----:B---3--:R-:W-:Y:S01]  /*8c1b0*/  MOV R230, R66 ;  /* 0x0000004200e67202 */ /* 0x008fe20000000f00 */
[----:B----4-:R-:W-:Y:S01]  /*8c1c0*/  IMAD.MOV.U32 R229, RZ, RZ, R63 ;  /* 0x000000ffffe57224 */ /* 0x010fe200078e003f */
[----:B------:R-:W-:Y:S02]  /*8c1d0*/  MOV R228, R62 ;  /* 0x0000003e00e47202 */ /* 0x000fe40000000f00 */
[----:B------:R-:W2:Y:S04]  /*8c1e0*/  LDL.LU R62, [R1+0x47cc] ;  /* 0x0047cc00013e7983 */ /* 0x000ea80000300800 */
[----:B------:R-:W2:Y:S04]  /*8c1f0*/  LDL.LU R63, [R1+0x47c8] ;  /* 0x0047c800013f7983 */ /* 0x000ea80000300800 */
[----:B------:R-:W3:Y:S04]  /*8c200*/  LDL.LU R66, [R1+0x47c4] ;  /* 0x0047c40001427983 */ /* 0x000ee80000300800 */
[----:B------:R-:W3:Y:S04]  /*8c210*/  LDL.LU R67, [R1+0x47c0] ;  /* 0x0047c00001437983 */ /* 0x000ee80000300800 */
[----:B------:R-:W4:Y:S04]  /*8c220*/  LDL.LU R70, [R1+0x47bc] ;  /* 0x0047bc0001467983 */ /* 0x000f280000300800 */
[----:B------:R-:W4:Y:S04]  /*8c230*/  LDL.LU R71, [R1+0x47b8] ;  /* 0x0047b80001477983 */ /* 0x000f280000300800 */
[----:B------:R-:W2:Y:S04]  /*8c240*/  LDL.LU R74, [R1+0x47b4] ;  /* 0x0047b400014a7983 */ /* 0x000ea80000300800 */
[----:B------:R-:W2:Y:S01]  /*8c250*/  LDL.LU R75, [R1+0x47b0] ;  /* 0x0047b000014b7983 */ /* 0x000ea20000300800 */
[----:B------:R-:W-:Y:S01]  /*8c260*/  MOV R224, R78 ;  /* 0x0000004e00e07202 */ /* 0x000fe20000000f00 */
[----:B------:R-:W-:-:S02]  /*8c270*/  IMAD.MOV.U32 R225, RZ, RZ, R79 ;  /* 0x000000ffffe17224 */ /* 0x000fc400078e004f */
[----:B------:R-:W2:Y:S04]  /*8c280*/  LDL.LU R78, [R1+0x47ac] ;  /* 0x0047ac00014e7983 */ /* 0x000ea80000300800 */
[----:B------:R-:W2:Y:S01]  /*8c290*/  LDL.LU R79, [R1+0x47a8] ;  /* 0x0047a800014f7983 */ /* 0x000ea20000300800 */
[----:B------:R-:W-:Y:S01]  /*8c2a0*/  MOV R226, R82 ;  /* 0x0000005200e27202 */ /* 0x000fe20000000f00 */
[----:B------:R-:W-:Y:S02]  /*8c2b0*/  IMAD.MOV.U32 R227, RZ, RZ, R83 ;  /* 0x000000ffffe37224 */ /* 0x000fe400078e0053 */
        /* <DEDUP_REMOVED lines=21> */
[----:B------:R-:W3:Y:S01]  /*8c410*/  LDL.LU R99, [R1+0x4750] ;  /* 0x0047500001637983 */ /* 0x000ee20000300800 */
        /* <DEDUP_REMOVED lines=8> */
[----:B------:R-:W-:Y:S11]  /*8c4a0*/  HMMA.1688.F32.TF32 R208, R240, R10, R208 ;  /* 0x0000000af0d0723c */ /* 0x000ff600000810d0 */
[----:B------:R-:W-:Y:S01]  /*8c4b0*/  MOV R53, R228 ;  /* 0x000000e400357202 */ /* 0x000fe20000000f00 */
[----:B------:R-:W-:Y:S01]  /*8c4c0*/  IMAD.MOV.U32 R52, RZ, RZ, R229 ;  /* 0x000000ffff347224 */ /* 0x000fe200078e00e5 */
[----:B------:R-:W-:Y:S01]  /*8c4d0*/  MOV R49, R230 ;  /* 0x000000e600317202 */ /* 0x000fe20000000f00 */
[----:B------:R-:W-:-:S02]  /*8c4e0*/  IMAD.MOV.U32 R48, RZ, RZ, R231 ;  /* 0x000000ffff307224 */ /* 0x000fc400078e00e7 */
[C---:B---3--:R-:W-:Y:S08]  /*8c4f0*/  HMMA.1688.F32.TF32 R228, R240.reuse, R98, R224 ;  /* 0x00000062f0e4723c */ /* 0x048ff000000810e0 */
[C---:B------:R-:W-:Y:S08]  /*8c500*/  HMMA.1688.F32.TF32 R224, R240.reuse, R94, R220 ;  /* 0x0000005ef0e0723c */ /* 0x040ff000000810dc */
[C---:B------:R-:W-:Y:S08]  /*8c510*/  HMMA.1688.F32.TF32 R220, R240.reuse, R90, R216 ;  /* 0x0000005af0dc723c */ /* 0x040ff000000810d8 */
[C---:B------:R-:W-:Y:S08]  /*8c520*/  HMMA.1688.F32.TF32 R216, R240.reuse, R18, R212 ;  /* 0x00000012f0d8723c */ /* 0x040ff000000810d4 */
        /* <DEDUP_REMOVED lines=17> */
[----:B------:R2:W-:Y:S02]  /*8c640*/  STL.64 [R1+0xb48], R134 ;  /* 0x000b488601007387 */ /* 0x0005e40000100a00 */
[C---:B--2---:R-:W-:Y:S02]  /*8c650*/  HMMA.1688.F32.TF32 R132, R240.reuse, R78, R192 ;  /* 0x0000004ef084723c */ /* 0x044fe400000810c0 */
[----:B------:R-:W-:Y:S04]  /*8c660*/  STL.64 [R1+0xb30], R200 ;  /* 0x000b30c801007387 */ /* 0x000fe80000100a00 */
[----:B------:R-:W-:Y:S02]  /*8c670*/  STL.64 [R1+0xb38], R202 ;  /* 0x000b38ca01007387 */ /* 0x000fe40000100a00 */
[C---:B------:R-:W-:Y:S02]  /*8c680*/  HMMA.1688.F32.TF32 R188, R240.reuse, R74, R188 ;  /* 0x0000004af0bc723c */ /* 0x040fe400000810bc */
[----:B------:R-:W-:Y:S04]  /*8c690*/  STL.64 [R1+0xb20], R196 ;  /* 0x000b20c401007387 */ /* 0x000fe80000100a00 */
[----:B------:R-:W-:Y:S02]  /*8c6a0*/  STL.64 [R1+0xb28], R198 ;  /* 0x000b28c601007387 */ /* 0x000fe40000100a00 */
[C---:B----4-:R-:W-:Y:S03]  /*8c6b0*/  HMMA.1688.F32.TF32 R184, R240.reuse, R70, R184 ;  /* 0x00000046f0b8723c */ /* 0x050fe600000810b8 */
[----:B------:R-:W-:Y:S04]  /*8c6c0*/  STL.64 [R1+0xb10], R132 ;  /* 0x000b108401007387 */ /* 0x000fe80000100a00 */
[----:B------:R2:W-:Y:S02]  /*8c6d0*/  STL.64 [R1+0xb18], R134 ;  /* 0x000b188601007387 */ /* 0x0005e40000100a00 */
[C---:B--2---:R-:W-:Y:S02]  /*8c6e0*/  HMMA.1688.F32.TF32 R132, R240.reuse, R66, R180 ;  /* 0x00000042f084723c */ /* 0x044fe400000810b4 */
[----:B------:R-:W-:Y:S04]  /*8c6f0*/  STL.64 [R1+0xb00], R188 ;  /* 0x000b00bc01007387 */ /* 0x000fe80000100a00 */
[----:B------:R-:W-:Y:S02]  /*8c700*/  STL.64 [R1+0xb08], R190 ;  /* 0x000b08be01007387 */ /* 0x000fe40000100a00 */
[C---:B------:R-:W-:Y:S02]  /*8c710*/  HMMA.1688.F32.TF32 R176, R240.reuse, R62, R176 ;  /* 0x0000003ef0b0723c */ /* 0x040fe400000810b0 */
[----:B------:R-:W-:Y:S04]  /*8c720*/  STL.64 [R1+0xaf0], R184 ;  /* 0x000af0b801007387 */ /* 0x000fe80000100a00 */
[----:B------:R-:W-:Y:S05]  /*8c730*/  STL.64 [R1+0xaf8], R186 ;  /* 0x000af8ba01007387 */ /* 0x000fea0000100a00 */
[----:B------:R-:W-:Y:S04]  /*8c740*/  STL.64 [R1+0xae0], R132 ;  /* 0x000ae08401007387 */ /* 0x000fe80000100a00 */
[----:B------:R2:W-:Y:S02]  /*8c750*/  STL.64 [R1+0xae8], R134 ;  /* 0x000ae88601007387 */ /* 0x0005e40000100a00 */
[C---:B--2---:R-:W-:Y:S02]  /*8c760*/  HMMA.1688.F32.TF32 R132, R240.reuse, R54, R168 ;  /* 0x00000036f084723c */ /* 0x044fe400000810a8 */
[----:B------:R-:W-:Y:S04]  /*8c770*/  STL.64 [R1+0xad0], R176 ;  /* 0x000ad0b001007387 */ /* 0x000fe80000100a00 */
[----:B------:R-:W-:Y:S04]  /*8c780*/  STL.64 [R1+0xad8], R178 ;  /* 0x000ad8b201007387 */ /* 0x000fe80000100a00 */
        /* <DEDUP_REMOVED lines=11> */
[----:B--2---:R-:W-:Y:S02]  /*8c840*/  HMMA.1688.F32.TF32 R132, R240, R30, R148 ;  /* 0x0000001ef084723c */ /* 0x004fe40000081094 */
        /* <DEDUP_REMOVED lines=68> */
[----:B------:R-:W2:Y:S01]  /*8cc90*/  LDL.LU R251, [R1+0x17c] ;  /* 0x00017c0001fb7983 */ /* 0x000ea20000300800 */
[----:B------:R-:W-:Y:S03]  /*8cca0*/  HMMA.1688.F32.TF32 R232, R240, R106, R232 ;  /* 0x0000006af0e8723c */ /* 0x000fe600000810e8 */
        /* <DEDUP_REMOVED lines=60> */
[----:B------:R-:W-:-:S03]  /*8d070*/  LOP3.LUT R16, R2, 0x20, RZ, 0x3c, !PT ;  /* 0x0000002002107812 */ /* 0x000fc600078e3cff */
[----:B------:R-:W-:Y:S04]  /*8d080*/  LDS R240, [R2+UR11+0x46880] ;  /* 0x0468800b02f07984 */ /* 0x000fe80008000800 */
[----:B------:R-:W-:Y:S04]  /*8d090*/  LDS R242, [R2+UR11+0x46c80] ;  /* 0x046c800b02f27984 */ /* 0x000fe80008000800 */
[----:B------:R-:W-:Y:S04]  /*8d0a0*/  LDS R241, [R16+UR11+0x46880] ;  /* 0x0468800b10f17984 */ /* 0x000fe80008000800 */
[----:B------:R-:W1:Y:S01]  /*8d0b0*/  LDS R243, [R16+UR11+0x46c80] ;  /* 0x046c800b10f37984 */ /* 0x000e620008000800 */
[C---:B--2---:R-:W-:Y:S08]  /*8d0c0*/  HMMA.1688.F32.TF32 R144, R244.reuse, R106, R144 ;  /* 0x0000006af490723c */ /* 0x044ff00000081090 */
[C---:B---3--:R-:W-:Y:S08]  /*8d0d0*/  HMMA.1688.F32.TF32 R220, R244.reuse, R110, R220 ;  /* 0x0000006ef4dc723c */ /* 0x048ff000000810dc */
[C---:B----4-:R-:W-:Y:S08]  /*8d0e0*/  HMMA.1688.F32.TF32 R232, R244.reuse, R122, R232 ;  /* 0x0000007af4e8723c */ /* 0x050ff000000810e8 */
[C---:B------:R-:W-:Y:S08]  /*8d0f0*/  HMMA.1688.F32.TF32 R236, R244.reuse, R126, R236 ;  /* 0x0000007ef4ec723c */ /* 0x040ff000000810ec */
[C---:B------:R-:W-:Y:S08]  /*8d100*/  HMMA.1688.F32.TF32 R228, R244.reuse, R118, R228 ;  /* 0x00000076f4e4723c */ /* 0x040ff000000810e4 */
[C---:B------:R-:W-:Y:S08]  /*8d110*/  HMMA.1688.F32.TF32 R224, R244.reuse, R114, R224 ;  /* 0x00000072f4e0723c */ /* 0x040ff000000810e0 */
[C---:B------:R-:W-:Y:S08]  /*8d120*/  HMMA.1688.F32.TF32 R140, R244.reuse, R98, R140 ;  /* 0x00000062f48c723c */ /* 0x040ff0000008108c */
[C---:B------:R-:W-:Y:S01]  /*8d130*/  HMMA.1688.F32.TF32 R148, R244.reuse, R102, R148 ;  /* 0x00000066f494723c */ /* 0x040fe20000081094 */
[----:B------:R-:W-:Y:S04]  /*8d140*/  STL.64 [R1+0xa30], R236 ;  /* 0x000a30ec01007387 */ /* 0x000fe80000100a00 */
[----:B------:R2:W-:Y:S03]  /*8d150*/  STL.64 [R1+0xa38], R238 ;  /* 0x000a38ee01007387 */ /* 0x0005e60000100a00 */
[C---:B------:R-:W-:Y:S01]  /*8d160*/  HMMA.1688.F32.TF32 R136, R244.reuse, R94, R136 ;  /* 0x0000005ef488723c */ /* 0x040fe20000081088 */
        /* <DEDUP_REMOVED lines=8> */
[----:B----4-:R-:W4:Y:S04]  /*8d1f0*/  LDL.LU.64 R230, [R1+0x4728] ;  /* 0x0047280001e67983 */ /* 0x010f280000300a00 */
        /* <DEDUP_REMOVED lines=24> */
[----:B------:R-:W4:Y:S01]  /*8d380*/  LDL.LU.64 R136, [R1+0x46c0] ;  /* 0x0046c00001887983 */ /* 0x000f220000300a00 */
        /* <DEDUP_REMOVED lines=51> */
[----:B------:R-:W-:Y:S04]  /*8d6c0*/  STL.64 [R1+0x970], R160 ;  /* 0x000970a001007387 */ /* 0x000fe80000100a00 */
[----:B------:R-:W-:Y:S04]  /*8d6d0*/  STL.64 [R1+0x978], R162 ;  /* 0x000978a201007387 */ /* 0x000fe80000100a00 */
[----:B------:R-:W-:Y:S04]  /*8d6e0*/  STL.64 [R1+0x960], R156 ;  /* 0x0009609c01007387 */ /* 0x000fe80000100a00 */
[----:B------:R-:W-:Y:S01]  /*8d6f0*/  STL.64 [R1+0x968], R158 ;  /* 0x0009689e01007387 */ /* 0x000fe20000100a00 */
[----:B--2---:R-:W-:-:S03]  /*8d700*/  MOV R248, R144 ;  /* 0x0000009000f87202 */ /* 0x004fc60000000f00 */
[----:B------:R-:W2:Y:S04]  /*8d710*/  LDL.LU R144, [R1+0x46bc] ;  /* 0x0046bc0001907983 */ /* 0x000ea80000300800 */
[----:B------:R-:W-:Y:S04]  /*8d720*/  STL.64 [R1+0x950], R132 ;  /* 0x0009508401007387 */ /* 0x000fe80000100a00 */
[----:B------:R3:W-:Y:S01]  /*8d730*/  STL.64 [R1+0x958], R134 ;  /* 0x0009588601007387 */ /* 0x0007e20000100a00 */
[----:B------:R-:W-:Y:S01]  /*8d740*/  IMAD.MOV.U32 R249, RZ, RZ, R145 ;  /* 0x000000fffff97224 */ /* 0x000fe200078e0091 */
[----:B------:R-:W-:-:S02]  /*8d750*/  MOV R250, R146 ;  /* 0x0000009200fa7202 */ /* 0x000fc40000000f00 */
[----:B------:R-:W2:Y:S04]  /*8d760*/  LDL.LU R145, [R1+0x46b8] ;  /* 0x0046b80001917983 */ /* 0x000ea80000300800 */
[----:B------:R-:W2:Y:S01]  /*8d770*/  LDL.LU R146, [R1+0x46b4] ;  /* 0x0046b40001927983 */ /* 0x000ea20000300800 */
[----:B------:R-:W-:-:S03]  /*8d780*/  IMAD.MOV.U32 R251, RZ, RZ, R147 ;  /* 0x000000fffffb7224 */ /* 0x000fc600078e0093 */
[----:B------:R-:W2:Y:S01]  /*8d790*/  LDL.LU R147, [R1+0x46b0] ;  /* 0x0046b00001937983 */ /* 0x000ea20000300800 */
[C---:B---3--:R-:W-:Y:S08]  /*8d7a0*/  HMMA.1688.F32.TF32 R132, R244.reuse, R26, R140 ;  /* 0x0000001af484723c */ /* 0x048ff0000008108c */
[----:B----4-:R-:W-:Y:S01]  /*8d7b0*/  HMMA.1688.F32.TF32 R136, R244, R30, R136 ;  /* 0x0000001ef488723c */ /* 0x010fe20000081088 */
[----:B------:R-:W-:Y:S01]  /*8d7c0*/  MOV R140, R150 ;  /* 0x00000096008c7202 */ /* 0x000fe20000000f00 */
[----:B------:R-:W-:Y:S01]  /*8d7d0*/  IMAD.MOV.U32 R141, RZ, RZ, R149 ;  /* 0x000000ffff8d7224 */ /* 0x000fe200078e0095 */
[----:B------:R-:W-:-:S15]  /*8d7e0*/  MOV R142, R148 ;  /* 0x00000094008e7202 */ /* 0x000fde0000000f00 */
[----:B------:R-:W-:Y:S01]  /*8d7f0*/  NOP ;  /* 0x0000000000007918 */ /* 0x000fe20000000000 */
[----:B------:R-:W-:Y:S04]  /*8d800*/  STL.64 [R1+0x940], R136 ;  /* 0x0009408801007387 */ /* 0x000fe80000100a00 */
[----:B------:R-:W-:Y:S04]  /*8d810*/  STL.64 [R1+0x948], R138 ;  /* 0x0009488a01007387 */ /* 0x000fe80000100a00 */
[----:B------:R-:W3:Y:S04]  /*8d820*/  LDL.LU R150, [R1+0x46ac] ;  /* 0x0046ac0001967983 */ /* 0x000ee80000300800 */
[----:B------:R-:W-:Y:S04]  /*8d830*/  STL.64 [R1+0x930], R132 ;  /* 0x0009308401007387 */ /* 0x000fe80000100a00 */
[----:B------:R2:W-:Y:S04]  /*8d840*/  STL.64 [R1+0x938], R134 ;  /* 0x0009388601007387 */ /* 0x0005e80000100a00 */
[----:B------:R-:W4:Y:S04]  /*8d850*/  LDL.LU R149, [R1+0x46a8] ;  /* 0x0046a80001957983 */ /* 0x000f280000300800 */
[----:B------:R-:W4:Y:S04]  /*8d860*/  LDL.LU R148, [R1+0x46a4] ;  /* 0x0046a40001947983 */ /* 0x000f280000300800 */
[----:B------:R-:W4:Y:S01]  /*8d870*/  LDL.LU R143, [R1+0x19c] ;  /* 0x00019c00018f7983 */ /* 0x000f220000300800 */
[----:B--2---:R-:W-:Y:S01]  /*8d880*/  HMMA.1688.F32.TF32 R132, R244, R22, R144 ;  /* 0x00000016f484723c */ /* 0x004fe20000081090 */
[----:B------:R-:W-:-:S02]  /*8d890*/  IMAD.MOV.U32 R244, RZ, RZ, R151 ;  /* 0x000000fffff47224 */ /* 0x000fc400078e0097 */
[----:B------:R-:W2:-:S15]  /*8d8a0*/  LDL.LU R151, [R1+0x46a0] ;  /* 0x0046a00001977983 */ /* 0x000e9e0000300800 */
[----:B------:R-:W-:Y:S01]  /*8d8b0*/  NOP ;  /* 0x0000000000007918 */ /* 0x000fe20000000000 */
[----:B------:R1:W-:Y:S04]  /*8d8c0*/  STL.64 [R1+0x100], R132 ;  /* 0x0001008401007387 */ /* 0x0003e80000100a00 */
[----:B------:R1:W-:Y:S01]  /*8d8d0*/  STL.64 [R1+0x108], R134 ;  /* 0x0001088601007387 */ /* 0x0003e20000100a00 */
[----:B---3--:R-:W-:-:S03]  /*8d8e0*/  MOV R245, R150 ;  /* 0x0000009600f57202 */ /* 0x008fc60000000f00 */
[----:B------:R-:W3:Y:S01]  /*8d8f0*/  LDL.LU R150, [R1+0x469c] ;  /* 0x00469c0001967983 */ /* 0x000ee20000300800 */
[----:B----4-:R-:W-:-:S03]  /*8d900*/  IMAD.MOV.U32 R246, RZ, RZ, R149 ;  /* 0x000000fffff67224 */ /* 0x010fc600078e0095 */
[----:B------:R-:W4:Y:S01]  /*8d910*/  LDL.LU R149, [R1+0x4698] ;  /* 0x0046980001957983 */ /* 0x000f220000300800 */
[----:B------:R-:W-:-:S03]  /*8d920*/  MOV R247, R148 ;  /* 0x0000009400f77202 */ /* 0x000fc60000000f00 */
        /* <DEDUP_REMOVED lines=69> */
[----:B----4-:R-:W-:Y:S01]  /*8dd80*/  IMAD.MOV.U32 R152, RZ, RZ, R149 ;  /* 0x000000ffff987224 */ /* 0x010fe200078e0095 */
[----:B---3--:R-:W-:Y:S01]  /*8dd90*/  MOV R153, R150 ;  /* 0x0000009600997202 */ /* 0x008fe20000000f00 */
[----:B------:R-:W-:Y:S01]  /*8dda0*/  IMAD.MOV.U32 R154, RZ, RZ, R151 ;  /* 0x000000ffff9a7224 */ /* 0x000fe200078e0097 */
[----:B------:R-:W-:-:S02]  /*8ddb0*/  MOV R146, R3 ;  /* 0x0000000300927202 */ /* 0x000fc40000000f00 */
[----:B--2---:R-:W-:Y:S02]  /*8ddc0*/  MOV R171, R148 ;  /* 0x0000009400ab7202 */ /* 0x004fe40000000f00 */
[----:B------:R-:W2:Y:S04]  /*8ddd0*/  LDL.LU R148, [R1+0x468c] ;  /* 0x00468c0001947983 */ /* 0x000ea80000300800 */
[----:B------:R-:W2:Y:S04]  /*8dde0*/  LDL.LU R149, [R1+0x4688] ;  /* 0x0046880001957983 */ /* 0x000ea80000300800 */
[----:B------:R-:W2:Y:S04]  /*8ddf0*/  LDL.LU R150, [R1+0x4684] ;  /* 0x0046840001967983 */ /* 0x000ea80000300800 */
[----:B------:R-:W2:Y:S04]  /*8de00*/  LDL.LU R151, [R1+0x4680] ;  /* 0x0046800001977983 */ /* 0x000ea80000300800 */
[----:B------:R-:W3:Y:S04]  /*8de10*/  LDL.LU R155, [R1+0x1dc] ;  /* 0x0001dc00019b7983 */ /* 0x000ee80000300800 */
[----:B------:R-:W4:Y:S04]  /*8de20*/  LDL.LU R144, [R1+0x1a0] ;  /* 0x0001a00001907983 */ /* 0x000f280000300800 */
[----:B------:R-:W4:Y:S04]  /*8de30*/  LDL.LU R145, [R1+0x1a4] ;  /* 0x0001a40001917983 */ /* 0x000f280000300800 */
[----:B------:R-:W3:Y:S04]  /*8de40*/  LDL.LU R3, [R1+0x467c] ;  /* 0x00467c0001037983 */ /* 0x000ee80000300800 */
        /* <DEDUP_REMOVED lines=19> */
[----:B------:R-:W2:Y:S01]  /*8df80*/  LDL.LU R148, [R1+0x1c0] ;  /* 0x0001c00001947983 */ /* 0x000ea20000300800 */
[----:B---3--:R-:W-:-:S15]  /*8df90*/  IMAD.MOV.U32 R151, RZ, RZ, R3 ;  /* 0x000000ffff977224 */ /* 0x008fde00078e0003 */
[----:B------:R-:W-:Y:S02]  /*8dfa0*/  NOP ;  /* 0x0000000000007918 */ /* 0x000fe40000000000 */
[----:B------:R-:W-:Y:S04]  /*8dfb0*/  STL.64 [R1+0xf0], R136 ;  /* 0x0000f08801007387 */ /* 0x000fe80000100a00 */
[----:B------:R-:W-:Y:S04]  /*8dfc0*/  STL.64 [R1+0xf8], R138 ;  /* 0x0000f88a01007387 */ /* 0x000fe80000100a00 */
[----:B------:R-:W2:Y:S04]  /*8dfd0*/  LDL.LU R149, [R1+0x1c4] ;  /* 0x0001c40001957983 */ /* 0x000ea80000300800 */
[----:B------:R-:W2:Y:S04]  /*8dfe0*/  LDL.LU R150, [R1+0x1c8] ;  /* 0x0001c80001967983 */ /* 0x000ea80000300800 */
[----:B------:R-:W3:Y:S04]  /*8dff0*/  LDL.LU R3, [R1+0x4678] ;  /* 0x0046780001037983 */ /* 0x000ee80000300800 */
[----:B------:R-:W-:Y:S04]  /*8e000*/  STL.64 [R1+0x920], R216 ;  /* 0x000920d801007387 */ /* 0x000fe80000100a00 */
[----:B------:R1:W-:Y:S01]  /*8e010*/  STL.64 [R1+0x928], R218 ;  /* 0x000928da01007387 */ /* 0x0003e20000100a00 */
[C---:B------:R-:W-:Y:S03]  /*8e020*/  HMMA.1688.F32.TF32 R152, R240.reuse, R74, R152 ;  /* 0x0000004af098723c */ /* 0x040fe60000081098 */
[----:B------:R-:W-:Y:S04]  /*8e030*/  LDS R136, [R17+UR11+0x46880] ;  /* 0x0468800b11887984 */ /* 0x000fe80008000800 */
[----:B------:R-:W-:Y:S04]  /*8e040*/  LDS R138, [R17+UR11+0x46c80] ;  /* 0x046c800b118a7984 */ /* 0x000fe80008000800 */
        /* <DEDUP_REMOVED lines=72> */
[----:B--2---:R-:W-:-:S15]  /*8e4d0*/  HMMA.1688.F32.TF32 R148, R240, R70, R148 ;  /* 0x00000046f094723c */ /* 0x004fde0000081094 */
[----:B------:R-:W-:-:S04]  /*8e4e0*/  NOP ;  /* 0x0000000000007918 */ /* 0x000fc80000000000 */
[----:B------:R-:W-:Y:S04]  /*8e4f0*/  STL.64 [R1+0x800], R148 ;  /* 0x0008009401007387 */ /* 0x000fe80000100a00 */
[----:B------:R1:W-:Y:S02]  /*8e500*/  STL.64 [R1+0x808], R150 ;  /* 0x0008089601007387 */ /* 0x0003e40000100a00 */
[C---:B-1----:R-:W-:Y:S08]  /*8e510*/  HMMA.1688.F32.TF32 R148, R240.reuse, R66, R244 ;  /* 0x00000042f094723c */ /* 0x042ff000000810f4 */
[C---:B----4-:R-:W-:Y:S08]  /*8e520*/  HMMA.1688.F32.TF32 R244, R240.reuse, R62, R144 ;  /* 0x0000003ef0f4723c */ /* 0x050ff00000081090 */
[C---:B------:R-:W-:Y:S03]  /*8e530*/  HMMA.1688.F32.TF32 R144, R240.reuse, R54, R248 ;  /* 0x00000036f090723c */ /* 0x040fe600000810f8 */
[----:B------:R-:W-:Y:S04]  /*8e540*/  STL.64 [R1+0x170], R148 ;  /* 0x0001709401007387 */ /* 0x000fe80000100a00 */
[----:B------:R1:W-:Y:S02]  /*8e550*/  STL.64 [R1+0x178], R150 ;  /* 0x0001789601007387 */ /* 0x0003e40000100a00 */
[----:B-1----:R-:W-:Y:S02]  /*8e560*/  HMMA.1688.F32.TF32 R148, R240, R58, R140 ;  /* 0x0000003af094723c */ /* 0x002fe4000008108c */
[----:B------:R-:W-:Y:S04]  /*8e570*/  STL.64 [R1+0x160], R244 ;  /* 0x000160f401007387 */ /* 0x000fe80000100a00 */
[----:B------:R1:W-:-:S13]  /*8e580*/  STL.64 [R1+0x168], R246 ;  /* 0x000168f601007387 */ /* 0x0003da0000100a00 */
[----:B------:R-:W-:Y:S04]  /*8e590*/  STL.64 [R1+0x150], R148 ;  /* 0x0001509401007387 */ /* 0x000fe80000100a00 */
[----:B------:R-:W-:Y:S04]  /*8e5a0*/  STL.64 [R1+0x158], R150 ;  /* 0x0001589601007387 */ /* 0x000fe80000100a00 */
[----:B------:R-:W-:Y:S04]  /*8e5b0*/  STL.64 [R1+0x140], R144 ;  /* 0x0001409001007387 */ /* 0x000fe80000100a00 */
[----:B------:R2:W-:Y:S01]  /*8e5c0*/  STL.64 [R1+0x148], R146 ;  /* 0x0001489201007387 */ /* 0x0005e20000100a00 */
[C---:B-1----:R-:W-:Y:S08]  /*8e5d0*/  HMMA.1688.F32.TF32 R244, R136.reuse, R90, R220 ;  /* 0x0000005a88f4723c */ /* 0x042ff000000810dc */
[C---:B------:R-:W-:Y:S08]  /*8e5e0*/  HMMA.1688.F32.TF32 R248, R136.reuse, R18, R224 ;  /* 0x0000001288f8723c */ /* 0x040ff000000810e0 */
[----:B------:R-:W-:Y:S01]  /*8e5f0*/  HMMA.1688.F32.TF32 R12, R136, R14, R228 ;  /* 0x0000000e880c723c */ /* 0x000fe200000810e4 */
[----:B---3--:R-:W-:Y:S07]  /*8e600*/  LDSM.16.M88.4 R16, [R3+UR15+0x3180] ;  /* 0x0031800f0310783b */ /* 0x008fee0008000200 */
[C---:B--2---:R-:W-:Y:S08]  /*8e610*/  HMMA.1688.F32.TF32 R144, R240.reuse, R42, R160 ;  /* 0x0000002af090723c */ /* 0x044ff000000810a0 */
[C---:B------:R-:W-:Y:S08]  /*8e620*/  HMMA.1688.F32.TF32 R148, R240.reuse, R46, R156 ;  /* 0x0000002ef094723c */ /* 0x040ff0000008109c */
[----:B------:R-:W-:-:S15]  /*8e630*/  HMMA.1688.F32.TF32 R140, R240, R50, R152 ;  /* 0x00000032f08c723c */ /* 0x000fde0000081098 */
[----:B------:R-:W-:-:S04]  /*8e640*/  NOP ;  /* 0x0000000000007918 */ /* 0x000fc80000000000 */
[----:B------:R-:W-:Y:S04]  /*8e650*/  STL.64 [R1+0x130], R140 ;  /* 0x0001308c01007387 */ /* 0x000fe80000100a00 */
[----:B------:R1:W-:Y:S04]  /*8e660*/  STL.64 [R1+0x138], R142 ;  /* 0x0001388e01007387 */ /* 0x0003e80000100a00 */
[----:B------:R-:W-:Y:S01]  /*8e670*/  STL.64 [R1+0x120], R148 ;  /* 0x0001209401007387 */ /* 0x000fe20000100a00 */
[C---:B-1----:R-:W-:Y:S03]  /*8e680*/  HMMA.1688.F32.TF32 R140, R240.reuse, R38, R164 ;  /* 0x00000026f08c723c */ /* 0x042fe600000810a4 */
[----:B------:R1:W-:Y:S04]  /*8e690*/  STL.64 [R1+0x128], R150 ;  /* 0x0001289601007387 */ /* 0x0003e80000100a00 */
[----:B------:R-:W-:Y:S04]  /*8e6a0*/  STL.64 [R1+0x110], R144 ;  /* 0x0001109001007387 */ /* 0x000fe80000100a00 */
[----:B------:R2:W-:Y:S01]  /*8e6b0*/  STL.64 [R1+0x118], R146 ;  /* 0x0001189201007387 */ /* 0x0005e20000100a00 */
[C---:B-1----:R-:W-:Y:S08]  /*8e6c0*/  HMMA.1688.F32.TF32 R148, R240.reuse, R34, R168 ;  /* 0x00000022f094723c */ /* 0x042ff000000810a8 */
[C---:B--2---:R-:W-:Y:S01]  /*8e6d0*/  HMMA.1688.F32.TF32 R144, R240.reuse, R30, R172 ;  /* 0x0000001ef090723c */ /* 0x044fe200000810ac */
[----:B------:R-:W-:Y:S04]  /*8e6e0*/  STL.64 [R1+0x7f0], R140 ;  /* 0x0007f08c01007387 */ /* 0x000fe80000100a00 */
[----:B------:R1:W-:Y:S03]  /*8e6f0*/  STL.64 [R1+0x7f8], R142 ;  /* 0x0007f88e01007387 */ /* 0x0003e60000100a00 */
[C---:B-1----:R-:W-:Y:S03]  /*8e700*/  HMMA.1688.F32.TF32 R140, R240.reuse, R26, R176 ;  /* 0x0000001af08c723c */ /* 0x042fe600000810b0 */
[----:B------:R-:W-:Y:S04]  /*8e710*/  STL.64 [R1+0x7e0], R148 ;  /* 0x0007e09401007387 */ /* 0x000fe80000100a00 */
[----:B------:R1:W-:Y:S04]  /*8e720*/  STL.64 [R1+0x7e8], R150 ;  /* 0x0007e89601007387 */ /* 0x0003e80000100a00 */
[----:B------:R-:W-:Y:S04]  /*8e730*/  STL.64 [R1+0x7d0], R144 ;  /* 0x0007d09001007387 */ /* 0x000fe80000100a00 */
[----:B------:R2:W-:Y:S01]  /*8e740*/  STL.64 [R1+0x7d8], R146 ;  /* 0x0007d89201007387 */ /* 0x0005e20000100a00 */
[----:B-1----:R-:W-:Y:S08]  /*8e750*/  HMMA.1688.F32.TF32 R148, R240, R22, R180 ;  /* 0x00000016f094723c */ /* 0x002ff000000810b4 */
        /* <DEDUP_REMOVED lines=21> */
[C---:B------:R-:W-:Y:S08]  /*8e8b0*/  HMMA.1688.F32.TF32 R240, R136.reuse, R94, R216 ;  /* 0x0000005e88f0723c */ /* 0x040ff000000810d8 */
[C---:B-1----:R-:W-:Y:S08]  /*8e8c0*/  HMMA.1688.F32.TF32 R140, R136.reuse, R102, R132 ;  /* 0x00000066888c723c */ /* 0x042ff00000081084 */
[----:B------:R-:W-:Y:S01]  /*8e8d0*/  HMMA.1688.F32.TF32 R132, R136, R98, R212 ;  /* 0x000000628884723c */ /* 0x000fe200000810d4 */
[----:B------:R-:W-:Y:S04]  /*8e8e0*/  STL.64 [R1+0x750], R148 ;  /* 0x0007509401007387 */ /* 0x000fe80000100a00 */
[----:B------:R-:W-:Y:S04]  /*8e8f0*/  STL.64 [R1+0x758], R150 ;  /* 0x0007589601007387 */ /* 0x000fe80000100a00 */
[----:B------:R1:W-:Y:S04]  /*8e900*/  STL.64 [R1+0x740], R144 ;  /* 0x0007409001007387 */ /* 0x0003e80000100a00 */
[----:B------:R2:W-:Y:S01]  /*8e910*/  STL.64 [R1+0x748], R146 ;  /* 0x0007489201007387 */ /* 0x0005e20000100a00 */
[----:B-1----:R-:W-:Y:S01]  /*8e920*/  IMAD.MOV.U32 R145, RZ, RZ, R5 ;  /* 0x000000ffff917224 */ /* 0x002fe200078e0005 */
[----:B--2---:R-:W-:-:S02]  /*8e930*/  MOV R146, R4 ;  /* 0x0000000400927202 */ /* 0x004fc40000000f00 */
[----:B------:R-:W-:Y:S01]  /*8e940*/  MOV R144, R8 ;  /* 0x0000000800907202 */ /* 0x000fe20000000f00 */
[C---:B------:R-:W-:Y:S08]  /*8e950*/  HMMA.1688.F32.TF32 R4, R136.reuse, R6, R236 ;  /* 0x000000068804723c */ /* 0x040ff000000810ec */
[----:B------:R-:W-:Y:S01]  /*8e960*/  HMMA.1688.F32.TF32 R8, R136, R10, R232 ;  /* 0x0000000a8808723c */ /* 0x000fe200000810e8 */
[----:B------:R-:W-:Y:S04]  /*8e970*/  STL.64 [R1+0x730], R140 ;  /* 0x0007308c01007387 */ /* 0x000fe80000100a00 */
[----:B------:R-:W-:Y:S04]  /*8e980*/  STL.64 [R1+0x738], R142 ;  /* 0x0007388e01007387 */ /* 0x000fe80000100a00 */
[----:B------:R-:W-:Y:S04]  /*8e990*/  STL.64 [R1+0x720], R132 ;  /* 0x0007208401007387 */ /* 0x000fe80000100a00 */
[----:B------:R-:W-:Y:S04]  /*8e9a0*/  STL.64 [R1+0x728], R134 ;  /* 0x0007288601007387 */ /* 0x000fe80000100a00 */
        /* <DEDUP_REMOVED lines=12> */
[----:B------:R-:W-:Y:S01]  /*8ea70*/  STL.64 [R1+0x710], R12 ;  /* 0x0007100c01007387 */ /* 0x000fe20000100a00 */
[----:B-1----:R-:W-:Y:S01]  /*8ea80*/  MOV R241, R4 ;  /* 0x0000000400f17202 */ /* 0x002fe20000000f00 */
[----:B--2---:R-:W-:Y:S01]  /*8ea90*/  IMAD.MOV.U32 R242, RZ, RZ, R5 ;  /* 0x000000fffff27224 */ /* 0x004fe200078e0005 */
[----:B---3--:R-:W-:Y:S01]  /*8eaa0*/  MOV R243, R6 ;  /* 0x0000000600f37202 */ /* 0x008fe20000000f00 */
[----:B------:R-:W-:Y:S01]  /*8eab0*/  STL.64 [R1+0x718], R14 ;  /* 0x0007180e01007387 */ /* 0x000fe20000100a00 */
[----:B----4-:R-:W-:-:S03]  /*8eac0*/  IMAD.MOV.U32 R247, RZ, RZ, R7 ;  /* 0x000000fffff77224 */ /* 0x010fc600078e0007 */
[----:B------:R-:W1:Y:S01]  /*8ead0*/  LDSM.16.M88.4 R4, [R3+UR15+0x180] ;  /* 0x0001800f0304783b */ /* 0x000e620008000200 */
[----:B------:R-:W-:-:S03]  /*8eae0*/  MOV R248, R10 ;  /* 0x0000000a00f87202 */ /* 0x000fc60000000f00 */
[----:B------:R-:W-:Y:S01]  /*8eaf0*/  STL.64 [R1+0x700], R8 ;  /* 0x0007000801007387 */ /* 0x000fe20000100a00 */
[----:B------:R-:W-:-:S03]  /*8eb00*/  IMAD.MOV.U32 R249, RZ, RZ, R11 ;  /* 0x000000fffff97224 */ /* 0x000fc600078e000b */
[----:B------:R-:W2:Y:S04]  /*8eb10*/  LDSM.16.M88.4 R8, [R3+UR15+0x1180] ;  /* 0x0011800f0308783b */ /* 0x000ea80008000200 */
[----:B------:R-:W3:Y:S01]  /*8eb20*/  LDSM.16.M88.4 R12, [R3+UR15+0x2180] ;  /* 0x0021800f030c783b */ /* 0x000ee20008000200 */
        /* <DEDUP_REMOVED lines=34> */
[----:B-1----:R-:W-:Y:S04]  /*8ed50*/  STL [R1+0x4484], R6 ;  /* 0x0044840601007387 */ /* 0x002fe80000100800 */
[----:B------:R-:W-:Y:S04]  /*8ed60*/  STL [R1+0x4480], R7 ;  /* 0x0044800701007387 */ /* 0x000fe80000100800 */
[----:B------:R-:W-:Y:S04]  /*8ed70*/  LDS R140, [R2+UR11+0x47000] ;  /* 0x0470000b028c7984 */ /* 0x000fe80008000800 */
[----:B--2---:R-:W-:Y:S04]  /*8ed80*/  STL [R1+0x448c], R10 ;  /* 0x00448c0a01007387 */ /* 0x004fe80000100800 */
[----:B------:R-:W-:Y:S04]  /*8ed90*/  STL [R1+0x4488], R11 ;  /* 0x0044880b01007387 */ /* 0x000fe80000100800 */
[----:B---3--:R-:W-:Y:S04]  /*8eda0*/  STL [R1+0x4494], R14 ;  /* 0x0044940e01007387 */ /* 0x008fe80000100800 */
[----:B------:R-:W-:Y:S04]  /*8edb0*/  STL [R1+0x4490], R15 ;  /* 0x0044900f01007387 */ /* 0x000fe80000100800 */
[----:B------:R-:W-:Y:S04]  /*8edc0*/  STL [R1+0x42f8], R18 ;  /* 0x0042f81201007387 */ /* 0x000fe80000100800 */
[----:B------:R-:W-:Y:S04]  /*8edd0*/  STL [R1+0x42f4], R19 ;  /* 0x0042f41301007387 */ /* 0x000fe80000100800 */
        /* <DEDUP_REMOVED lines=21> */
[----:B------:R-:W-:Y:S04]  /*8ef30*/  LDS R142, [R2+UR11+0x47400] ;  /* 0x0474000b028e7984 */ /* 0x000fe80008000800 */
[----:B------:R-:W-:Y:S04]  /*8ef40*/  LDS R141, [R163+UR11+0x47000] ;  /* 0x0470000ba38d7984 */ /* 0x000fe80008000800 */
[----:B------:R-:W1:Y:S01]  /*8ef50*/  LDS R143, [R163+UR11+0x47400] ;  /* 0x0474000ba38f7984 */ /* 0x000e620008000800 */
[----:B--2---:R-:W-:Y:S01]  /*8ef60*/  IMAD.MOV.U32 R131, RZ, RZ, R113 ;  /* 0x000000ffff837224 */ /* 0x004fe200078e0071 */
[----:B---3--:R-:W-:-:S02]  /*8ef70*/  MOV R130, R112 ;  /* 0x0000007000827202 */ /* 0x008fc40000000f00 */
[----:B------:R-:W2:Y:S04]  /*8ef80*/  LDL.LU R112, [R1+0x4504] ;  /* 0x0045040001707983 */ /* 0x000ea80000300800 */
[----:B------:R-:W3:Y:S01]  /*8ef90*/  LDL.LU R113, [R1+0x4500] ;  /* 0x0045000001717983 */ /* 0x000ee20000300800 */
[----:B----4-:R-:W-:Y:S01]  /*8efa0*/  IMAD.MOV.U32 R189, RZ, RZ, R108 ;  /* 0x000000ffffbd7224 */ /* 0x010fe200078e006c */
[----:B------:R-:W-:Y:S02]  /*8efb0*/  MOV R188, R109 ;  /* 0x0000006d00bc7202 */ /* 0x000fe40000000f00 */
        /* <DEDUP_REMOVED lines=14> */
[----:B--2---:R-:W-:Y:S01]  /*8f0a0*/  IMAD.MOV.U32 R199, RZ, RZ, R112 ;  /* 0x000000ffffc77224 */ /* 0x004fe200078e0070 */
[----:B---3--:R-:W-:Y:S01]  /*8f0b0*/  MOV R198, R113 ;  /* 0x0000007100c67202 */ /* 0x008fe20000000f00 */
[----:B----4-:R-:W-:Y:S01]  /*8f0c0*/  IMAD.MOV.U32 R197, RZ, RZ, R109 ;  /* 0x000000ffffc57224 */ /* 0x010fe200078e006d */
[----:B------:R-:W-:Y:S02]  /*8f0d0*/  MOV R196, R108 ;  /* 0x0000006c00c47202 */ /* 0x000fe40000000f00 */
        /* <DEDUP_REMOVED lines=18> */
[C---:B------:R-:W-:Y:S08]  /*8f200*/  HMMA.1688.F32.TF32 R64, R136.reuse, R66, R196 ;  /* 0x000000428840723c */ /* 0x040ff000000810c4 */
[C---:B------:R-:W-:Y:S08]  /*8f210*/  HMMA.1688.F32.TF32 R72, R136.reuse, R74, R200 ;  /* 0x0000004a8848723c */ /* 0x040ff000000810c8 */
[----:B------:R-:W-:Y:S01]  /*8f220*/  HMMA.1688.F32.TF32 R60, R136, R62, R120 ;  /* 0x0000003e883c723c */ /* 0x000fe20000081078 */
        /* <DEDUP_REMOVED lines=11> */
[----:B------:R-:W-:Y:S01]  /*8f2e0*/  MOV R250, R132 ;  /* 0x0000008400fa7202 */ /* 0x000fe20000000f00 */
[----:B------:R-:W-:Y:S01]  /*8f2f0*/  IMAD.MOV.U32 R251, RZ, RZ, R133 ;  /* 0x000000fffffb7224 */ /* 0x000fe200078e0085 */
[----:B------:R-:W-:Y:S01]  /*8f300*/  MOV R252, R134 ;  /* 0x0000008600fc7202 */ /* 0x000fe20000000f00 */
[----:B------:R-:W-:Y:S01]  /*8f310*/  IMAD.MOV.U32 R0, RZ, RZ, R135 ;  /* 0x000000ffff007224 */ /* 0x000fe200078e0087 */
[----:B------:R-:W-:Y:S04]  /*8f320*/  LDS R197, [R163+UR11+0x47080] ;  /* 0x0470800ba3c57984 */ /* 0x000fe80008000800 */
[----:B------:R-:W-:Y:S04]  /*8f330*/  LDSM.16.M88.4 R132, [R3+UR15+0x1f180] ;  /* 0x01f1800f0384783b */ /* 0x000fe80008000200 */
[----:B------:R-:W-:Y:S04]  /*8f340*/  LDS R199, [R163+UR11+0x47480] ;  /* 0x0474800ba3c77984 */ /* 0x000fe80008000800 */
[----:B------:R-:W-:Y:S04]  /*8f350*/  LDS R196, [R2+UR11+0x47080] ;  /* 0x0470800b02c47984 */ /* 0x000fe80008000800 */
[----:B------:R-:W-:Y:S01]  /*8f360*/  LDS R198, [R2+UR11+0x47480] ;  /* 0x0474800b02c67984 */ /* 0x000fe20008000800 */
[----:B--2---:R-:W-:Y:S01]  /*8f370*/  IMAD.MOV.U32 R115, RZ, RZ, R108 ;  /* 0x000000ffff737224 */ /* 0x004fe200078e006c */
[----:B---3--:R-:W-:-:S02]  /*8f380*/  MOV R114, R109 ;  /* 0x0000006d00727202 */ /* 0x008fc40000000f00 */
[----:B------:R-:W-:Y:S05]  /*8f390*/  LDSM.16.M88.4 R108, [R3+UR15+0x19180] ;  /* 0x0191800f036c783b */ /* 0x000fea0008000200 */
[C---:B----4-:R-:W-:Y:S08]  /*8f3a0*/  HMMA.1688.F32.TF32 R76, R136.reuse, R78, R112 ;  /* 0x0000004e884c723c */ /* 0x050ff00000081070 */
[C---:B------:R-:W-:Y:S08]  /*8f3b0*/  HMMA.1688.F32.TF32 R68, R136.reuse, R70, R116 ;  /* 0x000000468844723c */ /* 0x040ff00000081074 */
[----:B------:R-:W-:Y:S01]  /*8f3c0*/  HMMA.1688.F32.TF32 R80, R136, R82, R144 ;  /* 0x000000528850723c */ /* 0x000fe20000081090 */
[----:B------:R-:W-:Y:S01]  /*8f3d0*/  MOV R144, R57 ;  /* 0x0000003900907202 */ /* 0x000fe20000000f00 */
[----:B------:R-:W-:-:S06]  /*8f3e0*/  IMAD.MOV.U32 R145, RZ, RZ, R56 ;  /* 0x000000ffff917224 */ /* 0x000fcc00078e0038 */
[----:B------:R-:W-:Y:S01]  /*8f3f0*/  HMMA.1688.F32.TF32 R56, R136, R58, R192 ;  /* 0x0000003a8838723c */ /* 0x000fe200000810c0 */
[----:B------:R-:W-:Y:S04]  /*8f400*/  LDSM.16.M88.4 R112, [R3+UR15+0x1a180] ;  /* 0x01a1800f0370783b */ /* 0x000fe80008000200 */
        /* <DEDUP_REMOVED lines=9> */
[----:B------:R3:W-:Y:S04]  /*8f4a0*/  STL.64 [R1+0x688], R62 ;  /* 0x0006883e01007387 */ /* 0x0007e80000100a00 */
[----:B------:R-:W-:Y:S04]  /*8f4b0*/  STL.64 [R1+0x670], R56 ;  /* 0x0006703801007387 */ /* 0x000fe80000100a00 */
[----:B------:R4:W-:Y:S01]  /*8f4c0*/  STL.64 [R1+0x678], R58 ;  /* 0x0006783a01007387 */ /* 0x0009e20000100a00 */
[----:B------:R-:W-:Y:S01]  /*8f4d0*/  MOV R146, R21 ;  /* 0x0000001500927202 */ /* 0x000fe20000000f00 */
[----:B------:R-:W-:-:S02]  /*8f4e0*/  IMAD.MOV.U32 R147, RZ, RZ, R20 ;  /* 0x000000ffff937224 */ /* 0x000fc400078e0014 */
[----:B------:R-:W-:Y:S04]  /*8f4f0*/  LDSM.16.M88.4 R68, [R3+UR15+0xf180] ;  /* 0x00f1800f0344783b */ /* 0x000fe80008000200 */
[----:B------:R-:W-:Y:S04]  /*8f500*/  LDSM.16.M88.4 R72, [R3+UR15+0x10180] ;  /* 0x0101800f0348783b */ /* 0x000fe80008000200 */
[----:B------:R-:W-:Y:S04]  /*8f510*/  LDSM.16.M88.4 R76, [R3+UR15+0x11180] ;  /* 0x0111800f034c783b */ /* 0x000fe80008000200 */
[----:B------:R-:W-:Y:S01]  /*8f520*/  LDSM.16.M88.4 R116, [R3+UR15+0x1b180] ;  /* 0x01b1800f0374783b */ /* 0x000fe20008000200 */
[C---:B--2---:R-:W-:Y:S08]  /*8f530*/  HMMA.1688.F32.TF32 R64, R136.reuse, R54, R124 ;  /* 0x000000368840723c */ /* 0x044ff0000008107c */
[C---:B---3--:R-:W-:Y:S08]  /*8f540*/  HMMA.1688.F32.TF32 R60, R136.reuse, R50, R188 ;  /* 0x00000032883c723c */ /* 0x048ff000000810bc */
[C---:B----4-:R-:W-:Y:S01]  /*8f550*/  HMMA.1688.F32.TF32 R56, R136.reuse, R46, R128 ;  /* 0x0000002e8838723c */ /* 0x050fe20000081080 */
[----:B------:R-:W-:Y:S01]  /*8f560*/  MOV R244, R80 ;  /* 0x0000005000f47202 */ /* 0x000fe20000000f00 */
[----:B------:R-:W-:Y:S01]  /*8f570*/  IMAD.MOV.U32 R245, RZ, RZ, R81 ;  /* 0x000000fffff57224 */ /* 0x000fe200078e0051 */
[----:B------:R-:W-:Y:S01]  /*8f580*/  MOV R246, R82 ;  /* 0x0000005200f67202 */ /* 0x000fe20000000f00 */
[----:B------:R-:W-:Y:S01]  /*8f590*/  IMAD.MOV.U32 R240, RZ, RZ, R83 ;  /* 0x000000fffff07224 */ /* 0x000fe200078e0053 */
[----:B------:R-:W-:Y:S04]  /*8f5a0*/  LDSM.16.M88.4 R124, [R3+UR15+0x1d180] ;  /* 0x01d1800f037c783b */ /* 0x000fe80008000200 */
[----:B------:R-:W-:Y:S04]  /*8f5b0*/  LDSM.16.M88.4 R80, [R3+UR15+0x12180] ;  /* 0x0121800f0350783b */ /* 0x000fe80008000200 */
[----:B------:R-:W-:Y:S04]  /*8f5c0*/  LDSM.16.M88.4 R128, [R3+UR15+0x1e180] ;  /* 0x01e1800f0380783b */ /* 0x000fe80008000200 */
[----:B------:R-:W-:Y:S04]  /*8f5d0*/  STL.64 [R1+0x660], R64 ;  /* 0x0006604001007387 */ /* 0x000fe80000100a00 */
[----:B------:R2:W-:Y:S04]  /*8f5e0*/  STL.64 [R1+0x668], R66 ;  /* 0x0006684201007387 */ /* 0x0005e80000100a00 */
[----:B------:R-:W-:Y:S04]  /*8f5f0*/  STL.64 [R1+0x590], R60 ;  /* 0x0005903c01007387 */ /* 0x000fe80000100a00 */
[----:B------:R3:W-:Y:S04]  /*8f600*/  STL.64 [R1+0x598], R62 ;  /* 0x0005983e01007387 */ /* 0x0007e80000100a00 */
[----:B------:R-:W-:Y:S04]  /*8f610*/  STL.64 [R1+0x580], R56 ;  /* 0x0005803801007387 */ /* 0x000fe80000100a00 */
[----:B------:R4:W-:Y:S01]  /*8f620*/  STL.64 [R1+0x588], R58 ;  /* 0x0005883a01007387 */ /* 0x0009e20000100a00 */
[C---:B--2---:R-:W-:Y:S08]  /*8f630*/  HMMA.1688.F32.TF32 R64, R136.reuse, R42, R184 ;  /* 0x0000002a8840723c */ /* 0x044ff000000810b8 */
[C---:B---3--:R-:W-:Y:S08]  /*8f640*/  HMMA.1688.F32.TF32 R60, R136.reuse, R38, R180 ;  /* 0x00000026883c723c */ /* 0x048ff000000810b4 */
[C---:B----4-:R-:W-:Y:S03]  /*8f650*/  HMMA.1688.F32.TF32 R56, R136.reuse, R34, R176 ;  /* 0x000000228838723c */ /* 0x050fe600000810b0 */
        /* <DEDUP_REMOVED lines=8> */
[----:B----4-:R-:W-:Y:S08]  /*8f6e0*/  HMMA.1688.F32.TF32 R56, R136, R22, R164 ;  /* 0x000000168838723c */ /* 0x010ff000000810a4 */
[C---:B-1----:R-:W-:Y:S01]  /*8f6f0*/  HMMA.1688.F32.TF32 R20, R140.reuse, R4, R156 ;  /* 0x000000048c14723c */ /* 0x042fe2000008109c */
[----:B------:R-:W-:Y:S04]  /*8f700*/  STL.64 [R1+0x540], R64 ;  /* 0x0005404001007387 */ /* 0x000fe80000100a00 */
[----:B------:R-:W-:Y:S04]  /*8f710*/  STL.64 [R1+0x548], R66 ;  /* 0x0005484201007387 */ /* 0x000fe80000100a00 */
[----:B------:R-:W-:Y:S04]  /*8f720*/  STL.64 [R1+0x520], R60 ;  /* 0x0005203c01007387 */ /* 0x000fe80000100a00 */
[----:B------:R-:W-:Y:S06]  /*8f730*/  STL.64 [R1+0x528], R62 ;  /* 0x0005283e01007387 */ /* 0x000fec0000100a00 */
[----:B------:R-:W-:Y:S04]  /*8f740*/  STL [R1+0x449c], R22 ;  /* 0x00449c1601007387 */ /* 0x000fe80000100800 */
[----:B------:R-:W-:Y:S04]  /*8f750*/  STL.64 [R1], R56 ;  /* 0x0000003801007387 */ /* 0x000fe80000100a00 */
[----:B------:R1:W-:Y:S01]  /*8f760*/  STL.64 [R1+0x8], R58 ;  /* 0x0000083a01007387 */ /* 0x0003e20000100a00 */
[----:B------:R-:W-:Y:S01]  /*8f770*/  MOV R158, R25 ;  /* 0x00000019009e7202 */ /* 0x000fe20000000f00 */
[----:B------:R-:W-:Y:S01]  /*8f780*/  IMAD.MOV.U32 R159, RZ, RZ, R24 ;  /* 0x000000ffff9f7224 */ /* 0x000fe200078e0018 */
[----:B------:R-:W-:Y:S01]  /*8f790*/  MOV R156, R29 ;  /* 0x0000001d009c7202 */ /* 0x000fe20000000f00 */
[----:B------:R-:W-:Y:S01]  /*8f7a0*/  IMAD.MOV.U32 R157, RZ, RZ, R28 ;  /* 0x000000ffff9d7224 */ /* 0x000fe200078e001c */
[----:B------:R-:W-:Y:S04]  /*8f7b0*/  LDSM.16.M88.4 R60, [R3+UR15+0xd180] ;  /* 0x00d1800f033c783b */ /* 0x000fe80008000200 */
[----:B------:R-:W-:Y:S01]  /*8f7c0*/  LDSM.16.M88.4 R64, [R3+UR15+0xe180] ;  /* 0x00e1800f0340783b */ /* 0x000fe20008000200 */
[----:B-1----:R-:W-:Y:S03]  /*8f7d0*/  HMMA.1688.F32.TF32 R56, R140, R8, R152 ;  /* 0x000000088c38723c */ /* 0x002fe60000081098 */
[----:B------:R1:W-:Y:S04]  /*8f7e0*/  STL [R1+0x4498], R23 ;  /* 0x0044981701007387 */ /* 0x0003e80000100800 */
[----:B------:R-:W2:Y:S04]  /*8f7f0*/  LDSM.16.M88.4 R24, [R3+UR15+0x4180] ;  /* 0x0041800f0318783b */ /* 0x000ea80008000200 */
[----:B------:R-:W3:Y:S08]  /*8f800*/  LDSM.16.M88.4 R28, [R3+UR15+0x5180] ;  /* 0x0051800f031c783b */ /* 0x000ef00008000200 */
[----:B------:R-:W-:Y:S01]  /*8f810*/  MOV R10, R56 ;  /* 0x00000038000a7202 */ /* 0x000fe20000000f00 */
[----:B------:R-:W-:Y:S01]  /*8f820*/  IMAD.MOV.U32 R11, RZ, RZ, R57 ;  /* 0x000000ffff0b7224 */ /* 0x000fe200078e0039 */
[----:B------:R-:W-:Y:S01]  /*8f830*/  MOV R6, R58 ;  /* 0x0000003a00067202 */ /* 0x000fe20000000f00 */
[----:B------:R-:W-:-:S02]  /*8f840*/  IMAD.MOV.U32 R7, RZ, RZ, R59 ;  /* 0x000000ffff077224 */ /* 0x000fc400078e003b */
[----:B------:R-:W-:Y:S01]  /*8f850*/  HMMA.1688.F32.TF32 R56, R140, R12, R148 ;  /* 0x0000000c8c38723c */ /* 0x000fe20000081094 */
[----:B------:R-:W-:Y:S01]  /*8f860*/  MOV R150, R41 ;  /* 0x0000002900967202 */ /* 0x000fe20000000f00 */
[----:B------:R-:W-:Y:S01]  /*8f870*/  IMAD.MOV.U32 R151, RZ, RZ, R40 ;  /* 0x000000ffff977224 */ /* 0x000fe200078e0028 */
[----:B------:R-:W-:Y:S01]  /*8f880*/  MOV R148, R45 ;  /* 0x0000002d00947202 */ /* 0x000fe20000000f00 */
[----:B------:R-:W-:Y:S01]  /*8f890*/  LDSM.16.M88.4 R40, [R3+UR15+0x8180] ;  /* 0x0081800f0328783b */ /* 0x000fe20008000200 */
[----:B------:R-:W-:-:S03]  /*8f8a0*/  IMAD.MOV.U32 R149, RZ, RZ, R44 ;  /* 0x000000ffff957224 */ /* 0x000fc600078e002c */
[----:B------:R-:W-:Y:S01]  /*8f8b0*/  LDSM.16.M88.4 R44, [R3+UR15+0x9180] ;  /* 0x0091800f032c783b */ /* 0x000fe20008000200 */
[----:B------:R-:W-:Y:S01]  /*8f8c0*/  MOV R154, R49 ;  /* 0x00000031009a7202 */ /* 0x000fe20000000f00 */
[----:B------:R-:W-:Y:S01]  /*8f8d0*/  IMAD.MOV.U32 R155, RZ, RZ, R48 ;  /* 0x000000ffff9b7224 */ /* 0x000fe200078e0030 */
[----:B------:R-:W-:Y:S01]  /*8f8e0*/  MOV R152, R53 ;  /* 0x0000003500987202 */ /* 0x000fe20000000f00 */
[----:B------:R-:W-:Y:S07]  /*8f8f0*/  LDSM.16.M88.4 R48, [R3+UR15+0xa180] ;  /* 0x00a1800f0330783b */ /* 0x000fee0008000200 */
[----:B------:R-:W-:Y:S01]  /*8f900*/  MOV R22, R56 ;  /* 0x0000003800167202 */ /* 0x000fe20000000f00 */
[----:B-1----:R-:W-:Y:S01]  /*8f910*/  IMAD.MOV.U32 R23, RZ, RZ, R57 ;  /* 0x000000ffff177224 */ /* 0x002fe200078e0039 */
[----:B------:R-:W-:Y:S01]  /*8f920*/  MOV R14, R58 ;  /* 0x0000003a000e7202 */ /* 0x000fe20000000f00 */
[----:B------:R-:W-:-:S02]  /*8f930*/  IMAD.MOV.U32 R15, RZ, RZ, R59 ;  /* 0x000000ffff0f7224 */ /* 0x000fc400078e003b */
[----:B------:R-:W-:Y:S01]  /*8f940*/  HMMA.1688.F32.TF32 R56, R140, R16, R144 ;  /* 0x000000108c38723c */ /* 0x000fe20000081090 */
[----:B------:R-:W-:Y:S01]  /*8f950*/  MOV R146, R33 ;  /* 0x0000002100927202 */ /* 0x000fe20000000f00 */
[----:B------:R-:W-:Y:S01]  /*8f960*/  IMAD.MOV.U32 R147, RZ, RZ, R32 ;  /* 0x000000ffff937224 */ /* 0x000fe200078e0020 */
[----:B------:R-:W-:Y:S01]  /*8f970*/  MOV R144, R37 ;  /* 0x0000002500907202 */ /* 0x000fe20000000f00 */
[----:B------:R-:W1:Y:S01]  /*8f980*/  LDSM.16.M88.4 R32, [R3+UR15+0x6180] ;  /* 0x0061800f0320783b */ /* 0x000e620008000200 */
[----:B------:R-:W-:-:S03]  /*8f990*/  IMAD.MOV.U32 R145, RZ, RZ, R36 ;  /* 0x000000ffff917224 */ /* 0x000fc600078e0024 */
[----:B------:R-:W4:Y:S01]  /*8f9a0*/  LDSM.16.M88.4 R36, [R3+UR15+0x7180] ;  /* 0x0071800f0324783b */ /* 0x000f220008000200 */
[----:B------:R-:W-:-:S03]  /*8f9b0*/  IMAD.MOV.U32 R153, RZ, RZ, R52 ;  /* 0x000000ffff997224 */ /* 0x000fc600078e0034 */
[----:B------:R-:W1:Y:S07]  /*8f9c0*/  LDSM.16.M88.4 R52, [R3+UR15+0xb180] ;  /* 0x00b1800f0334783b */ /* 0x000e6e0008000200 */
[----:B------:R-:W-:Y:S04]  /*8f9d0*/  STL.64 [R1+0x4e0], R56 ;  /* 0x0004e03801007387 */ /* 0x000fe80000100a00 */
[----:B------:R-:W-:Y:S04]  /*8f9e0*/  STL.64 [R1+0x4e8], R58 ;  /* 0x0004e83a01007387 */ /* 0x000fe80000100a00 */
[----:B--2---:R-:W-:Y:S04]  /*8f9f0*/  STL [R1+0x42f0], R26 ;  /* 0x0042f01a01007387 */ /* 0x004fe80000100800 */
[----:B------:R-:W-:Y:S04]  /*8fa00*/  STL [R1+0x42ec], R27 ;  /* 0x0042ec1b01007387 */ /* 0x000fe80000100800 */
[----:B---3--:R-:W-:Y:S04]  /*8fa10*/  STL [R1+0x42e4], R30 ;  /* 0x0042e41e01007387 */ /* 0x008fe80000100800 */
[----:B------:R-:W-:Y:S01]  /*8fa20*/  STL [R1+0x42e0], R31 ;  /* 0x0042e01f01007387 */ /* 0x000fe20000100800 */
[C---:B------:R-:W-:Y:S08]  /*8fa30*/  HMMA.1688.F32.TF32 R156, R140.reuse, R24, R156 ;  /* 0x000000188c9c723c */ /* 0x040ff0000008109c */
[----:B------:R-:W-:Y:S01]  /*8fa40*/  HMMA.1688.F32.TF32 R136, R140, R28, R144 ;  /* 0x0000001c8c88723c */ /* 0x000fe20000081090 */
[----:B------:R-:W2:Y:S04]  /*8fa50*/  LDSM.16.M88.4 R56, [R3+UR15+0xc180] ;  /* 0x00c1800f0338783b */ /* 0x000ea80008000200 */
[----:B-1----:R-:W-:Y:S04]  /*8fa60*/  STL [R1+0x42fc], R34 ;  /* 0x0042fc2201007387 */ /* 0x002fe80000100800 */
        /* <DEDUP_REMOVED lines=46> */
[----:B------:R-:W-:Y:S04]  /*8fd50*/  STL [R1+0x43a0], R131 ;  /* 0x0043a08301007387 */ /* 0x000fe80000100800 */
[----:B------:R-:W-:Y:S04]  /*8fd60*/  STL [R1+0x43ac], R134 ;  /* 0x0043ac8601007387 */ /* 0x000fe80000100800 */
[----:B------:R-:W-:Y:S04]  /*8fd70*/  STL [R1+0x43a8], R135 ;  /* 0x0043a88701007387 */ /* 0x000fe80000100800 */
[----:B------:R1:W-:Y:S04]  /*8fd80*/  STL.64 [R1+0x4d0], R156 ;  /* 0x0004d09c01007387 */ /* 0x0003e80000100a00 */
[----:B------:R1:W-:Y:S04]  /*8fd90*/  STL.64 [R1+0x4d8], R158 ;  /* 0x0004d89e01007387 */ /* 0x0003e80000100a00 */
[----:B------:R-:W2:Y:S04]  /*8fda0*/  LDL.LU R144, [R1+0xba0] ;  /* 0x000ba00001907983 */ /* 0x000ea80000300800 */
[----:B------:R-:W2:Y:S04]  /*8fdb0*/  LDL.LU R145, [R1+0xba4] ;  /* 0x000ba40001917983 */ /* 0x000ea80000300800 */
[----:B------:R-:W2:Y:S04]  /*8fdc0*/  LDL.LU R146, [R1+0xba8] ;  /* 0x000ba80001927983 */ /* 0x000ea80000300800 */
[----:B------:R-:W2:Y:S01]  /*8fdd0*/  LDL.LU R147, [R1+0xbac] ;  /* 0x000bac0001937983 */ /* 0x000ea20000300800 */
[----:B-1----:R-:W-:Y:S01]  /*8fde0*/  IMAD.MOV.U32 R91, RZ, RZ, R139 ;  /* 0x000000ffff5b7224 */ /* 0x002fe200078e008b */
[----:B------:R-:W-:Y:S01]  /*8fdf0*/  MOV R90, R138 ;  /* 0x0000008a005a7202 */ /* 0x000fe20000000f00 */
[----:B---3--:R-:W-:Y:S01]  /*8fe00*/  IMAD.MOV.U32 R95, RZ, RZ, R137 ;  /* 0x000000ffff5f7224 */ /* 0x008fe200078e0089 */
[----:B------:R-:W-:-:S02]  /*8fe10*/  MOV R94, R136 ;  /* 0x00000088005e7202 */ /* 0x000fc40000000f00 */
[----:B------:R-:W-:Y:S04]  /*8fe20*/  STL [R1+0x43bc], R91 ;  /* 0x0043bc5b01007387 */ /* 0x000fe80000100800 */
[----:B------:R-:W-:Y:S04]  /*8fe30*/  STL [R1+0x43b8], R90 ;  /* 0x0043b85a01007387 */ /* 0x000fe80000100800 */
        /* <DEDUP_REMOVED lines=33> */
[----:B----4-:R-:W-:Y:S01]  /*90050*/  IMAD.MOV.U32 R99, RZ, RZ, R139 ;  /* 0x000000ffff637224 */ /* 0x010fe200078e008b */
[----:B------:R-:W-:Y:S01]  /*90060*/  MOV R98, R138 ;  /* 0x0000008a00627202 */ /* 0x000fe20000000f00 */
[----:B------:R-:W-:Y:S01]  /*90070*/  IMAD.MOV.U32 R103, RZ, RZ, R137 ;  /* 0x000000ffff677224 */ /* 0x000fe200078e0089 */
[----:B------:R-:W-:-:S02]  /*90080*/  MOV R102, R136 ;  /* 0x0000008800667202 */ /* 0x000fc40000000f00 */
[----:B------:R-:W-:Y:S04]  /*90090*/  STL [R1+0x43ec], R99 ;  /* 0x0043ec6301007387 */ /* 0x000fe80000100800 */
        /* <DEDUP_REMOVED lines=16> */
[----:B------:R-:W-:Y:S03]  /*901a0*/  HMMA.1688.F32.TF32 R136, R140, R48, R152 ;  /* 0x000000308c88723c */ /* 0x000fe60000081098 */
[----:B------:R-:W4:Y:S04]  /*901b0*/  LDL.LU R152, [R1+0xb50] ;  /* 0x000b500001987983 */ /* 0x000f280000300800 */
[----:B------:R-:W4:Y:S04]  /*901c0*/  LDL.LU R153, [R1+0xb54] ;  /* 0x000b540001997983 */ /* 0x000f280000300800 */
[----:B------:R-:W4:Y:S04]  /*901d0*/  LDL.LU R154, [R1+0xb58] ;  /* 0x000b5800019a7983 */ /* 0x000f280000300800 */
[----:B------:R-:W4:Y:S04]  /*901e0*/  LDL.LU R155, [R1+0xb5c] ;  /* 0x000b5c00019b7983 */ /* 0x000f280000300800 */
        /* <DEDUP_REMOVED lines=17> */
[----:B---3--:R-:W-:Y:S03]  /*90300*/  HMMA.1688.F32.TF32 R136, R140, R56, R148 ;  /* 0x000000388c88723c */ /* 0x008fe60000081094 */
        /* <DEDUP_REMOVED lines=38> */
[----:B------:R1:W-:Y:S04]  /*90570*/  STL [R1+0x444c], R94 ;  /* 0x00444c5e01007387 */ /* 0x0003e80000100800 */
[----:B------:R1:W-:Y:S04]  /*90580*/  STL [R1+0x4448], R95 ;  /* 0x0044485f01007387 */ /* 0x0003e80000100800 */
[----:B------:R1:W-:Y:S04]  /*90590*/  STL [R1+0x4444], R90 ;  /* 0x0044445a01007387 */ /* 0x0003e80000100800 */
        /* <DEDUP_REMOVED lines=14> */
[----:B----4-:R-:W-:Y:S03]  /*90680*/  HMMA.1688.F32.TF32 R136, R140, R72, R156 ;  /* 0x000000488c88723c */ /* 0x010fe6000008109c */
[----:B------:R4:W-:Y:S04]  /*90690*/  STL [R1+0x445c], R55 ;  /* 0x00445c3701007387 */ /* 0x0009e80000100800 */
[----:B------:R1:W-:Y:S04]  /*906a0*/  STL [R1+0x4458], R54 ;  /* 0x0044583601007387 */ /* 0x0003e80000100800 */
[----:B------:R1:W-:Y:S04]  /*906b0*/  STL [R1+0x4454], R63 ;  /* 0x0044543f01007387 */ /* 0x0003e80000100800 */
[----:B------:R1:W-:Y:S04]  /*906c0*/  STL [R1+0x4450], R62 ;  /* 0x0044503e01007387 */ /* 0x0003e80000100800 */
[----:B------:R-:W-:Y:S01]  /*906d0*/  IMAD.MOV.U32 R86, RZ, RZ, R139 ;  /* 0x000000ffff567224 */ /* 0x000fe200078e008b */
[----:B------:R-:W-:Y:S01]  /*906e0*/  MOV R87, R138 ;  /* 0x0000008a00577202 */ /* 0x000fe20000000f00 */
[----:B------:R-:W-:Y:S01]  /*906f0*/  IMAD.MOV.U32 R82, RZ, RZ, R137 ;  /* 0x000000ffff527224 */ /* 0x000fe200078e0089 */
[----:B------:R-:W-:-:S02]  /*90700*/  MOV R83, R136 ;  /* 0x0000008800537202 */ /* 0x000fc40000000f00 */
[----:B------:R-:W-:Y:S04]  /*90710*/  STL [R1+0x446c], R86 ;  /* 0x00446c5601007387 */ /* 0x000fe80000100800 */
        /* <DEDUP_REMOVED lines=96> */
[----:B-1----:R-:W-:Y:S01]  /*90d20*/  MOV R94, R136 ;  /* 0x00000088005e7202 */ /* 0x002fe20000000f00 */
[----:B------:R-:W-:Y:S01]  /*90d30*/  IMAD.MOV.U32 R95, RZ, RZ, R137 ;  /* 0x000000ffff5f7224 */ /* 0x000fe200078e0089 */
[----:B------:R-:W-:Y:S01]  /*90d40*/  MOV R90, R138 ;  /* 0x0000008a005a7202 */ /* 0x000fe20000000f00 */
[----:B------:R-:W-:-:S02]  /*90d50*/  IMAD.MOV.U32 R91, RZ, RZ, R139 ;  /* 0x000000ffff5b7224 */ /* 0x000fc400078e008b */
[----:B----4-:R-:W-:Y:S01]  /*90d60*/  HMMA.1688.F32.TF32 R136, R140, R116, R152 ;  /* 0x000000748c88723c */ /* 0x010fe20000081098 */
        /* <DEDUP_REMOVED lines=37> */
[----:B------:R-:W2:Y:S01]  /*90fc0*/  LDL.LU R147, [R1+0xa2c] ;  /* 0x000a2c0001937983 */ /* 0x000ea20000300800 */
[----:B------:R-:W-:-:S02]  /*90fd0*/  LOP3.LUT R186, R2, 0x40, RZ, 0x3c, !PT ;  /* 0x0000004002ba7812 */ /* 0x000fc400078e3cff */
[----:B------:R-:W-:-:S03]  /*90fe0*/  LOP3.LUT R187, R2, 0x60, RZ, 0x3c, !PT ;  /* 0x0000006002bb7812 */ /* 0x000fc600078e3cff */
[----:B------:R-:W-:Y:S04]  /*90ff0*/  LDS R180, [R186+UR11+0x47000] ;  /* 0x0470000bbab47984 */ /* 0x000fe80008000800 */
[----:B------:R-:W-:Y:S04]  /*91000*/  LDS R182, [R186+UR11+0x47400] ;  /* 0x0474000bbab67984 */ /* 0x000fe80008000800 */
[----:B------:R-:W-:Y:S04]  /*91010*/  LDS R181, [R187+UR11+0x47000] ;  /* 0x0470000bbbb57984 */ /* 0x000fe80008000800 */
[----:B------:R-:W1:Y:S04]  /*91020*/  LDS R183, [R187+UR11+0x47400] ;  /* 0x0474000bbbb77984 */ /* 0x000e680008000800 */
[----:B------:R-:W-:Y:S04]  /*91030*/  LDS R184, [R186+UR11+0x47080] ;  /* 0x0470800bbab87984 */ /* 0x000fe80008000800 */
[----:B------:R-:W-:Y:S04]  /*91040*/  LDS R185, [R187+UR11+0x47080] ;  /* 0x0470800bbbb97984 */ /* 0x000fe80008000800 */
[----:B------:R-:W-:Y:S01]  /*91050*/  LDS R186, [R186+UR11+0x47480] ;  /* 0x0474800bbaba7984 */ /* 0x000fe20008000800 */
[----:B------:R-:W-:-:S03]  /*91060*/  IMAD.MOV.U32 R87, RZ, RZ, R137 ;  /* 0x000000ffff577224 */ /* 0x000fc600078e0089 */
[----:B------:R-:W1:Y:S01]  /*91070*/  LDS R187, [R187+UR11+0x47480] ;  /* 0x0474800bbbbb7984 */ /* 0x000e620008000800 */
[----:B------:R-:W-:Y:S02]  /*91080*/  MOV R86, R136 ;  /* 0x0000008800567202 */ /* 0x000fe40000000f00 */
        /* <DEDUP_REMOVED lines=14> */
[C---:B-1----:R-:W-:Y:S08]  /*91170*/  HMMA.1688.F32.TF32 R136, R180.reuse, R4, R164 ;  /* 0x00000004b488723c */ /* 0x042ff000000810a4 */
[C---:B------:R-:W-:Y:S11]  /*91180*/  HMMA.1688.F32.TF32 R140, R180.reuse, R8, R156 ;  /* 0x00000008b48c723c */ /* 0x040ff6000008109c */
[----:B------:R-:W-:Y:S04]  /*91190*/  STL.64 [R1+0x60], R136 ;  /* 0x0000608801007387 */ /* 0x000fe80000100a00 */
[----:B------:R1:W-:Y:S04]  /*911a0*/  STL.64 [R1+0x68], R138 ;  /* 0x0000688a01007387 */ /* 0x0003e80000100a00 */
[----:B------:R-:W4:Y:S01]  /*911b0*/  LDL.LU R168, [R1+0xa00] ;  /* 0x000a000001a87983 */ /* 0x000f220000300800 */
[----:B-1----:R-:W-:Y:S03]  /*911c0*/  HMMA.1688.F32.TF32 R136, R180, R12, R152 ;  /* 0x0000000cb488723c */ /* 0x002fe60000081098 */
[----:B------:R-:W-:Y:S04]  /*911d0*/  STL.64 [R1+0x50], R140 ;  /* 0x0000508c01007387 */ /* 0x000fe80000100a00 */
[----:B------:R3:W-:-:S12]  /*911e0*/  STL.64 [R1+0x58], R142 ;  /* 0x0000588e01007387 */ /* 0x0007d80000100a00 */
[----:B------:R-:W-:Y:S04]  /*911f0*/  STL.64 [R1+0x40], R136 ;  /* 0x0000408801007387 */ /* 0x000fe80000100a00 */
[----:B------:R2:W-:Y:S04]  /*91200*/  STL.64 [R1+0x48], R138 ;  /* 0x0000488a01007387 */ /* 0x0005e80000100a00 */
        /* <DEDUP_REMOVED lines=10> */
[----:B------:R-:W3:Y:S04]  /*912b0*/  LDL.LU R166, [R1+0x9f8] ;  /* 0x0009f80001a67983 */ /* 0x000ee80000300800 */
[----:B------:R-:W3:Y:S01]  /*912c0*/  LDL.LU R167, [R1+0x9fc] ;  /* 0x0009fc0001a77983 */ /* 0x000ee20000300800 */
[C---:B--2---:R-:W-:Y:S03]  /*912d0*/  HMMA.1688.F32.TF32 R136, R180.reuse, R24, R144 ;  /* 0x00000018b488723c */ /* 0x044fe60000081090 */
[----:B------:R-:W2:Y:S04]  /*912e0*/  LDL.LU R144, [R1+0x9e0] ;  /* 0x0009e00001907983 */ /* 0x000ea80000300800 */
[----:B------:R-:W-:Y:S04]  /*912f0*/  STL.64 [R1+0x30], R140 ;  /* 0x0000308c01007387 */ /* 0x000fe80000100a00 */
[----:B------:R-:W-:Y:S08]  /*91300*/  STL.64 [R1+0x38], R142 ;  /* 0x0000388e01007387 */ /* 0x000ff00000100a00 */
[----:B------:R-:W-:Y:S04]  /*91310*/  STL.64 [R1+0x20], R136 ;  /* 0x0000208801007387 */ /* 0x000fe80000100a00 */
        /* <DEDUP_REMOVED lines=24> */
[C---:B----4-:R-:W-:Y:S08]  /*914a0*/  HMMA.1688.F32.TF32 R136, R180.reuse, R32, R168 ;  /* 0x00000020b488723c */ /* 0x050ff000000810a8 */
[C---:B---3--:R-:W-:Y:S11]  /*914b0*/  HMMA.1688.F32.TF32 R140, R180.reuse, R28, R176 ;  /* 0x0000001cb48c723c */ /* 0x048ff600000810b0 */
[----:B------:R-:W-:Y:S08]  /*914c0*/  STL.64 [R1+0x4168], R138 ;  /* 0x0041688a01007387 */ /* 0x000ff00000100a00 */
[----:B------:R-:W-:Y:S04]  /*914d0*/  STL.64 [R1+0x10], R140 ;  /* 0x0000108c01007387 */ /* 0x000fe80000100a00 */
[----:B------:R1:W-:Y:S02]  /*914e0*/  STL.64 [R1+0x18], R142 ;  /* 0x0000188e01007387 */ /* 0x0003e40000100a00 */
[C---:B-1----:R-:W-:Y:S02]  /*914f0*/  HMMA.1688.F32.TF32 R140, R180.reuse, R36, R164 ;  /* 0x00000024b48c723c */ /* 0x042fe400000810a4 */
[----:B------:R-:W-:Y:S04]  /*91500*/  STL.64 [R1+0x4160], R136 ;  /* 0x0041608801007387 */ /* 0x000fe80000100a00 */
[----:B------:R-:W3:Y:S04]  /*91510*/  LDL.LU R168, [R1+0x360] ;  /* 0x0003600001a87983 */ /* 0x000ee80000300800 */
[----:B------:R-:W3:Y:S04]  /*91520*/  LDL.LU R169, [R1+0x364] ;  /* 0x0003640001a97983 */ /* 0x000ee80000300800 */
[----:B------:R-:W3:Y:S04]  /*91530*/  LDL.LU R170, [R1+0x368] ;  /* 0x0003680001aa7983 */ /* 0x000ee80000300800 */
[----:B------:R-:W3:Y:S04]  /*91540*/  LDL.LU R171, [R1+0x36c] ;  /* 0x00036c0001ab7983 */ /* 0x000ee80000300800 */
[----:B------:R-:W-:Y:S04]  /*91550*/  STL.64 [R1+0x4178], R142 ;  /* 0x0041788e01007387 */ /* 0x000fe80000100a00 */
[----:B------:R1:W-:Y:S01]  /*91560*/  STL.64 [R1+0x4170], R140 ;  /* 0x0041708c01007387 */ /* 0x0003e20000100a00 */
[C---:B--2---:R-:W-:Y:S08]  /*91570*/  HMMA.1688.F32.TF32 R144, R180.reuse, R40, R144 ;  /* 0x00000028b490723c */ /* 0x044ff00000081090 */
[C---:B------:R-:W-:Y:S08]  /*91580*/  HMMA.1688.F32.TF32 R148, R180.reuse, R44, R148 ;  /* 0x0000002cb494723c */ /* 0x040ff00000081094 */
[C---:B-1----:R-:W-:Y:S08]  /*91590*/  HMMA.1688.F32.TF32 R140, R180.reuse, R56, R160 ;  /* 0x00000038b48c723c */ /* 0x042ff000000810a0 */
[C---:B------:R-:W-:Y:S01]  /*915a0*/  HMMA.1688.F32.TF32 R152, R180.reuse, R48, R152 ;  /* 0x00000030b498723c */ /* 0x040fe20000081098 */
[----:B------:R-:W-:Y:S04]  /*915b0*/  STL.64 [R1+0x4188], R146 ;  /* 0x0041889201007387 */ /* 0x000fe80000100a00 */
[----:B------:R1:W-:Y:S03]  /*915c0*/  STL.64 [R1+0x4180], R144 ;  /* 0x0041809001007387 */ /* 0x0003e60000100a00 */
[C---:B------:R-:W-:Y:S01]  /*915d0*/  HMMA.1688.F32.TF32 R136, R180.reuse, R60, R156 ;  /* 0x0000003cb488723c */ /* 0x040fe2000008109c */
[----:B------:R-:W2:Y:S04]  /*915e0*/  LDL.LU R164, [R1+0x350] ;  /* 0x0003500001a47983 */ /* 0x000ea80000300800 */
[----:B------:R-:W2:Y:S04]  /*915f0*/  LDL.LU R165, [R1+0x354] ;  /* 0x0003540001a57983 */ /* 0x000ea80000300800 */
[----:B------:R-:W2:Y:S04]  /*91600*/  LDL.LU R166, [R1+0x358] ;  /* 0x0003580001a67983 */ /* 0x000ea80000300800 */
[----:B------:R-:W2:Y:S01]  /*91610*/  LDL.LU R167, [R1+0x35c] ;  /* 0x00035c0001a77983 */ /* 0x000ea20000300800 */
[C---:B-1----:R-:W-:Y:S03]  /*91620*/  HMMA.1688.F32.TF32 R144, R180.reuse, R52, R172 ;  /* 0x00000034b490723c */ /* 0x042fe600000810ac */
        /* <DEDUP_REMOVED lines=8> */
[----:B------:R-:W-:Y:S04]  /*916b0*/  STL.64 [R1+0x390], R144 ;  /* 0x0003909001007387 */ /* 0x000fe80000100a00 */
[----:B------:R-:W-:Y:S04]  /*916c0*/  STL.64 [R1+0x398], R146 ;  /* 0x0003989201007387 */ /* 0x000fe80000100a00 */
[----:B------:R-:W4:Y:S04]  /*916d0*/  LDL.LU R160, [R1+0x340] ;  /* 0x0003400001a07983 */ /* 0x000f280000300800 */
[----:B------:R-:W-:Y:S04]  /*916e0*/  STL.64 [R1+0x380], R140 ;  /* 0x0003808c01007387 */ /* 0x000fe80000100a00 */
[----:B------:R3:W-:Y:S04]  /*916f0*/  STL.64 [R1+0x388], R142 ;  /* 0x0003888e01007387 */ /* 0x0007e80000100a00 */
        /* <DEDUP_REMOVED lines=14> */
[----:B-1----:R-:W-:-:S02]  /*917e0*/  IMAD.MOV.U32 R136, RZ, RZ, R143 ;  /* 0x000000ffff887224 */ /* 0x002fc400078e008f */
[----:B------:R-:W-:Y:S01]  /*917f0*/  IMAD.MOV.U32 R138, RZ, RZ, R141 ;  /* 0x000000ffff8a7224 */ /* 0x000fe200078e008d */
[----:B------:R-:W-:Y:S02]  /*91800*/  MOV R139, R140 ;  /* 0x0000008c008b7202 */ /* 0x000fe40000000f00 */
[----:B------:R-:W-:Y:S01]  /*91810*/  MOV R137, R142 ;  /* 0x0000008e00897202 */ /* 0x000fe20000000f00 */
[----:B------:R-:W-:Y:S04]  /*91820*/  STL [R1+0x41bc], R136 ;  /* 0x0041bc8801007387 */ /* 0x000fe80000100800 */
[----:B------:R-:W-:Y:S04]  /*91830*/  STL [R1+0x41b8], R138 ;  /* 0x0041b88a01007387 */ /* 0x000fe80000100800 */
[----:B------:R-:W-:Y:S04]  /*91840*/  STL [R1+0x41b4], R139 ;  /* 0x0041b48b01007387 */ /* 0x000fe80000100800 */
[----:B------:R4:W-:Y:S01]  /*91850*/  STL [R1+0x41b0], R137 ;  /* 0x0041b08901007387 */ /* 0x0009e20000100800 */
[C---:B--2---:R-:W-:Y:S03]  /*91860*/  HMMA.1688.F32.TF32 R144, R180.reuse, R68, R164 ;  /* 0x00000044b490723c */ /* 0x044fe600000810a4 */
[----:B------:R-:W2:Y:S04]  /*91870*/  LDL.LU R164, [R1+0x310] ;  /* 0x0003100001a47983 */ /* 0x000ea80000300800 */
[----:B------:R-:W2:Y:S04]  /*91880*/  LDL.LU R165, [R1+0x314] ;  /* 0x0003140001a57983 */ /* 0x000ea80000300800 */
[----:B------:R-:W2:Y:S04]  /*91890*/  LDL.LU R166, [R1+0x318] ;  /* 0x0003180001a67983 */ /* 0x000ea80000300800 */
[----:B------:R-:W2:Y:S04]  /*918a0*/  LDL.LU R167, [R1+0x31c] ;  /* 0x00031c0001a77983 */ /* 0x000ea80000300800 */
[----:B------:R-:W-:Y:S01]  /*918b0*/  IMAD.MOV.U32 R140, RZ, RZ, R147 ;  /* 0x000000ffff8c7224 */ /* 0x000fe200078e0093 */
[----:B------:R-:W-:Y:S01]  /*918c0*/  MOV R141, R146 ;  /* 0x00000092008d7202 */ /* 0x000fe20000000f00 */
[----:B------:R-:W-:Y:S01]  /*918d0*/  IMAD.MOV.U32 R142, RZ, RZ, R145 ;  /* 0x000000ffff8e7224 */ /* 0x000fe200078e0091 */
[----:B------:R-:W-:Y:S01]  /*918e0*/  MOV R143, R144 ;  /* 0x00000090008f7202 */ /* 0x000fe20000000f00 */
[C---:B----4-:R-:W-:Y:S01]  /*918f0*/  HMMA.1688.F32.TF32 R136, R180.reuse, R72, R160 ;  /* 0x00000048b488723c */ /* 0x050fe200000810a0 */
[----:B------:R-:W-:Y:S04]  /*91900*/  STL [R1+0x41cc], R140 ;  /* 0x0041cc8c01007387 */ /* 0x000fe80000100800 */
[----:B------:R-:W-:Y:S04]  /*91910*/  STL [R1+0x41c8], R141 ;  /* 0x0041c88d01007387 */ /* 0x000fe80000100800 */
[----:B------:R-:W-:Y:S04]  /*91920*/  STL [R1+0x41c4], R142 ;  /* 0x0041c48e01007387 */ /* 0x000fe80000100800 */
[----:B------:R-:W-:Y:S04]  /*91930*/  STL [R1+0x41c0], R143 ;  /* 0x0041c08f01007387 */ /* 0x000fe80000100800 */
[----:B------:R-:W4:Y:S04]  /*91940*/  LDL.LU R160, [R1+0x300] ;  /* 0x0003000001a07983 */ /* 0x000f280000300800 */
[----:B------:R-:W-:Y:S04]  /*91950*/  STL.64 [R1+0x340], R136 ;  /* 0x0003408801007387 */ /* 0x000fe80000100a00 */
[----:B------:R1:W-:Y:S04]  /*91960*/  STL.64 [R1+0x348], R138 ;  /* 0x0003488a01007387 */ /* 0x0003e80000100a00 */
        /* <DEDUP_REMOVED lines=26> */
[----:B--2---:R-:W-:-:S15]  /*91b10*/  HMMA.1688.F32.TF32 R144, R180, R84, R164 ;  /* 0x00000054b490723c */ /* 0x004fde00000810a4 */
        /* <DEDUP_REMOVED lines=8> */
[----:B------:R1:W-:Y:S04]  /*91ba0*/  STL [R1+0x41f0], R140 ;  /* 0x0041f08c01007387 */ /* 0x0003e80000100800 */
[----:B------:R-:W1:Y:S04]  /*91bb0*/  LDL.LU R188, [R1+0x9b0] ;  /* 0x0009b00001bc7983 */ /* 0x000e680000300800 */
[----:B------:R-:W1:Y:S04]  /*91bc0*/  LDL.LU R189, [R1+0x9b4] ;  /* 0x0009b40001bd7983 */ /* 0x000e680000300800 */
[----:B------:R-:W1:Y:S04]  /*91bd0*/  LDL.LU R190, [R1+0x9b8] ;  /* 0x0009b80001be7983 */ /* 0x000e680000300800 */
[----:B------:R-:W1:Y:S04]  /*91be0*/  LDL.LU R191, [R1+0x9bc] ;  /* 0x0009bc0001bf7983 */ /* 0x000e680000300800 */
[----:B------:R-:W2:Y:S04]  /*91bf0*/  LDL.LU R176, [R1+0x9a0] ;  /* 0x0009a00001b07983 */ /* 0x000ea80000300800 */
[----:B------:R-:W2:Y:S04]  /*91c00*/  LDL.LU R177, [R1+0x9a4] ;  /* 0x0009a40001b17983 */ /* 0x000ea80000300800 */
[----:B------:R-:W2:Y:S04]  /*91c10*/  LDL.LU R178, [R1+0x9a8] ;  /* 0x0009a80001b27983 */ /* 0x000ea80000300800 */
[----:B------:R-:W2:Y:S01]  /*91c20*/  LDL.LU R179, [R1+0x9ac] ;  /* 0x0009ac0001b37983 */ /* 0x000ea20000300800 */
[----:B----4-:R-:W-:-:S15]  /*91c30*/  HMMA.1688.F32.TF32 R136, R180, R88, R160 ;  /* 0x00000058b488723c */ /* 0x010fde00000810a0 */
[----:B------:R-:W-:-:S04]  /*91c40*/  NOP ;  /* 0x0000000000007918 */ /* 0x000fc80000000000 */
[----:B------:R-:W-:Y:S01]  /*91c50*/  MOV R154, R138 ;  /* 0x0000008a009a7202 */ /* 0x000fe20000000f00 */
[----:B------:R-:W-:Y:S01]  /*91c60*/  IMAD.MOV.U32 R155, RZ, RZ, R139 ;  /* 0x000000ffff9b7224 */ /* 0x000fe200078e008b */
[----:B------:R-:W-:Y:S01]  /*91c70*/  MOV R152, R136 ;  /* 0x0000008800987202 */ /* 0x000fe20000000f00 */
[----:B------:R-:W-:-:S03]  /*91c80*/  IMAD.MOV.U32 R153, RZ, RZ, R137 ;  /* 0x000000ffff997224 */ /* 0x000fc600078e0089 */
        /* <DEDUP_REMOVED lines=26> */
[----:B------:R-:W-:-:S03]  /*91e30*/  IMAD.MOV.U32 R145, RZ, RZ, R137 ;  /* 0x000000ffff917224 */ /* 0x000fc600078e0089 */
[----:B------:R-:W-:Y:S04]  /*91e40*/  STL.64 [R1+0x4218], R146 ;  /* 0x0042189201007387 */ /* 0x000fe80000100a00 */
[----:B------:R2:W-:Y:S01]  /*91e50*/  STL.64 [R1+0x4210], R144 ;  /* 0x0042109001007387 */ /* 0x0005e20000100a00 */
[C---:B-1----:R-:W-:Y:S08]  /*91e60*/  HMMA.1688.F32.TF32 R140, R180.reuse, R96, R188 ;  /* 0x00000060b48c723c */ /* 0x042ff000000810bc */
[----:B--2---:R-:W-:Y:S11]  /*91e70*/  HMMA.1688.F32.TF32 R144, R180, R100, R176 ;  /* 0x00000064b490723c */ /* 0x004ff600000810b0 */
[----:B------:R-:W-:Y:S01]  /*91e80*/  IMAD.MOV.U32 R139, RZ, RZ, R141 ;  /* 0x000000ffff8b7224 */ /* 0x000fe200078e008d */
[----:B------:R-:W-:-:S02]  /*91e90*/  MOV R138, R142 ;  /* 0x0000008e008a7202 */ /* 0x000fc40000000f00 */
[----:B------:R-:W-:Y:S01]  /*91ea0*/  MOV R137, R140 ;  /* 0x0000008c00897202 */ /* 0x000fe20000000f00 */
[----:B------:R-:W-:Y:S02]  /*91eb0*/  IMAD.MOV.U32 R136, RZ, RZ, R143 ;  /* 0x000000ffff887224 */ /* 0x000fe400078e008f */
[----:B------:R-:W-:Y:S04]  /*91ec0*/  STL.64 [R1+0x4228], R138 ;  /* 0x0042288a01007387 */ /* 0x000fe80000100a00 */
[----:B------:R3:W-:Y:S01]  /*91ed0*/  STL.64 [R1+0x4220], R136 ;  /* 0x0042208801007387 */ /* 0x0007e20000100a00 */
[----:B------:R-:W-:Y:S01]  /*91ee0*/  MOV R143, R144 ;  /* 0x00000090008f7202 */ /* 0x000fe20000000f00 */
[----:B------:R-:W-:Y:S01]  /*91ef0*/  IMAD.MOV.U32 R142, RZ, RZ, R145 ;  /* 0x000000ffff8e7224 */ /* 0x000fe200078e0091 */
[----:B------:R-:W-:Y:S01]  /*91f00*/  MOV R141, R146 ;  /* 0x00000092008d7202 */ /* 0x000fe20000000f00 */
[----:B------:R-:W-:Y:S01]  /*91f10*/  IMAD.MOV.U32 R140, RZ, RZ, R147 ;  /* 0x000000ffff8c7224 */ /* 0x000fe200078e0093 */
[C---:B---3--:R-:W-:Y:S08]  /*91f20*/  HMMA.1688.F32.TF32 R136, R180.reuse, R104, R172 ;  /* 0x00000068b488723c */ /* 0x048ff000000810ac */
[C---:B----4-:R-:W-:Y:S08]  /*91f30*/  HMMA.1688.F32.TF32 R164, R180.reuse, R116, R164 ;  /* 0x00000074b4a4723c */ /* 0x050ff000000810a4 */
[C---:B------:R-:W-:Y:S08]  /*91f40*/  HMMA.1688.F32.TF32 R156, R180.reuse, R108, R156 ;  /* 0x0000006cb49c723c */ /* 0x040ff0000008109c */
[----:B------:R-:W-:Y:S01]  /*91f50*/  HMMA.1688.F32.TF32 R160, R180, R112, R160 ;  /* 0x00000070b4a0723c */ /* 0x000fe200000810a0 */
[----:B------:R-:W-:Y:S04]  /*91f60*/  STL.64 [R1+0x4238], R142 ;  /* 0x0042388e01007387 */ /* 0x000fe80000100a00 */
[----:B------:R1:W-:Y:S01]  /*91f70*/  STL.64 [R1+0x4230], R140 ;  /* 0x0042308c01007387 */ /* 0x0003e20000100a00 */
[----:B------:R-:W-:Y:S01]  /*91f80*/  MOV R150, R138 ;  /* 0x0000008a00967202 */ /* 0x000fe20000000f00 */
[----:B------:R-:W-:Y:S01]  /*91f90*/  IMAD.MOV.U32 R151, RZ, RZ, R139 ;  /* 0x000000ffff977224 */ /* 0x000fe200078e008b */
[----:B------:R-:W-:Y:S01]  /*91fa0*/  MOV R148, R136 ;  /* 0x0000008800947202 */ /* 0x000fe20000000f00 */
[----:B------:R-:W-:-:S03]  /*91fb0*/  IMAD.MOV.U32 R149, RZ, RZ, R137 ;  /* 0x000000ffff957224 */ /* 0x000fc600078e0089 */
        /* <DEDUP_REMOVED lines=97> */
[C---:B----4-:R-:W-:Y:S08]  /*925d0*/  HMMA.1688.F32.TF32 R172, R180.reuse, R124, R172 ;  /* 0x0000007cb4ac723c */ /* 0x050ff000000810ac */
[----:B--2---:R-:W-:Y:S08]  /*925e0*/  HMMA.1688.F32.TF32 R180, R180, R132, R160 ;  /* 0x00000084b4b4723c */ /* 0x004ff000000810a0 */
[C---:B------:R-:W-:Y:S08]  /*925f0*/  HMMA.1688.F32.TF32 R156, R196.reuse, R4, R156 ;  /* 0x00000004c49c723c */ /* 0x040ff0000008109c */
[C---:B------:R-:W-:Y:S01]  /*92600*/  HMMA.1688.F32.TF32 R160, R196.reuse, R8, R148 ;  /* 0x00000008c4a0723c */ /* 0x040fe20000081094 */
        /* <DEDUP_REMOVED lines=8> */
[----:B------:R1:W-:Y:S01]  /*92690*/  STL.64 [R1+0x2b8], R158 ;  /* 0x0002b89e01007387 */ /* 0x0003e20000100a00 */
[C---:B------:R-:W-:Y:S08]  /*926a0*/  HMMA.1688.F32.TF32 R136, R196.reuse, R28, R152 ;  /* 0x0000001cc488723c */ /* 0x040ff00000081098 */
[C---:B-1----:R-:W-:Y:S08]  /*926b0*/  HMMA.1688.F32.TF32 R156, R196.reuse, R12, R140 ;  /* 0x0000000cc49c723c */ /* 0x042ff0000008108c */
[C---:B------:R-:W-:Y:S01]  /*926c0*/  HMMA.1688.F32.TF32 R140, R196.reuse, R24, R144 ;  /* 0x00000018c48c723c */ /* 0x040fe20000081090 */
[----:B------:R-:W-:Y:S04]  /*926d0*/  STL.64 [R1+0x2a0], R160 ;  /* 0x0002a0a001007387 */ /* 0x000fe80000100a00 */
[----:B------:R-:W-:Y:S03]  /*926e0*/  STL.64 [R1+0x2a8], R162 ;  /* 0x0002a8a201007387 */ /* 0x000fe60000100a00 */
[C---:B------:R-:W-:Y:S03]  /*926f0*/  HMMA.1688.F32.TF32 R144, R196.reuse, R32, R236 ;  /* 0x00000020c490723c */ /* 0x040fe600000810ec */
        /* <DEDUP_REMOVED lines=38> */
[----:B------:R-:W-:Y:S04]  /*92960*/  STL.64 [R1+0x1c8], R146 ;  /* 0x0001c89201007387 */ /* 0x000fe80000100a00 */
[----:B------:R-:W2:Y:S04]  /*92970*/  LDL.LU R188, [R1+0x7d0] ;  /* 0x0007d00001bc7983 */ /* 0x000ea80000300800 */
[----:B------:R-:W-:Y:S04]  /*92980*/  STL.64 [R1+0x1b0], R140 ;  /* 0x0001b08c01007387 */ /* 0x000fe80000100a00 */
[----:B------:R1:W-:Y:S04]  /*92990*/  STL.64 [R1+0x1b8], R142 ;  /* 0x0001b88e01007387 */ /* 0x0003e80000100a00 */
        /* <DEDUP_REMOVED lines=53> */
[C---:B-1----:R-:W-:Y:S08]  /*92cf0*/  HMMA.1688.F32.TF32 R140, R196.reuse, R84, R236 ;  /* 0x00000054c48c723c */ /* 0x042ff000000810ec */
[C---:B--2---:R-:W-:Y:S08]  /*92d00*/  HMMA.1688.F32.TF32 R144, R196.reuse, R80, R152 ;  /* 0x00000050c490723c */ /* 0x044ff00000081098 */
[C---:B---3--:R-:W-:Y:S11]  /*92d10*/  HMMA.1688.F32.TF32 R136, R196.reuse, R88, R216 ;  /* 0x00000058c488723c */ /* 0x048ff600000810d8 */
[----:B------:R-:W-:Y:S04]  /*92d20*/  STL.64 [R1+0x190], R144 ;  /* 0x0001909001007387 */ /* 0x000fe80000100a00 */
[----:B------:R4:W-:Y:S04]  /*92d30*/  STL.64 [R1+0x198], R146 ;  /* 0x0001989201007387 */ /* 0x0009e80000100a00 */
[----:B------:R-:W2:Y:S04]  /*92d40*/  LDL.LU R216, [R1+0x7b0] ;  /* 0x0007b00001d87983 */ /* 0x000ea80000300800 */
[----:B------:R-:W-:Y:S04]  /*92d50*/  STL.64 [R1+0x180], R140 ;  /* 0x0001808c01007387 */ /* 0x000fe80000100a00 */
[----:B------:R1:W-:Y:S04]  /*92d60*/  STL.64 [R1+0x188], R142 ;  /* 0x0001888e01007387 */ /* 0x0003e80000100a00 */
[----:B------:R-:W-:Y:S04]  /*92d70*/  STL.64 [R1+0x170], R136 ;  /* 0x0001708801007387 */ /* 0x000fe80000100a00 */
[----:B------:R3:W-:Y:S04]  /*92d80*/  STL.64 [R1+0x178], R138 ;  /* 0x0001788a01007387 */ /* 0x0007e80000100a00 */
[----:B------:R-:W2:Y:S04]  /*92d90*/  LDL.LU R217, [R1+0x7b4] ;  /* 0x0007b40001d97983 */ /* 0x000ea80000300800 */
[----:B------:R-:W2:Y:S04]  /*92da0*/  LDL.LU R218, [R1+0x7b8] ;  /* 0x0007b80001da7983 */ /* 0x000ea80000300800 */
[----:B------:R-:W2:Y:S01]  /*92db0*/  LDL.LU R219, [R1+0x7bc] ;  /* 0x0007bc0001db7983 */ /* 0x000ea20000300800 */
[C---:B----4-:R-:W-:Y:S08]  /*92dc0*/  HMMA.1688.F32.TF32 R144, R196.reuse, R92, R232 ;  /* 0x0000005cc490723c */ /* 0x050ff000000810e8 */
[C---:B-1----:R-:W-:Y:S08]  /*92dd0*/  HMMA.1688.F32.TF32 R140, R196.reuse, R96, R228 ;  /* 0x00000060c48c723c */ /* 0x042ff000000810e4 */
[C---:B---3--:R-:W-:Y:S03]  /*92de0*/  HMMA.1688.F32.TF32 R136, R196.reuse, R100, R200 ;  /* 0x00000064c488723c */ /* 0x048fe600000810c8 */
        /* <DEDUP_REMOVED lines=10> */
[C---:B-1----:R-:W-:Y:S08]  /*92e90*/  HMMA.1688.F32.TF32 R140, R196.reuse, R104, R208 ;  /* 0x00000068c48c723c */ /* 0x042ff000000810d0 */
[C---:B----4-:R-:W-:Y:S01]  /*92ea0*/  HMMA.1688.F32.TF32 R136, R196.reuse, R108, R204 ;  /* 0x0000006cc488723c */ /* 0x050fe200000810cc */
[----:B------:R-:W4:Y:S10]  /*92eb0*/  LDL.LU R204, [R1+0x790] ;  /* 0x0007900001cc7983 */ /* 0x000f340000300800 */
[----:B------:R-:W-:Y:S04]  /*92ec0*/  STL.64 [R1+0x130], R140 ;  /* 0x0001308c01007387 */ /* 0x000fe80000100a00 */
[----:B------:R1:W-:Y:S04]  /*92ed0*/  STL.64 [R1+0x138], R142 ;  /* 0x0001388e01007387 */ /* 0x0003e80000100a00 */
[----:B------:R-:W-:Y:S04]  /*92ee0*/  STL.64 [R1+0x120], R136 ;  /* 0x0001208801007387 */ /* 0x000fe80000100a00 */
[----:B------:R1:W-:Y:S04]  /*92ef0*/  STL.64 [R1+0x128], R138 ;  /* 0x0001288a01007387 */ /* 0x0003e80000100a00 */
[----:B------:R-:W4:Y:S04]  /*92f00*/  LDL.LU R205, [R1+0x794] ;  /* 0x0007940001cd7983 */ /* 0x000f280000300800 */
[----:B------:R-:W4:Y:S04]  /*92f10*/  LDL.LU R206, [R1+0x798] ;  /* 0x0007980001ce7983 */ /* 0x000f280000300800 */
[----:B------:R-:W4:Y:S01]  /*92f20*/  LDL.LU R207, [R1+0x79c] ;  /* 0x00079c0001cf7983 */ /* 0x000f220000300800 */
[C---:B------:R-:W-:Y:S08]  /*92f30*/  HMMA.1688.F32.TF32 R144, R196.reuse, R112, R224 ;  /* 0x00000070c490723c */ /* 0x040ff000000810e0 */
[C---:B-1----:R-:W-:Y:S08]  /*92f40*/  HMMA.1688.F32.TF32 R140, R196.reuse, R116, R220 ;  /* 0x00000074c48c723c */ /* 0x042ff000000810dc */
[C---:B------:R-:W-:Y:S08]  /*92f50*/  HMMA.1688.F32.TF32 R188, R196.reuse, R124, R188 ;  /* 0x0000007cc4bc723c */ /* 0x040ff000000810bc */
[C---:B------:R-:W-:Y:S08]  /*92f60*/  HMMA.1688.F32.TF32 R136, R196.reuse, R120, R212 ;  /* 0x00000078c488723c */ /* 0x040ff000000810d4 */
[C---:B------:R-:W-:Y:S01]  /*92f70*/  HMMA.1688.F32.TF32 R192, R196.reuse, R128, R192 ;  /* 0x00000080c4c0723c */ /* 0x040fe200000810c0 */
        /* <DEDUP_REMOVED lines=10> */
[----:B------:R-:W-:Y:S04]  /*93020*/  LDS R224, [R2+UR11+0x47800] ;  /* 0x0478000b02e07984 */ /* 0x000fe80008000800 */
[----:B------:R-:W-:Y:S04]  /*93030*/  LDS R226, [R2+UR11+0x47c00] ;  /* 0x047c000b02e27984 */ /* 0x000fe80008000800 */
        /* <DEDUP_REMOVED lines=18> */
[----:B------:R-:W2:Y:S04]  /*93160*/  LDL.LU R219, [R1+0x76c] ;  /* 0x00076c0001db7983 */ /* 0x000ea80000300800 */
[----:B------:R-:W-:Y:S01]  /*93170*/  STL.64 [R1+0x4078], R198 ;  /* 0x004078c601007387 */ /* 0x000fe20000100a00 */
[C---:B---3--:R-:W-:Y:S03]  /*93180*/  HMMA.1688.F32.TF32 R200, R184.reuse, R4, R200 ;  /* 0x00000004b8c8723c */ /* 0x048fe600000810c8 */
[----:B------:R-:W-:Y:S04]  /*93190*/  STL.64 [R1+0x4070], R196 ;  /* 0x004070c401007387 */ /* 0x000fe80000100a00 */
[----:B------:R-:W3:Y:S04]  /*931a0*/  LDL.LU R220, [R1+0x750] ;  /* 0x0007500001dc7983 */ /* 0x000ee80000300800 */
[----:B------:R-:W3:Y:S04]  /*931b0*/  LDL.LU R221, [R1+0x754] ;  /* 0x0007540001dd7983 */ /* 0x000ee80000300800 */
[----:B------:R-:W3:Y:S04]  /*931c0*/  LDL.LU R222, [R1+0x758] ;  /* 0x0007580001de7983 */ /* 0x000ee80000300800 */
[----:B------:R-:W3:Y:S01]  /*931d0*/  LDL.LU R223, [R1+0x75c] ;  /* 0x00075c0001df7983 */ /* 0x000ee20000300800 */
[----:B----4-:R-:W-:Y:S03]  /*931e0*/  HMMA.1688.F32.TF32 R204, R184, R8, R204 ;  /* 0x00000008b8cc723c */ /* 0x010fe600000810cc */
[----:B------:R-:W-:Y:S04]  /*931f0*/  STL.64 [R1+0x4088], R202 ;  /* 0x004088ca01007387 */ /* 0x000fe80000100a00 */
[----:B------:R-:W-:-:S12]  /*93200*/  STL.64 [R1+0x4080], R200 ;  /* 0x004080c801007387 */ /* 0x000fd80000100a00 */
        /* <DEDUP_REMOVED lines=11> */
[C---:B------:R-:W-:Y:S11]  /*932c0*/  HMMA.1688.F32.TF32 R212, R184.reuse, R16, R212 ;  /* 0x00000010b8d4723c */ /* 0x040ff600000810d4 */
[----:B------:R-:W-:Y:S04]  /*932d0*/  STL.64 [R1+0x40a8], R210 ;  /* 0x0040a8d201007387 */ /* 0x000fe80000100a00 */
[----:B------:R-:W-:Y:S04]  /*932e0*/  STL.64 [R1+0x40a0], R208 ;  /* 0x0040a0d001007387 */ /* 0x000fe80000100a00 */
[----:B------:R-:W4:Y:S04]  /*932f0*/  LDL.LU R236, [R1+0x720] ;  /* 0x0007200001ec7983 */ /* 0x000f280000300800 */
[----:B------:R-:W4:Y:S04]  /*93300*/  LDL.LU R237, [R1+0x724] ;  /* 0x0007240001ed7983 */ /* 0x000f280000300800 */
[----:B------:R-:W4:Y:S04]  /*93310*/  LDL.LU R238, [R1+0x728] ;  /* 0x0007280001ee7983 */ /* 0x000f280000300800 */
[----:B------:R-:W4:Y:S04]  /*93320*/  LDL.LU R239, [R1+0x72c] ;  /* 0x00072c0001ef7983 */ /* 0x000f280000300800 */
[----:B------:R-:W-:Y:S04]  /*93330*/  STL [R1+0x401c], R212 ;  /* 0x00401cd401007387 */ /* 0x000fe80000100800 */
[----:B------:R-:W-:Y:S04]  /*93340*/  STL [R1+0x4018], R213 ;  /* 0x004018d501007387 */ /* 0x000fe80000100800 */
[----:B------:R-:W-:Y:S04]  /*93350*/  STL [R1+0x4014], R214 ;  /* 0x004014d601007387 */ /* 0x000fe80000100800 */
[----:B------:R-:W-:Y:S01]  /*93360*/  STL [R1+0x4010], R215 ;  /* 0x004010d701007387 */ /* 0x000fe20000100800 */
[----:B-1----:R-:W-:Y:S01]  /*93370*/  MOV R136, R244 ;  /* 0x000000f400887202 */ /* 0x002fe20000000f00 */
[----:B------:R-:W-:Y:S01]  /*93380*/  IMAD.MOV.U32 R137, RZ, RZ, R245 ;  /* 0x000000ffff897224 */ /* 0x000fe200078e00f5 */
[----:B------:R-:W-:Y:S01]  /*93390*/  MOV R138, R246 ;  /* 0x000000f6008a7202 */ /* 0x000fe20000000f00 */
[----:B------:R-:W-:Y:S01]  /*933a0*/  IMAD.MOV.U32 R139, RZ, RZ, R240 ;  /* 0x000000ffff8b7224 */ /* 0x000fe200078e00f0 */
[----:B------:R-:W-:Y:S01]  /*933b0*/  MOV R140, R250 ;  /* 0x000000fa008c7202 */ /* 0x000fe20000000f00 */
[----:B------:R-:W-:Y:S01]  /*933c0*/  IMAD.MOV.U32 R141, RZ, RZ, R251 ;  /* 0x000000ffff8d7224 */ /* 0x000fe200078e00fb */
[C---:B--2---:R-:W-:Y:S08]  /*933d0*/  HMMA.1688.F32.TF32 R216, R184.reuse, R24, R216 ;  /* 0x00000018b8d8723c */ /* 0x044ff000000810d8 */
[C---:B---3--:R-:W-:Y:S11]  /*933e0*/  HMMA.1688.F32.TF32 R220, R184.reuse, R28, R220 ;  /* 0x0000001cb8dc723c */ /* 0x048ff600000810dc */
        /* <DEDUP_REMOVED lines=8> */
[C---:B----4-:R-:W-:Y:S08]  /*93470*/  HMMA.1688.F32.TF32 R228, R184.reuse, R32, R228 ;  /* 0x00000020b8e4723c */ /* 0x050ff000000810e4 */
[C---:B------:R-:W-:Y:S11]  /*93480*/  HMMA.1688.F32.TF32 R232, R184.reuse, R36, R232 ;  /* 0x00000024b8e8723c */ /* 0x040ff600000810e8 */
[----:B------:R-:W-:Y:S04]  /*93490*/  STL [R1+0x4048], R229 ;  /* 0x004048e501007387 */ /* 0x000fe80000100800 */
[----:B------:R-:W-:Y:S04]  /*934a0*/  STL [R1+0x4044], R230 ;  /* 0x004044e601007387 */ /* 0x000fe80000100800 */
[----:B------:R-:W-:Y:S04]  /*934b0*/  STL [R1+0x4040], R231 ;  /* 0x004040e701007387 */ /* 0x000fe80000100800 */
[----:B------:R-:W2:Y:S04]  /*934c0*/  LDL.LU R144, [R1+0x710] ;  /* 0x0007100001907983 */ /* 0x000ea80000300800 */
[----:B------:R-:W2:Y:S04]  /*934d0*/  LDL.LU R145, [R1+0x714] ;  /* 0x0007140001917983 */ /* 0x000ea80000300800 */
[----:B------:R-:W2:Y:S04]  /*934e0*/  LDL.LU R146, [R1+0x718] ;  /* 0x0007180001927983 */ /* 0x000ea80000300800 */
[----:B------:R-:W2:Y:S04]  /*934f0*/  LDL.LU R147, [R1+0x71c] ;  /* 0x00071c0001937983 */ /* 0x000ea80000300800 */
[----:B------:R-:W-:Y:S04]  /*93500*/  STL.64 [R1+0x40b8], R234 ;  /* 0x0040b8ea01007387 */ /* 0x000fe80000100a00 */
[----:B------:R-:W-:Y:S04]  /*93510*/  STL.64 [R1+0x40b0], R232 ;  /* 0x0040b0e801007387 */ /* 0x000fe80000100a00 */
[----:B------:R-:W3:Y:S04]  /*93520*/  LDL.LU R148, [R1+0x700] ;  /* 0x0007000001947983 */ /* 0x000ee80000300800 */
[----:B------:R-:W3:Y:S04]  /*93530*/  LDL.LU R149, [R1+0x704] ;  /* 0x0007040001957983 */ /* 0x000ee80000300800 */
        /* <DEDUP_REMOVED lines=11> */
[----:B------:R-:W4:Y:S01]  /*935f0*/  LDL.LU R251, [R1+0x44a0] ;  /* 0x0044a00001fb7983 */ /* 0x000f220000300800 */
[----:B------:R-:W-:Y:S01]  /*93600*/  HMMA.1688.F32.TF32 R236, R184, R40, R236 ;  /* 0x00000028b8ec723c */ /* 0x000fe200000810ec */
[----:B------:R-:W-:Y:S01]  /*93610*/  IMAD.MOV.U32 R143, RZ, RZ, R0 ;  /* 0x000000ffff8f7224 */ /* 0x000fe200078e0000 */
[----:B------:R-:W-:-:S15]  /*93620*/  MOV R142, R252 ;  /* 0x000000fc008e7202 */ /* 0x000fde0000000f00 */
[----:B------:R-:W-:Y:S02]  /*93630*/  NOP ;  /* 0x0000000000007918 */ /* 0x000fe40000000000 */
[----:B------:R-:W-:Y:S04]  /*93640*/  STL.64 [R1+0x40c8], R238 ;  /* 0x0040c8ee01007387 */ /* 0x000fe80000100a00 */
[----:B------:R-:W-:Y:S01]  /*93650*/  STL.64 [R1+0x40c0], R236 ;  /* 0x0040c0ec01007387 */ /* 0x000fe20000100a00 */
[C---:B--2---:R-:W-:Y:S08]  /*93660*/  HMMA.1688.F32.TF32 R144, R184.reuse, R56, R144 ;  /* 0x00000038b890723c */ /* 0x044ff00000081090 */
        /* <DEDUP_REMOVED lines=18> */
[----:B------:R-:W-:Y:S01]  /*93790*/  IMAD.MOV.U32 R57, RZ, RZ, R149 ;  /* 0x000000ffff397224 */ /* 0x000fe200078e0095 */
[----:B------:R-:W-:-:S02]  /*937a0*/  MOV R56, R150 ;  /* 0x0000009600387202 */ /* 0x000fc40000000f00 */
[----:B------:R-:W-:Y:S01]  /*937b0*/  MOV R60, R148 ;  /* 0x00000094003c7202 */ /* 0x000fe20000000f00 */
[----:B------:R-:W-:Y:S01]  /*937c0*/  IMAD.MOV.U32 R53, RZ, RZ, R151 ;  /* 0x000000ffff357224 */ /* 0x000fe200078e0097 */
[----:B------:R-:W-:Y:S04]  /*937d0*/  STL.64 [R1+0x42d8], R58 ;  /* 0x0042d83a01007387 */ /* 0x000fe80000100a00 */
[----:B------:R1:W-:Y:S01]  /*937e0*/  STL.64 [R1+0x42d0], R56 ;  /* 0x0042d03801007387 */ /* 0x0003e20000100a00 */
[C---:B------:R-:W-:Y:S03]  /*937f0*/  HMMA.1688.F32.TF32 R148, R184.reuse, R64, R152 ;  /* 0x00000040b894723c */ /* 0x040fe60000081098 */
[----:B------:R-:W3:Y:S04]  /*93800*/  LDL.LU R152, [R1+0x6b0] ;  /* 0x0006b00001987983 */ /* 0x000ee80000300800 */
[----:B------:R-:W3:Y:S04]  /*93810*/  LDL.LU R153, [R1+0x6b4] ;  /* 0x0006b40001997983 */ /* 0x000ee80000300800 */
[----:B------:R-:W3:Y:S04]  /*93820*/  LDL.LU R154, [R1+0x6b8] ;  /* 0x0006b800019a7983 */ /* 0x000ee80000300800 */
[----:B------:R-:W3:Y:S01]  /*93830*/  LDL.LU R155, [R1+0x6bc] ;  /* 0x0006bc00019b7983 */ /* 0x000ee20000300800 */
        /* <DEDUP_REMOVED lines=9> */
[----:B------:R-:W-:Y:S01]  /*938d0*/  HMMA.1688.F32.TF32 R56, R184, R72, R136 ;  /* 0x00000048b838723c */ /* 0x000fe20000081088 */
[----:B------:R-:W4:Y:S04]  /*938e0*/  LDL.LU R136, [R1+0x690] ;  /* 0x0006900001887983 */ /* 0x000f280000300800 */
        /* <DEDUP_REMOVED lines=10> */
[----:B------:R-:W4:Y:S01]  /*93990*/  LDL.LU R151, [R1+0x68c] ;  /* 0x00068c0001977983 */ /* 0x000f220000300800 */
[----:B------:R-:W-:Y:S01]  /*939a0*/  MOV R52, R56 ;  /* 0x0000003800347202 */ /* 0x000fe20000000f00 */
[----:B------:R-:W-:Y:S01]  /*939b0*/  IMAD.MOV.U32 R49, RZ, RZ, R57 ;  /* 0x000000ffff317224 */ /* 0x000fe200078e0039 */
[----:B------:R-:W-:Y:S01]  /*939c0*/  MOV R48, R58 ;  /* 0x0000003a00307202 */ /* 0x000fe20000000f00 */
[----:B------:R-:W-:Y:S02]  /*939d0*/  IMAD.MOV.U32 R45, RZ, RZ, R59 ;  /* 0x000000ffff2d7224 */ /* 0x000fe400078e003b */
        /* <DEDUP_REMOVED lines=37> */
[----:B------:R-:W-:-:S15]  /*93c30*/  STL.64 [R1+0x4108], R214 ;  /* 0x004108d601007387 */ /* 0x000fde0000100a00 */
[----:B------:R-:W-:-:S03]  /*93c40*/  NOP ;  /* 0x0000000000007918 */ /* 0x000fc60000000000 */
[----:B------:R-:W-:Y:S01]  /*93c50*/  IMAD.MOV.U32 R212, RZ, RZ, R57 ;  /* 0x000000ffffd47224 */ /* 0x000fe200078e0039 */
[----:B------:R-:W-:Y:S02]  /*93c60*/  MOV R219, R56 ;  /* 0x0000003800db7202 */ /* 0x000fe40000000f00 */
[----:B------:R-:W-:Y:S01]  /*93c70*/  MOV R93, R58 ;  /* 0x0000003a005d7202 */ /* 0x000fe20000000f00 */
[----:B------:R-:W-:Y:S01]  /*93c80*/  IMAD.MOV.U32 R92, RZ, RZ, R59 ;  /* 0x000000ffff5c7224 */ /* 0x000fe200078e003b */
[----:B------:R-:W-:Y:S01]  /*93c90*/  STL.64 [R1+0x4100], R212 ;  /* 0x004100d401007387 */ /* 0x000fe20000100a00 */
        /* <DEDUP_REMOVED lines=38> */
[----:B------:R-:W-:Y:S01]  /*93f00*/  MOV R223, R56 ;  /* 0x0000003800df7202 */ /* 0x000fe20000000f00 */
[----:B------:R-:W-:Y:S01]  /*93f10*/  IMAD.MOV.U32 R216, RZ, RZ, R57 ;  /* 0x000000ffffd87224 */ /* 0x000fe200078e0039 */
[----:B------:R-:W-:Y:S01]  /*93f20*/  MOV R109, R58 ;  /* 0x0000003a006d7202 */ /* 0x000fe20000000f00 */
[----:B------:R-:W-:-:S03]  /*93f30*/  IMAD.MOV.U32 R108, RZ, RZ, R59 ;  /* 0x000000ffff6c7224 */ /* 0x000fc600078e003b */
[----:B------:R-:W-:Y:S04]  /*93f40*/  STL.64 [R1+0x4110], R216 ;  /* 0x004110d801007387 */ /* 0x000fe80000100a00 */
[----:B------:R-:W4:Y:S04]  /*93f50*/  LDL.LU R136, [R1] ;  /* 0x0000000001887983 */ /* 0x000f280000300800 */
[----:B------:R-:W4:Y:S04]  /*93f60*/  LDL.LU R137, [R1+0x4] ;  /* 0x0000040001897983 */ /* 0x000f280000300800 */
[----:B------:R-:W4:Y:S04]  /*93f70*/  LDL.LU R138, [R1+0x8] ;  /* 0x00000800018a7983 */ /* 0x000f280000300800 */
[----:B------:R-:W4:Y:S01]  /*93f80*/  LDL.LU R139, [R1+0xc] ;  /* 0x00000c00018b7983 */ /* 0x000f220000300800 */
[----:B--2---:R-:W-:Y:S01]  /*93f90*/  HMMA.1688.F32.TF32 R56, R184, R112, R144 ;  /* 0x00000070b838723c */ /* 0x004fe20000081090 */
        /* <DEDUP_REMOVED lines=8> */
[----:B---3--:R-:W-:Y:S01]  /*94020*/  HMMA.1688.F32.TF32 R56, R184, R116, R152 ;  /* 0x00000074b838723c */ /* 0x008fe20000081098 */
[----:B------:R-:W-:Y:S01]  /*94030*/  MOV R152, R22 ;  /* 0x0000001600987202 */ /* 0x000fe20000000f00 */
[----:B------:R-:W-:Y:S01]  /*94040*/  IMAD.MOV.U32 R153, RZ, RZ, R23 ;  /* 0x000000ffff997224 */ /* 0x000fe200078e0017 */
[----:B------:R-:W2:Y:S04]  /*94050*/  LDL.LU R22, [R1+0x449c] ;  /* 0x00449c0001167983 */ /* 0x000ea80000300800 */
[----:B------:R-:W2:Y:S01]  /*94060*/  LDL.LU R23, [R1+0x4498] ;  /* 0x0044980001177983 */ /* 0x000ea20000300800 */
[----:B------:R-:W-:Y:S01]  /*94070*/  MOV R154, R14 ;  /* 0x0000000e009a7202 */ /* 0x000fe20000000f00 */
[----:B------:R-:W-:-:S02]  /*94080*/  IMAD.MOV.U32 R155, RZ, RZ, R15 ;  /* 0x000000ffff9b7224 */ /* 0x000fc400078e000f */
[----:B------:R-:W3:Y:S04]  /*94090*/  LDL.LU R14, [R1+0x4494] ;  /* 0x00449400010e7983 */ /* 0x000ee80000300800 */
[----:B------:R-:W3:Y:S04]  /*940a0*/  LDL.LU R15, [R1+0x4490] ;  /* 0x00449000010f7983 */ /* 0x000ee80000300800 */
[----:B------:R-:W2:Y:S04]  /*940b0*/  LDL.LU R10, [R1+0x448c] ;  /* 0x00448c00010a7983 */ /* 0x000ea80000300800 */
[----:B------:R-:W2:Y:S04]  /*940c0*/  LDL.LU R11, [R1+0x4488] ;  /* 0x00448800010b7983 */ /* 0x000ea80000300800 */
[----:B------:R-:W2:Y:S04]  /*940d0*/  LDL.LU R6, [R1+0x4484] ;  /* 0x0044840001067983 */ /* 0x000ea80000300800 */
[----:B------:R-:W2:Y:S01]  /*940e0*/  LDL.LU R7, [R1+0x4480] ;  /* 0x0044800001077983 */ /* 0x000ea20000300800 */
[----:B------:R-:W-:Y:S01]  /*940f0*/  MOV R28, R56 ;  /* 0x00000038001c7202 */ /* 0x000fe20000000f00 */
[----:B------:R-:W-:Y:S01]  /*94100*/  IMAD.MOV.U32 R25, RZ, RZ, R57 ;  /* 0x000000ffff197224 */ /* 0x000fe200078e0039 */
[----:B------:R-:W-:Y:S01]  /*94110*/  MOV R24, R58 ;  /* 0x0000003a00187202 */ /* 0x000fe20000000f00 */
[----:B------:R-:W-:-:S02]  /*94120*/  IMAD.MOV.U32 R17, RZ, RZ, R59 ;  /* 0x000000ffff117224 */ /* 0x000fc400078e003b */
[----:B------:R-:W-:Y:S01]  /*94130*/  HMMA.1688.F32.TF32 R56, R184, R120, R156 ;  /* 0x00000078b838723c */ /* 0x000fe2000008109c */
[----:B------:R-:W-:-:S05]  /*94140*/  LOP3.LUT R190, R2, 0x20, RZ, 0x3c, !PT ;  /* 0x0000002002be7812 */ /* 0x000fca00078e3cff */
[----:B------:R-:W-:Y:S04]  /*94150*/  LDS R225, [R190+UR11+0x47800] ;  /* 0x0478000bbee17984 */ /* 0x000fe80008000800 */
[----:B------:R-:W2:Y:S09]  /*94160*/  LDS R227, [R190+UR11+0x47c00] ;  /* 0x047c000bbee37984 */ /* 0x000eb20008000800 */
        /* <DEDUP_REMOVED lines=16> */
[----:B------:R-:W-:Y:S01]  /*94270*/  HMMA.1688.F32.TF32 R56, R184, R132, R136 ;  /* 0x00000084b838723c */ /* 0x000fe20000081088 */
[----:B------:R-:W-:Y:S04]  /*94280*/  STL.64 [R1+0x4128], R222 ;  /* 0x004128de01007387 */ /* 0x000fe80000100a00 */
[----:B------:R-:W-:-:S14]  /*94290*/  STL.64 [R1+0x4120], R220 ;  /* 0x004120dc01007387 */ /* 0x000fdc0000100a00 */
[----:B------:R-:W-:Y:S01]  /*942a0*/  MOV R16, R56 ;  /* 0x0000003800107202 */ /* 0x000fe20000000f00 */
[----:B------:R-:W-:Y:S01]  /*942b0*/  IMAD.MOV.U32 R13, RZ, RZ, R57 ;  /* 0x000000ffff0d7224 */ /* 0x000fe200078e0039 */
[----:B------:R-:W-:Y:S01]  /*942c0*/  MOV R12, R58 ;  /* 0x0000003a000c7202 */ /* 0x000fe20000000f00 */
[----:B------:R-:W-:Y:S01]  /*942d0*/  IMAD.MOV.U32 R3, RZ, RZ, R59 ;  /* 0x000000ffff037224 */ /* 0x000fe200078e003b */
[----:B------:R-:W-:Y:S04]  /*942e0*/  STL.64 [R1+0x4138], R230 ;  /* 0x004138e601007387 */ /* 0x000fe80000100a00 */
[----:B------:R-:W-:Y:S01]  /*942f0*/  STL.64 [R1+0x4130], R228 ;  /* 0x004130e401007387 */ /* 0x000fe20000100a00 */
        /* <DEDUP_REMOVED lines=17> */
[C---:B------:R-:W-:Y:S11]  /*94410*/  HMMA.1688.F32.TF32 R136, R224.reuse, R10, R144 ;  /* 0x0000000ae088723c */ /* 0x040ff60000081090 */
[----:B------:R-:W-:Y:S04]  /*94420*/  STL.64 [R1], R56 ;  /* 0x0000003801007387 */ /* 0x000fe80000100a00 */
[----:B------:R3:W-:Y:S02]  /*94430*/  STL.64 [R1+0x8], R58 ;  /* 0x0000083a01007387 */ /* 0x0007e40000100a00 */
[----:B---3--:R-:W-:Y:S02]  /*94440*/  HMMA.1688.F32.TF32 R56, R224, R14, R152 ;  /* 0x0000000ee038723c */ /* 0x008fe40000081098 */
[----:B------:R1:W-:Y:S04]  /*94450*/  STL.64 [R1+0x500], R136 ;  /* 0x0005008801007387 */ /* 0x0003e80000100a00 */
[----:B------:R2:W-:Y:S04]  /*94460*/  STL.64 [R1+0x508], R138 ;  /* 0x0005088a01007387 */ /* 0x0005e80000100a00 */
[----:B------:R-:W3:Y:S09]  /*94470*/  LDL.LU R43, [R1+0x447c] ;  /* 0x00447c00012b7983 */ /* 0x000ef20000300800 */
[----:B------:R4:W-:Y:S04]  /*94480*/  STL.64 [R1+0x4f0], R56 ;  /* 0x0004f03801007387 */ /* 0x0009e80000100a00 */
[----:B------:R1:W-:Y:S04]  /*94490*/  STL.64 [R1+0x4f8], R58 ;  /* 0x0004f83a01007387 */ /* 0x0003e80000100a00 */
[----:B------:R-:W2:Y:S04]  /*944a0*/  LDL.LU R42, [R1+0x4478] ;  /* 0x00447800012a7983 */ /* 0x000ea80000300800 */
        /* <DEDUP_REMOVED lines=13> */
[----:B------:R-:W4:Y:S01]  /*94580*/  LDL.LU R91, [R1+0x4440] ;  /* 0x00444000015b7983 */ /* 0x000f220000300800 */
[----:B------:R-:W-:-:S03]  /*94590*/  MOV R236, R131 ;  /* 0x0000008300ec7202 */ /* 0x000fc60000000f00 */
        /* <DEDUP_REMOVED lines=62> */
[----:B------:R-:W4:Y:S01]  /*94980*/  LDL.LU R86, [R1+0x43c0] ;  /* 0x0043c00001567983 */ /* 0x000f220000300800 */
[----:B-1----:R-:W-:Y:S01]  /*94990*/  IMAD.MOV.U32 R137, RZ, RZ, R90 ;  /* 0x000000ffff897224 */ /* 0x002fe200078e005a */
[----:B------:R-:W-:-:S02]  /*949a0*/  MOV R136, R91 ;  /* 0x0000005b00887202 */ /* 0x000fc40000000f00 */
[----:B------:R-:W-:Y:S01]  /*949b0*/  MOV R138, R95 ;  /* 0x0000005f008a7202 */ /* 0x000fe20000000f00 */
[----:B------:R-:W4:Y:S04]  /*949c0*/  LDL.LU R91, [R1+0x43bc] ;  /* 0x0043bc00015b7983 */ /* 0x000f280000300800 */
[----:B------:R-:W4:Y:S04]  /*949d0*/  LDL.LU R90, [R1+0x43b8] ;  /* 0x0043b800015a7983 */ /* 0x000f280000300800 */
[----:B------:R-:W4:Y:S01]  /*949e0*/  LDL.LU R95, [R1+0x43b4] ;  /* 0x0043b400015f7983 */ /* 0x000f220000300800 */
[----:B------:R-:W-:-:S03]  /*949f0*/  IMAD.MOV.U32 R139, RZ, RZ, R94 ;  /* 0x000000ffff8b7224 */ /* 0x000fc600078e005e */
[----:B------:R-:W4:Y:S01]  /*94a00*/  LDL.LU R94, [R1+0x43b0] ;  /* 0x0043b000015e7983 */ /* 0x000f220000300800 */
[----:B------:R-:W-:Y:S01]  /*94a10*/  IMAD.MOV.U32 R141, RZ, RZ, R135 ;  /* 0x000000ffff8d7224 */ /* 0x000fe200078e0087 */
[----:B------:R-:W-:Y:S02]  /*94a20*/  MOV R140, R134 ;  /* 0x00000086008c7202 */ /* 0x000fe40000000f00 */
[----:B------:R-:W-:Y:S01]  /*94a30*/  MOV R142, R130 ;  /* 0x00000082008e7202 */ /* 0x000fe20000000f00 */
[----:B------:R-:W4:Y:S04]  /*94a40*/  LDL.LU R134, [R1+0x43ac] ;  /* 0x0043ac0001867983 */ /* 0x000f280000300800 */
[----:B------:R-:W4:Y:S04]  /*94a50*/  LDL.LU R135, [R1+0x43a8] ;  /* 0x0043a80001877983 */ /* 0x000f280000300800 */
[----:B------:R-:W4:Y:S01]  /*94a60*/  LDL.LU R130, [R1+0x43a4] ;  /* 0x0043a40001827983 */ /* 0x000f220000300800 */
[----:B------:R-:W-:-:S02]  /*94a70*/  IMAD.MOV.U32 R143, RZ, RZ, R131 ;  /* 0x000000ffff8f7224 */ /* 0x000fc400078e0083 */
[----:B------:R-:W-:Y:S01]  /*94a80*/  IMAD.MOV.U32 R149, RZ, RZ, R127 ;  /* 0x000000ffff957224 */ /* 0x000fe200078e007f */
[----:B------:R-:W4:Y:S01]  /*94a90*/  LDL.LU R131, [R1+0x43a0] ;  /* 0x0043a00001837983 */ /* 0x000f220000300800 */
[----:B------:R-:W-:-:S03]  /*94aa0*/  MOV R148, R126 ;  /* 0x0000007e00947202 */ /* 0x000fc60000000f00 */
[----:B------:R-:W4:Y:S04]  /*94ab0*/  LDL.LU R126, [R1+0x439c] ;  /* 0x00439c00017e7983 */ /* 0x000f280000300800 */
[----:B------:R-:W4:Y:S01]  /*94ac0*/  LDL.LU R127, [R1+0x4398] ;  /* 0x00439800017f7983 */ /* 0x000f220000300800 */
        /* <DEDUP_REMOVED lines=63> */
[----:B------:R-:W-:Y:S01]  /*94ec0*/  MOV R176, R86 ;  /* 0x0000005600b07202 */ /* 0x000fe20000000f00 */
[----:B------:R-:W-:Y:S01]  /*94ed0*/  IMAD.MOV.U32 R187, RZ, RZ, R91 ;  /* 0x000000ffffbb7224 */ /* 0x000fe200078e005b */
[----:B------:R-:W-:Y:S01]  /*94ee0*/  MOV R186, R90 ;  /* 0x0000005a00ba7202 */ /* 0x000fe20000000f00 */
[----:B------:R-:W-:Y:S01]  /*94ef0*/  IMAD.MOV.U32 R185, RZ, RZ, R95 ;  /* 0x000000ffffb97224 */ /* 0x000fe200078e005f */
        /* <DEDUP_REMOVED lines=34> */
[C---:B---3--:R-:W-:Y:S08]  /*95120*/  HMMA.1688.F32.TF32 R180, R224.reuse, R26, R180 ;  /* 0x0000001ae0b4723c */ /* 0x048ff000000810b4 */
[----:B----4-:R-:W-:Y:S03]  /*95130*/  HMMA.1688.F32.TF32 R184, R224, R30, R184 ;  /* 0x0000001ee0b8723c */ /* 0x010fe600000810b8 */
        /* <DEDUP_REMOVED lines=9> */
[----:B------:R1:W-:Y:S02]  /*951d0*/  STL.64 [R1+0x4140], R184 ;  /* 0x004140b801007387 */ /* 0x0003e40000100a00 */
[----:B-1----:R-:W-:Y:S01]  /*951e0*/  MOV R184, R39 ;  /* 0x0000002700b87202 */ /* 0x002fe20000000f00 */
[----:B------:R-:W-:Y:S01]  /*951f0*/  IMAD.MOV.U32 R185, RZ, RZ, R47 ;  /* 0x000000ffffb97224 */ /* 0x000fe200078e002f */
[----:B------:R-:W3:Y:S04]  /*95200*/  LDL.LU R39, [R1+0x42bc] ;  /* 0x0042bc0001277983 */ /* 0x000ee80000300800 */
[----:B------:R-:W4:Y:S01]  /*95210*/  LDL.LU R47, [R1+0x42b8] ;  /* 0x0042b800012f7983 */ /* 0x000f220000300800 */
[----:B------:R-:W-:Y:S01]  /*95220*/  MOV R186, R42 ;  /* 0x0000002a00ba7202 */ /* 0x000fe20000000f00 */
[----:B------:R-:W-:-:S02]  /*95230*/  IMAD.MOV.U32 R187, RZ, RZ, R43 ;  /* 0x000000ffffbb7224 */ /* 0x000fc400078e002b */
[----:B------:R-:W4:Y:S04]  /*95240*/  LDL.LU R42, [R1+0x42b4] ;  /* 0x0042b400012a7983 */ /* 0x000f280000300800 */
[----:B------:R-:W4:Y:S01]  /*95250*/  LDL.LU R43, [R1+0x42b0] ;  /* 0x0042b000012b7983 */ /* 0x000f220000300800 */
[C---:B------:R-:W-:Y:S08]  /*95260*/  HMMA.1688.F32.TF32 R176, R224.reuse, R34, R176 ;  /* 0x00000022e0b0723c */ /* 0x040ff000000810b0 */
[C---:B------:R-:W-:Y:S08]  /*95270*/  HMMA.1688.F32.TF32 R160, R224.reuse, R50, R160 ;  /* 0x00000032e0a0723c */ /* 0x040ff000000810a0 */
[C---:B------:R-:W-:Y:S08]  /*95280*/  HMMA.1688.F32.TF32 R156, R224.reuse, R54, R156 ;  /* 0x00000036e09c723c */ /* 0x040ff0000008109c */
[C---:B------:R-:W-:Y:S01]  /*95290*/  HMMA.1688.F32.TF32 R140, R224.reuse, R62, R140 ;  /* 0x0000003ee08c723c */ /* 0x040fe2000008108c */
        /* <DEDUP_REMOVED lines=12> */
[C---:B------:R-:W-:Y:S03]  /*95360*/  HMMA.1688.F32.TF32 R164, R224.reuse, R46, R164 ;  /* 0x0000002ee0a4723c */ /* 0x040fe600000810a4 */
        /* <DEDUP_REMOVED lines=43> */
[C---:B------:R-:W-:Y:S01]  /*95620*/  HMMA.1688.F32.TF32 R220, R224.reuse, R90, R216 ;  /* 0x0000005ae0dc723c */ /* 0x040fe200000810d8 */
[----:B------:R-:W-:Y:S04]  /*95630*/  STL.64 [R1+0xb30], R228 ;  /* 0x000b30e401007387 */ /* 0x000fe80000100a00 */
[----:B------:R-:W-:Y:S03]  /*95640*/  STL.64 [R1+0xb38], R230 ;  /* 0x000b38e601007387 */ /* 0x000fe60000100a00 */
        /* <DEDUP_REMOVED lines=8> */
[----:B------:R1:W-:Y:S02]  /*956d0*/  STL.64 [R1+0xaf8], R218 ;  /* 0x000af8da01007387 */ /* 0x0003e40000100a00 */
[C---:B-1----:R-:W-:Y:S03]  /*956e0*/  HMMA.1688.F32.TF32 R216, R224.reuse, R106, R240 ;  /* 0x0000006ae0d8723c */ /* 0x042fe600000810f0 */
[----:B------:R-:W-:Y:S04]  /*956f0*/  STL.64 [R1+0xae0], R184 ;  /* 0x000ae0b801007387 */ /* 0x000fe80000100a00 */
[----:B------:R1:W-:Y:S02]  /*95700*/  STL.64 [R1+0xae8], R186 ;  /* 0x000ae8ba01007387 */ /* 0x0003e40000100a00 */
[C---:B-1----:R-:W-:Y:S02]  /*95710*/  HMMA.1688.F32.TF32 R184, R224.reuse, R110, R236 ;  /* 0x0000006ee0b8723c */ /* 0x042fe400000810ec */
[----:B------:R-:W-:Y:S04]  /*95720*/  STL.64 [R1+0xac0], R212 ;  /* 0x000ac0d401007387 */ /* 0x000fe80000100a00 */
[----:B------:R1:W-:Y:S04]  /*95730*/  STL.64 [R1+0xac8], R214 ;  /* 0x000ac8d601007387 */ /* 0x0003e80000100a00 */
[----:B------:R-:W-:Y:S04]  /*95740*/  STL.64 [R1+0xab0], R216 ;  /* 0x000ab0d801007387 */ /* 0x000fe80000100a00 */
[----:B------:R-:W-:Y:S01]  /*95750*/  STL.64 [R1+0xab8], R218 ;  /* 0x000ab8da01007387 */ /* 0x000fe20000100a00 */
[C---:B------:R-:W-:Y:S08]  /*95760*/  HMMA.1688.F32.TF32 R208, R224.reuse, R118, R208 ;  /* 0x00000076e0d0723c */ /* 0x040ff000000810d0 */
[C---:B-1----:R-:W-:Y:S01]  /*95770*/  HMMA.1688.F32.TF32 R212, R224.reuse, R114, R232 ;  /* 0x00000072e0d4723c */ /* 0x042fe200000810e8 */
[----:B------:R-:W-:Y:S04]  /*95780*/  STL.64 [R1+0xaa0], R184 ;  /* 0x000aa0b801007387 */ /* 0x000fe80000100a00 */
[----:B------:R1:W-:Y:S03]  /*95790*/  STL.64 [R1+0xaa8], R186 ;  /* 0x000aa8ba01007387 */ /* 0x0003e60000100a00 */
[C---:B-1----:R-:W-:Y:S11]  /*957a0*/  HMMA.1688.F32.TF32 R184, R224.reuse, R122, R204 ;  /* 0x0000007ae0b8723c */ /* 0x042ff600000810cc */
[----:B------:R-:W-:Y:S04]  /*957b0*/  STL.64 [R1+0xa80], R212 ;  /* 0x000a80d401007387 */ /* 0x000fe80000100a00 */
[----:B------:R-:W-:Y:S01]  /*957c0*/  STL.64 [R1+0xa88], R214 ;  /* 0x000a88d601007387 */ /* 0x000fe20000100a00 */
[C---:B------:R-:W-:Y:S03]  /*957d0*/  HMMA.1688.F32.TF32 R204, R224.reuse, R126, R200 ;  /* 0x0000007ee0cc723c */ /* 0x040fe600000810c8 */
[----:B------:R-:W-:Y:S04]  /*957e0*/  STL.64 [R1+0xa70], R208 ;  /* 0x000a70d001007387 */ /* 0x000fe80000100a00 */
[----:B------:R-:W-:Y:S01]  /*957f0*/  STL.64 [R1+0xa78], R210 ;  /* 0x000a78d201007387 */ /* 0x000fe20000100a00 */
[C---:B------:R-:W-:Y:S03]  /*95800*/  HMMA.1688.F32.TF32 R200, R224.reuse, R130, R196 ;  /* 0x00000082e0c8723c */ /* 0x040fe600000810c4 */
[----:B------:R-:W-:Y:S04]  /*95810*/  STL.64 [R1+0xa60], R184 ;  /* 0x000a60b801007387 */ /* 0x000fe80000100a00 */
[----:B------:R1:W-:Y:S02]  /*95820*/  STL.64 [R1+0xa68], R186 ;  /* 0x000a68ba01007387 */ /* 0x0003e40000100a00 */
[----:B-1----:R-:W-:Y:S02]  /*95830*/  HMMA.1688.F32.TF32 R184, R224, R134, R192 ;  /* 0x00000086e0b8723c */ /* 0x002fe400000810c0 */
[----:B------:R-:W-:Y:S04]  /*95840*/  STL.64 [R1+0xa40], R204 ;  /* 0x000a40cc01007387 */ /* 0x000fe80000100a00 */
[----:B------:R-:W-:Y:S04]  /*95850*/  STL.64 [R1+0xa48], R206 ;  /* 0x000a48ce01007387 */ /* 0x000fe80000100a00 */
[----:B------:R4:W-:Y:S04]  /*95860*/  STL.64 [R1+0xa30], R200 ;  /* 0x000a30c801007387 */ /* 0x0009e80000100a00 */
[----:B------:R1:W-:Y:S01]  /*95870*/  STL.64 [R1+0xa38], R202 ;  /* 0x000a38ca01007387 */ /* 0x0003e20000100a00 */
[----:B--2---:R-:W-:-:S03]  /*95880*/  MOV R196, R143 ;  /* 0x0000008f00c47202 */ /* 0x004fc60000000f00 */
[----:B------:R-:W2:Y:S04]  /*95890*/  LDL.LU R143, [R1+0x41fc] ;  /* 0x0041fc00018f7983 */ /* 0x000ea80000300800 */
[----:B------:R1:W-:Y:S04]  /*958a0*/  STL.64 [R1+0x3b0], R184 ;  /* 0x0003b0b801007387 */ /* 0x0003e80000100a00 */
[----:B------:R1:W-:Y:S01]  /*958b0*/  STL.64 [R1+0x3b8], R186 ;  /* 0x0003b8ba01007387 */ /* 0x0003e20000100a00 */
[----:B------:R-:W-:Y:S01]  /*958c0*/  IMAD.MOV.U32 R197, RZ, RZ, R142 ;  /* 0x000000ffffc57224 */ /* 0x000fe200078e008e */
[----:B---3--:R-:W-:-:S02]  /*958d0*/  MOV R198, R141 ;  /* 0x0000008d00c67202 */ /* 0x008fc40000000f00 */
[----:B------:R-:W3:Y:S04]  /*958e0*/  LDL.LU R142, [R1+0x41f8] ;  /* 0x0041f800018e7983 */ /* 0x000ee80000300800 */
[----:B------:R-:W3:Y:S01]  /*958f0*/  LDL.LU R141, [R1+0x41f4] ;  /* 0x0041f400018d7983 */ /* 0x000ee20000300800 */
[----:B------:R-:W-:-:S03]  /*95900*/  IMAD.MOV.U32 R199, RZ, RZ, R140 ;  /* 0x000000ffffc77224 */ /* 0x000fc600078e008c */
[----:B------:R-:W3:Y:S01]  /*95910*/  LDL.LU R140, [R1+0x41f0] ;  /* 0x0041f000018c7983 */ /* 0x000ee20000300800 */
[----:B----4-:R-:W-:Y:S01]  /*95920*/  IMAD.MOV.U32 R201, RZ, RZ, R139 ;  /* 0x000000ffffc97224 */ /* 0x010fe200078e008b */
[----:B------:R-:W-:Y:S02]  /*95930*/  MOV R200, R137 ;  /* 0x0000008900c87202 */ /* 0x000fe40000000f00 */
[----:B-1----:R-:W-:Y:S01]  /*95940*/  MOV R202, R138 ;  /* 0x0000008a00ca7202 */ /* 0x002fe20000000f00 */
[----:B------:R-:W4:Y:S04]  /*95950*/  LDL.LU R137, [R1+0x41ec] ;  /* 0x0041ec0001897983 */ /* 0x000f280000300800 */
[----:B------:R-:W4:Y:S04]  /*95960*/  LDL.LU R139, [R1+0x41e8] ;  /* 0x0041e800018b7983 */ /* 0x000f280000300800 */
[----:B------:R-:W4:Y:S01]  /*95970*/  LDL.LU R138, [R1+0x41e4] ;  /* 0x0041e400018a7983 */ /* 0x000f220000300800 */
[----:B------:R-:W-:-:S03]  /*95980*/  IMAD.MOV.U32 R203, RZ, RZ, R136 ;  /* 0x000000ffffcb7224 */ /* 0x000fc600078e0088 */
        /* <DEDUP_REMOVED lines=11> */
[----:B------:R-:W-:Y:S01]  /*95a40*/  IMAD.MOV.U32 R233, RZ, RZ, R141 ;  /* 0x000000ffffe97224 */ /* 0x000fe200078e008d */
[----:B------:R-:W-:Y:S02]  /*95a50*/  MOV R232, R140 ;  /* 0x0000008c00e87202 */ /* 0x000fe40000000f00 */
[----:B------:R-:W2:Y:S04]  /*95a60*/  LDL.LU R140, [R1+0x41cc] ;  /* 0x0041cc00018c7983 */ /* 0x000ea80000300800 */
[----:B------:R-:W3:Y:S04]  /*95a70*/  LDL.LU R141, [R1+0x41c8] ;  /* 0x0041c800018d7983 */ /* 0x000ee80000300800 */
[----:B------:R-:W3:Y:S04]  /*95a80*/  LDL.LU R142, [R1+0x41c4] ;  /* 0x0041c400018e7983 */ /* 0x000ee80000300800 */
[----:B------:R-:W3:Y:S01]  /*95a90*/  LDL.LU R143, [R1+0x41c0] ;  /* 0x0041c000018f7983 */ /* 0x000ee20000300800 */
[----:B----4-:R-:W-:Y:S01]  /*95aa0*/  IMAD.MOV.U32 R239, RZ, RZ, R137 ;  /* 0x000000ffffef7224 */ /* 0x010fe200078e0089 */
[----:B------:R-:W-:Y:S01]  /*95ab0*/  MOV R238, R139 ;  /* 0x0000008b00ee7202 */ /* 0x000fe20000000f00 */
[----:B------:R-:W-:Y:S01]  /*95ac0*/  IMAD.MOV.U32 R237, RZ, RZ, R138 ;  /* 0x000000ffffed7224 */ /* 0x000fe200078e008a */
        /* <DEDUP_REMOVED lines=13> */
[C---:B------:R-:W-:Y:S02]  /*95ba0*/  LOP3.LUT R191, R2.reuse, 0x40, RZ, 0x3c, !PT ;  /* 0x0000004002bf7812 */ /* 0x040fe400078e3cff */
[----:B------:R-:W-:-:S03]  /*95bb0*/  LOP3.LUT R133, R2, 0x60, RZ, 0x3c, !PT ;  /* 0x0000006002857812 */ /* 0x000fc600078e3cff */
[----:B------:R-:W-:Y:S04]  /*95bc0*/  LDS R20, [R191+UR11+0x47800] ;  /* 0x0478000bbf147984 */ /* 0x000fe80008000800 */
[----:B------:R-:W-:Y:S04]  /*95bd0*/  LDS R22, [R191+UR11+0x47c00] ;  /* 0x047c000bbf167984 */ /* 0x000fe80008000800 */
[----:B------:R-:W-:Y:S04]  /*95be0*/  LDS R21, [R133+UR11+0x47800] ;  /* 0x0478000b85157984 */ /* 0x000fe80008000800 */
[----:B------:R-:W1:Y:S01]  /*95bf0*/  LDS R23, [R133+UR11+0x47c00] ;  /* 0x047c000b85177984 */ /* 0x000e620008000800 */
[----:B--2---:R-:W-:Y:S01]  /*95c00*/  IMAD.MOV.U32 R251, RZ, RZ, R140 ;  /* 0x000000fffffb7224 */ /* 0x004fe200078e008c */
[----:B---3--:R-:W-:-:S02]  /*95c10*/  MOV R250, R141 ;  /* 0x0000008d00fa7202 */ /* 0x008fc40000000f00 */
[----:B------:R-:W1:Y:S01]  /*95c20*/  LDL.LU R140, [R1+0x50] ;  /* 0x00005000018c7983 */ /* 0x000e620000300800 */
[----:B------:R-:W-:-:S03]  /*95c30*/  IMAD.MOV.U32 R249, RZ, RZ, R142 ;  /* 0x000000fffff97224 */ /* 0x000fc600078e008e */
[----:B------:R-:W1:Y:S01]  /*95c40*/  LDL.LU R141, [R1+0x54] ;  /* 0x00005400018d7983 */ /* 0x000e620000300800 */
[----:B------:R-:W-:-:S03]  /*95c50*/  MOV R248, R143 ;  /* 0x0000008f00f87202 */ /* 0x000fc60000000f00 */
        /* <DEDUP_REMOVED lines=8> */
[----:B------:R-:W3:Y:S01]  /*95ce0*/  LDL.LU R226, [R1+0x28] ;  /* 0x0000280001e27983 */ /* 0x000ee20000300800 */
[----:B----4-:R-:W-:-:S03]  /*95cf0*/  IMAD.MOV.U32 R215, RZ, RZ, R136 ;  /* 0x000000ffffd77224 */ /* 0x010fc600078e0088 */
[----:B------:R-:W3:Y:S01]  /*95d00*/  LDL.LU R227, [R1+0x2c] ;  /* 0x00002c0001e37983 */ /* 0x000ee20000300800 */
[----:B------:R-:W-:-:S03]  /*95d10*/  MOV R214, R137 ;  /* 0x0000008900d67202 */ /* 0x000fc60000000f00 */
[----:B------:R-:W4:Y:S01]  /*95d20*/  LDL.LU R136, [R1+0x40] ;  /* 0x0000400001887983 */ /* 0x000f220000300800 */
[----:B------:R-:W-:-:S03]  /*95d30*/  IMAD.MOV.U32 R213, RZ, RZ, R138 ;  /* 0x000000ffffd57224 */ /* 0x000fc600078e008a */
[----:B------:R-:W4:Y:S01]  /*95d40*/  LDL.LU R137, [R1+0x44] ;  /* 0x0000440001897983 */ /* 0x000f220000300800 */
[----:B------:R-:W-:-:S03]  /*95d50*/  MOV R212, R139 ;  /* 0x0000008b00d47202 */ /* 0x000fc60000000f00 */
        /* <DEDUP_REMOVED lines=19> */
[----:B------:R-:W-:-:S02]  /*95e90*/  IMAD.MOV.U32 R209, RZ, RZ, R153 ;  /* 0x000000ffffd17224 */ /* 0x000fc400078e0099 */
[----:B------:R-:W3:Y:S04]  /*95ea0*/  LDL.LU R152, [R1+0x41ac] ;  /* 0x0041ac0001987983 */ /* 0x000ee80000300800 */
[----:B------:R-:W3:Y:S01]  /*95eb0*/  LDL.LU R153, [R1+0x41a8] ;  /* 0x0041a80001997983 */ /* 0x000ee20000300800 */
[----:B------:R-:W-:Y:S01]  /*95ec0*/  MOV R210, R154 ;  /* 0x0000009a00d27202 */ /* 0x000fe20000000f00 */
[----:B------:R-:W-:Y:S02]  /*95ed0*/  IMAD.MOV.U32 R211, RZ, RZ, R155 ;  /* 0x000000ffffd37224 */ /* 0x000fe400078e009b */
        /* <DEDUP_REMOVED lines=10> */
[C---:B-1----:R-:W-:Y:S08]  /*95f80*/  HMMA.1688.F32.TF32 R140, R20.reuse, R10, R140 ;  /* 0x0000000a148c723c */ /* 0x042ff0000008108c */
        /* <DEDUP_REMOVED lines=21> */
[----:B------:R-:W4:Y:S01]  /*960e0*/  LDL.LU.64 R136, [R1+0x4160] ;  /* 0x0041600001887983 */ /* 0x000f220000300a00 */
[----:B--2---:R-:W-:-:S15]  /*960f0*/  HMMA.1688.F32.TF32 R8, R20, R18, R8 ;  /* 0x000000121408723c */ /* 0x004fde0000081008 */
[----:B------:R-:W-:-:S04]  /*96100*/  NOP ;  /* 0x0000000000007918 */ /* 0x000fc80000000000 */
[----:B------:R-:W-:Y:S04]  /*96110*/  STL.64 [R1+0x7f0], R8 ;  /* 0x0007f00801007387 */ /* 0x000fe80000100a00 */
[----:B------:R3:W-:Y:S02]  /*96120*/  STL.64 [R1+0x7f8], R10 ;  /* 0x0007f80a01007387 */ /* 0x0007e40000100a00 */
[C---:B---3--:R-:W-:Y:S08]  /*96130*/  HMMA.1688.F32.TF32 R8, R20.reuse, R26, R224 ;  /* 0x0000001a1408723c */ /* 0x048ff000000810e0 */
[C---:B------:R-:W-:Y:S08]  /*96140*/  HMMA.1688.F32.TF32 R224, R20.reuse, R30, R184 ;  /* 0x0000001e14e0723c */ /* 0x040ff000000810b8 */
[C---:B----4-:R-:W-:Y:S03]  /*96150*/  HMMA.1688.F32.TF32 R184, R20.reuse, R34, R136 ;  /* 0x0000002214b8723c */ /* 0x050fe60000081088 */
        /* <DEDUP_REMOVED lines=15> */
[----:B------:R-:W-:Y:S01]  /*96250*/  STL.64 [R1+0x978], R142 ;  /* 0x0009788e01007387 */ /* 0x000fe20000100a00 */
[C---:B------:R-:W-:Y:S03]  /*96260*/  HMMA.1688.F32.TF32 R144, R20.reuse, R66, R212 ;  /* 0x000000421490723c */ /* 0x040fe600000810d4 */
[----:B------:R-:W-:Y:S04]  /*96270*/  LDS R137, [R190+UR11+0x47880] ;  /* 0x0478800bbe897984 */ /* 0x000fe80008000800 */
[----:B------:R-:W-:Y:S04]  /*96280*/  LDS R139, [R190+UR11+0x47c80] ;  /* 0x047c800bbe8b7984 */ /* 0x000fe80008000800 */
[----:B------:R-:W-:Y:S04]  /*96290*/  LDS R136, [R2+UR11+0x47880] ;  /* 0x0478800b02887984 */ /* 0x000fe80008000800 */
[----:B------:R-:W1:Y:S04]  /*962a0*/  LDS R138, [R2+UR11+0x47c80] ;  /* 0x047c800b028a7984 */ /* 0x000e680008000800 */
[----:B------:R-:W-:Y:S04]  /*962b0*/  STL.64 [R1+0x9b0], R8 ;  /* 0x0009b00801007387 */ /* 0x000fe80000100a00 */
[----:B------:R2:W-:Y:S02]  /*962c0*/  STL.64 [R1+0x9b8], R10 ;  /* 0x0009b80a01007387 */ /* 0x0005e40000100a00 */
[C---:B--2---:R-:W-:Y:S08]  /*962d0*/  HMMA.1688.F32.TF32 R8, R20.reuse, R54, R228 ;  /* 0x000000361408723c */ /* 0x044ff000000810e4 */
[C---:B------:R-:W-:Y:S11]  /*962e0*/  HMMA.1688.F32.TF32 R140, R20.reuse, R58, R220 ;  /* 0x0000003a148c723c */ /* 0x040ff600000810dc */
[----:B------:R-:W-:Y:S04]  /*962f0*/  STL.64 [R1+0x9f0], R8 ;  /* 0x0009f00801007387 */ /* 0x000fe80000100a00 */
[----:B------:R2:W-:Y:S02]  /*96300*/  STL.64 [R1+0x9f8], R10 ;  /* 0x0009f80a01007387 */ /* 0x0005e40000100a00 */
[C---:B--2---:R-:W-:Y:S02]  /*96310*/  HMMA.1688.F32.TF32 R8, R20.reuse, R62, R216 ;  /* 0x0000003e1408723c */ /* 0x044fe400000810d8 */
[----:B------:R-:W-:Y:S04]  /*96320*/  STL.64 [R1+0xa20], R140 ;  /* 0x000a208c01007387 */ /* 0x000fe80000100a00 */
[----:B------:R2:W-:Y:S02]  /*96330*/  STL.64 [R1+0xa28], R142 ;  /* 0x000a288e01007387 */ /* 0x0005e40000100a00 */
[C---:B--2---:R-:W-:Y:S11]  /*96340*/  HMMA.1688.F32.TF32 R140, R20.reuse, R70, R248 ;  /* 0x00000046148c723c */ /* 0x044ff600000810f8 */
[----:B------:R-:W-:Y:S04]  /*96350*/  STL.64 [R1+0xa00], R8 ;  /* 0x000a000801007387 */ /* 0x000fe80000100a00 */
[----:B------:R2:W-:Y:S02]  /*96360*/  STL.64 [R1+0xa08], R10 ;  /* 0x000a080a01007387 */ /* 0x0005e40000100a00 */
[C---:B--2---:R-:W-:Y:S02]  /*96370*/  HMMA.1688.F32.TF32 R8, R20.reuse, R74, R244 ;  /* 0x0000004a1408723c */ /* 0x044fe400000810f4 */
[----:B------:R-:W-:Y:S04]  /*96380*/  STL.64 [R1+0x9e0], R144 ;  /* 0x0009e09001007387 */ /* 0x000fe80000100a00 */
[----:B------:R2:W-:Y:S04]  /*96390*/  STL.64 [R1+0x9e8], R146 ;  /* 0x0009e89201007387 */ /* 0x0005e80000100a00 */
[----:B------:R-:W-:Y:S04]  /*963a0*/  STL.64 [R1+0x9c0], R140 ;  /* 0x0009c08c01007387 */ /* 0x000fe80000100a00 */
[----:B------:R3:W-:Y:S01]  /*963b0*/  STL.64 [R1+0x9c8], R142 ;  /* 0x0009c88e01007387 */ /* 0x0007e20000100a00 */
[C---:B--2---:R-:W-:Y:S08]  /*963c0*/  HMMA.1688.F32.TF32 R144, R20.reuse, R78, R240 ;  /* 0x0000004e1490723c */ /* 0x044ff000000810f0 */
[C---:B---3--:R-:W-:Y:S01]  /*963d0*/  HMMA.1688.F32.TF32 R140, R20.reuse, R82, R236 ;  /* 0x00000052148c723c */ /* 0x048fe200000810ec */
[----:B------:R-:W-:Y:S04]  /*963e0*/  STL.64 [R1+0x9a0], R8 ;  /* 0x0009a00801007387 */ /* 0x000fe80000100a00 */
[----:B------:R2:W-:Y:S03]  /*963f0*/  STL.64 [R1+0x9a8], R10 ;  /* 0x0009a80a01007387 */ /* 0x0005e60000100a00 */
[C---:B--2---:R-:W-:Y:S03]  /*96400*/  HMMA.1688.F32.TF32 R8, R20.reuse, R86, R232 ;  /* 0x000000561408723c */ /* 0x044fe600000810e8 */
        /* <DEDUP_REMOVED lines=35> */
[----:B--2---:R-:W-:Y:S03]  /*96640*/  HMMA.1688.F32.TF32 R8, R20, R134, R180 ;  /* 0x000000861408723c */ /* 0x004fe600000810b4 */
[----:B------:R-:W-:Y:S04]  /*96650*/  STL.64 [R1+0x820], R144 ;  /* 0x0008209001007387 */ /* 0x000fe80000100a00 */
[----:B------:R-:W-:Y:S04]  /*96660*/  STL.64 [R1+0x828], R146 ;  /* 0x0008289201007387 */ /* 0x000fe80000100a00 */
[----:B------:R2:W-:Y:S04]  /*96670*/  STL.64 [R1+0x810], R140 ;  /* 0x0008108c01007387 */ /* 0x0005e80000100a00 */
[----:B------:R3:W-:Y:S04]  /*96680*/  STL.64 [R1+0x818], R142 ;  /* 0x0008188e01007387 */ /* 0x0007e80000100a00 */
[----:B------:R-:W-:Y:S04]  /*96690*/  LDS R20, [R191+UR11+0x47880] ;  /* 0x0478800bbf147984 */ /* 0x000fe80008000800 */
[----:B------:R-:W-:Y:S04]  /*966a0*/  LDS R22, [R191+UR11+0x47c80] ;  /* 0x047c800bbf167984 */ /* 0x000fe80008000800 */
[----:B------:R-:W-:Y:S04]  /*966b0*/  LDS R21, [R133+UR11+0x47880] ;  /* 0x0478800b85157984 */ /* 0x000fe80008000800 */
[----:B------:R-:W4:Y:S04]  /*966c0*/  LDS R23, [R133+UR11+0x47c80] ;  /* 0x047c800b85177984 */ /* 0x000f280008000800 */
[----:B------:R1:W-:Y:S04]  /*966d0*/  STL.64 [R1+0x410], R8 ;  /* 0x0004100801007387 */ /* 0x0003e80000100a00 */
[----:B------:R1:W-:Y:S04]  /*966e0*/  STL.64 [R1+0x418], R10 ;  /* 0x0004180a01007387 */ /* 0x0003e80000100a00 */
[----:B--2---:R-:W2:Y:S04]  /*966f0*/  LDL.LU R140, [R1+0x100] ;  /* 0x00010000018c7983 */ /* 0x004ea80000300800 */
        /* <DEDUP_REMOVED lines=115> */
[----:B--2---:R-:W-:-:S15]  /*96e30*/  HMMA.1688.F32.TF32 R8, R136, R6, R8 ;  /* 0x000000068808723c */ /* 0x004fde0000081008 */
[----:B------:R-:W-:-:S04]  /*96e40*/  NOP ;  /* 0x0000000000007918 */ /* 0x000fc80000000000 */
[----:B------:R-:W-:Y:S04]  /*96e50*/  STL.64 [R1+0x3d0], R8 ;  /* 0x0003d00801007387 */ /* 0x000fe80000100a00 */
[----:B------:R1:W-:Y:S04]  /*96e60*/  STL.64 [R1+0x3d8], R10 ;  /* 0x0003d80a01007387 */ /* 0x0003e80000100a00 */
[----:B-1----:R-:W2:Y:S01]  /*96e70*/  LDL.LU.64 R10, [R1+0x4158] ;  /* 0x00415800010a7983 */ /* 0x002ea20000300a00 */
[C---:B------:R-:W-:Y:S08]  /*96e80*/  HMMA.1688.F32.TF32 R228, R136.reuse, R14, R228 ;  /* 0x0000000e88e4723c */ /* 0x040ff000000810e4 */
[C---:B------:R-:W-:Y:S08]  /*96e90*/  HMMA.1688.F32.TF32 R220, R136.reuse, R18, R220 ;  /* 0x0000001288dc723c */ /* 0x040ff000000810dc */
[C---:B---3--:R-:W-:Y:S08]  /*96ea0*/  HMMA.1688.F32.TF32 R216, R136.reuse, R26, R216 ;  /* 0x0000001a88d8723c */ /* 0x048ff000000810d8 */
[C---:B------:R-:W-:Y:S01]  /*96eb0*/  HMMA.1688.F32.TF32 R212, R136.reuse, R30, R212 ;  /* 0x0000001e88d4723c */ /* 0x040fe200000810d4 */
[----:B------:R-:W3:Y:S07]  /*96ec0*/  LDL.LU.64 R8, [R1+0x4150] ;  /* 0x0041500001087983 */ /* 0x000eee0000300a00 */
        /* <DEDUP_REMOVED lines=10> */
[C---:B----4-:R-:W-:Y:S08]  /*96f70*/  HMMA.1688.F32.TF32 R188, R136.reuse, R74, R188 ;  /* 0x0000004a88bc723c */ /* 0x050ff000000810bc */
[----:B--2---:R-:W-:-:S15]  /*96f80*/  HMMA.1688.F32.TF32 R184, R136, R10, R184 ;  /* 0x0000000a88b8723c */ /* 0x004fde00000810b8 */
[----:B------:R-:W-:-:S04]  /*96f90*/  NOP ;  /* 0x0000000000007918 */ /* 0x000fc80000000000 */
[----:B------:R-:W-:Y:S04]  /*96fa0*/  STL.64 [R1+0x760], R184 ;  /* 0x000760b801007387 */ /* 0x000fe80000100a00 */
[----:B------:R1:W-:Y:S04]  /*96fb0*/  STL.64 [R1+0x768], R186 ;  /* 0x000768ba01007387 */ /* 0x0003e80000100a00 */
[----:B-1----:R-:W5:Y:S04]  /*96fc0*/  LDL.LU.64 R186, [R1+0x4148] ;  /* 0x0041480001ba7983 */ /* 0x002f680000300a00 */
[----:B------:R-:W5:Y:S04]  /*96fd0*/  LDL.LU.64 R184, [R1+0x4140] ;  /* 0x0041400001b87983 */ /* 0x000f680000300a00 */
[----:B------:R-:W-:Y:S04]  /*96fe0*/  STL.64 [R1+0x7a0], R228 ;  /* 0x0007a0e401007387 */ /* 0x000fe80000100a00 */
[----:B------:R1:W-:Y:S04]  /*96ff0*/  STL.64 [R1+0x7a8], R230 ;  /* 0x0007a8e601007387 */ /* 0x0003e80000100a00 */
[----:B-1----:R-:W2:Y:S04]  /*97000*/  LDL.LU.64 R230, [R1+0x4138] ;  /* 0x0041380001e67983 */ /* 0x002ea80000300a00 */
        /* <DEDUP_REMOVED lines=88> */
[----:B------:R-:W-:Y:S04]  /*97590*/  STL.64 [R1+0x470], R144 ;  /* 0x0004709001007387 */ /* 0x000fe80000100a00 */
[----:B------:R3:W-:Y:S01]  /*975a0*/  STL.64 [R1+0x478], R146 ;  /* 0x0004789201007387 */ /* 0x0007e20000100a00 */
[----:B-1----:R-:W-:-:S15]  /*975b0*/  HMMA.1688.F32.TF32 R148, R136, R122, R224 ;  /* 0x0000007a8894723c */ /* 0x002fde00000810e0 */
[----:B------:R-:W-:-:S04]  /*975c0*/  NOP ;  /* 0x0000000000007918 */ /* 0x000fc80000000000 */
[----:B------:R-:W-:Y:S04]  /*975d0*/  STL.64 [R1+0x460], R148 ;  /* 0x0004609401007387 */ /* 0x000fe80000100a00 */
[----:B------:R-:W-:Y:S01]  /*975e0*/  STL.64 [R1+0x468], R150 ;  /* 0x0004689601007387 */ /* 0x000fe20000100a00 */
[----:B--2---:R-:W-:Y:S01]  /*975f0*/  IMAD.MOV.U32 R157, RZ, RZ, R222 ;  /* 0x000000ffff9d7224 */ /* 0x004fe200078e00de */
[----:B------:R-:W-:Y:S02]  /*97600*/  MOV R156, R221 ;  /* 0x000000dd009c7202 */ /* 0x000fe40000000f00 */
        /* <DEDUP_REMOVED lines=8> */
[----:B------:R-:W-:Y:S11]  /*97690*/  HMMA.1688.F32.TF32 R136, R136, R134, R196 ;  /* 0x000000868888723c */ /* 0x000ff600000810c4 */
[----:B------:R-:W-:Y:S04]  /*976a0*/  STL.64 [R1+0x450], R140 ;  /* 0x0004508c01007387 */ /* 0x000fe80000100a00 */
[----:B------:R1:W-:Y:S04]  /*976b0*/  STL.64 [R1+0x458], R142 ;  /* 0x0004588e01007387 */ /* 0x0003e80000100a00 */
[----:B------:R-:W-:Y:S04]  /*976c0*/  STL.64 [R1+0x440], R144 ;  /* 0x0004409001007387 */ /* 0x000fe80000100a00 */
[----:B------:R2:W-:Y:S04]  /*976d0*/  STL.64 [R1+0x448], R146 ;  /* 0x0004489201007387 */ /* 0x0005e80000100a00 */
[----:B------:R-:W-:Y:S04]  /*976e0*/  STL.64 [R1+0x400], R136 ;  /* 0x0004008801007387 */ /* 0x000fe80000100a00 */
[----:B------:R3:W-:Y:S01]  /*976f0*/  STL.64 [R1+0x408], R138 ;  /* 0x0004088a01007387 */ /* 0x0007e20000100a00 */
[C---:B-1----:R-:W-:Y:S08]  /*97700*/  HMMA.1688.F32.TF32 R140, R20.reuse, R6, R200 ;  /* 0x00000006148c723c */ /* 0x042ff000000810c8 */
[C---:B--2---:R-:W-:Y:S08]  /*97710*/  HMMA.1688.F32.TF32 R144, R20.reuse, R10, R204 ;  /* 0x0000000a1490723c */ /* 0x044ff000000810cc */
[----:B---3--:R-:W-:Y:S03]  /*97720*/  HMMA.1688.F32.TF32 R136, R20, R14, R208 ;  /* 0x0000000e1488723c */ /* 0x008fe600000810d0 */
[----:B------:R1:W-:Y:S04]  /*97730*/  STL.64 [R1+0x3f0], R140 ;  /* 0x0003f08c01007387 */ /* 0x0003e80000100a00 */
[----:B------:R-:W-:Y:S04]  /*97740*/  STL.64 [R1+0x3f8], R142 ;  /* 0x0003f88e01007387 */ /* 0x000fe80000100a00 */
[----:B------:R2:W-:Y:S04]  /*97750*/  STL.64 [R1+0x430], R144 ;  /* 0x0004309001007387 */ /* 0x0005e80000100a00 */
[----:B------:R-:W-:Y:S01]  /*97760*/  STL.64 [R1+0x438], R146 ;  /* 0x0004389201007387 */ /* 0x000fe20000100a00 */
[----:B-1----:R-:W-:-:S03]  /*97770*/  MOV R140, R229 ;  /* 0x000000e5008c7202 */ /* 0x002fc60000000f00 */
[----:B------:R-:W3:Y:S04]  /*97780*/  LDL.LU R229, [R1+0x4048] ;  /* 0x0040480001e57983 */ /* 0x000ee80000300800 */
[----:B------:R-:W-:Y:S04]  /*97790*/  STL.64 [R1+0x680], R136 ;  /* 0x0006808801007387 */ /* 0x000fe80000100a00 */
[----:B------:R-:W-:Y:S01]  /*977a0*/  STL.64 [R1+0x688], R138 ;  /* 0x0006888a01007387 */ /* 0x000fe20000100a00 */
[----:B------:R-:W-:Y:S01]  /*977b0*/  IMAD.MOV.U32 R141, RZ, RZ, R230 ;  /* 0x000000ffff8d7224 */ /* 0x000fe200078e00e6 */
[----:B--2---:R-:W-:-:S02]  /*977c0*/  MOV R144, R231 ;  /* 0x000000e700907202 */ /* 0x004fc40000000f00 */
[----:B------:R-:W3:Y:S04]  /*977d0*/  LDL.LU R230, [R1+0x4044] ;  /* 0x0040440001e67983 */ /* 0x000ee80000300800 */
[----:B------:R-:W3:Y:S01]  /*977e0*/  LDL.LU R231, [R1+0x4040] ;  /* 0x0040400001e77983 */ /* 0x000ee20000300800 */
[----:B------:R-:W-:-:S03]  /*977f0*/  IMAD.MOV.U32 R145, RZ, RZ, R220 ;  /* 0x000000ffff917224 */ /* 0x000fc600078e00dc */
        /* <DEDUP_REMOVED lines=8> */
[----:B------:R-:W2:Y:S01]  /*97880*/  LDL.LU R212, [R1+0x401c] ;  /* 0x00401c0001d47983 */ /* 0x000ea20000300800 */
[----:B------:R-:W-:-:S03]  /*97890*/  MOV R192, R213 ;  /* 0x000000d500c07202 */ /* 0x000fc60000000f00 */
[----:B------:R-:W2:Y:S01]  /*978a0*/  LDL.LU R213, [R1+0x4018] ;  /* 0x0040180001d57983 */ /* 0x000ea20000300800 */
[----:B------:R-:W-:Y:S01]  /*978b0*/  IMAD.MOV.U32 R193, RZ, RZ, R214 ;  /* 0x000000ffffc17224 */ /* 0x000fe200078e00d6 */
[----:B------:R-:W-:Y:S02]  /*978c0*/  MOV R200, R215 ;  /* 0x000000d700c87202 */ /* 0x000fe40000000f00 */
[----:B------:R-:W2:Y:S04]  /*978d0*/  LDL.LU R214, [R1+0x4014] ;  /* 0x0040140001d67983 */ /* 0x000ea80000300800 */
[----:B------:R-:W2:Y:S01]  /*978e0*/  LDL.LU R215, [R1+0x4010] ;  /* 0x0040100001d77983 */ /* 0x000ea20000300800 */
[----:B------:R-:W-:Y:S01]  /*978f0*/  IMAD.MOV.U32 R225, RZ, RZ, R13 ;  /* 0x000000ffffe17224 */ /* 0x000fe200078e000d */
[----:B------:R-:W-:-:S02]  /*97900*/  MOV R226, R12 ;  /* 0x0000000c00e27202 */ /* 0x000fc40000000f00 */
[----:B------:R-:W-:Y:S01]  /*97910*/  MOV R10, R0 ;  /* 0x00000000000a7202 */ /* 0x000fe20000000f00 */
[----:B------:R-:W-:Y:S01]  /*97920*/  IMAD.MOV.U32 R153, RZ, RZ, R25 ;  /* 0x000000ffff997224 */ /* 0x000fe200078e0019 */
[----:B------:R-:W-:Y:S01]  /*97930*/  MOV R154, R24 ;  /* 0x00000018009a7202 */ /* 0x000fe20000000f00 */
[----:B------:R-:W5:Y:S01]  /*97940*/  LDL.LU R0, [R1+0x400c] ;  /* 0x00400c0001007983 */ /* 0x000f620000300800 */
[----:B------:R-:W-:-:S03]  /*97950*/  IMAD.MOV.U32 R11, RZ, RZ, R252 ;  /* 0x000000ffff0b7224 */ /* 0x000fc600078e00fc */
[----:B------:R-:W5:Y:S01]  /*97960*/  LDL.LU R252, [R1+0x4008] ;  /* 0x0040080001fc7983 */ /* 0x000f620000300800 */
[----:B------:R-:W-:Y:S01]  /*97970*/  IMAD.MOV.U32 R155, RZ, RZ, R17 ;  /* 0x000000ffff9b7224 */ /* 0x000fe200078e0011 */
[----:B------:R-:W-:Y:S02]  /*97980*/  MOV R224, R16 ;  /* 0x0000001000e07202 */ /* 0x000fe40000000f00 */
[----:B------:R-:W-:Y:S01]  /*97990*/  MOV R6, R64 ;  /* 0x0000004000067202 */ /* 0x000fe20000000f00 */
[----:B------:R-:W-:Y:S02]  /*979a0*/  IMAD.MOV.U32 R7, RZ, RZ, R61 ;  /* 0x000000ffff077224 */ /* 0x000fe400078e003d */
[----:B------:R-:W-:-:S05]  /*979b0*/  IMAD.MOV.U32 R203, RZ, RZ, R65 ;  /* 0x000000ffffcb7224 */ /* 0x000fca00078e0041 */
[C---:B------:R-:W-:Y:S08]  /*979c0*/  HMMA.1688.F32.TF32 R64, R20.reuse, R66, R4 ;  /* 0x000000421440723c */ /* 0x040ff00000081004 */
[C---:B--2---:R-:W-:Y:S08]  /*979d0*/  HMMA.1688.F32.TF32 R12, R20.reuse, R18, R212 ;  /* 0x00000012140c723c */ /* 0x044ff000000810d4 */
[C---:B----4-:R-:W-:Y:S08]  /*979e0*/  HMMA.1688.F32.TF32 R24, R20.reuse, R26, R216 ;  /* 0x0000001a1418723c */ /* 0x050ff000000810d8 */
[C---:B------:R-:W-:Y:S03]  /*979f0*/  HMMA.1688.F32.TF32 R16, R20.reuse, R30, R220 ;  /* 0x0000001e1410723c */ /* 0x040fe600000810dc */
[----:B------:R-:W-:Y:S04]  /*97a00*/  STL.64 [R1+0x670], R12 ;  /* 0x0006700c01007387 */ /* 0x000fe80000100a00 */
[----:B------:R3:W-:Y:S02]  /*97a10*/  STL.64 [R1+0x678], R14 ;  /* 0x0006780e01007387 */ /* 0x0007e40000100a00 */
[C---:B---3--:R-:W-:Y:S02]  /*97a20*/  HMMA.1688.F32.TF32 R12, R20.reuse, R34, R228 ;  /* 0x00000022140c723c */ /* 0x048fe400000810e4 */
        /* <DEDUP_REMOVED lines=8> */
[----:B-1----:R-:W-:Y:S03]  /*97ab0*/  HMMA.1688.F32.TF32 R12, R20, R46, R240 ;  /* 0x0000002e140c723c */ /* 0x002fe600000810f0 */
[----:B------:R-:W-:Y:S04]  /*97ac0*/  STL.64 [R1+0x3e0], R24 ;  /* 0x0003e01801007387 */ /* 0x000fe80000100a00 */
[----:B------:R-:W-:Y:S04]  /*97ad0*/  STL.64 [R1+0x3e8], R26 ;  /* 0x0003e81a01007387 */ /* 0x000fe80000100a00 */
[----:B------:R-:W-:Y:S04]  /*97ae0*/  STL.64 [R1+0x3c0], R16 ;  /* 0x0003c01001007387 */ /* 0x000fe80000100a00 */
[----:B------:R-:W-:Y:S04]  /*97af0*/  STL.64 [R1+0x3c8], R18 ;  /* 0x0003c81201007387 */ /* 0x000fe80000100a00 */
[----:B------:R-:W-:Y:S04]  /*97b00*/  STL.64 [R1+0x1c0], R12 ;  /* 0x0001c00c01007387 */ /* 0x000fe80000100a00 */
[----:B------:R1:W-:Y:S04]  /*97b10*/  STL.64 [R1+0x1c8], R14 ;  /* 0x0001c80e01007387 */ /* 0x0003e80000100a00 */
[----:B------:R-:W2:Y:S04]  /*97b20*/  LDL.LU R4, [R1+0x3454] ;  /* 0x0034540001047983 */ /* 0x000ea80000300800 */
[----:B------:R-:W3:Y:S01]  /*97b30*/  LDL.LU R5, [R1+0x344c] ;  /* 0x00344c0001057983 */ /* 0x000ee20000300800 */
[----:B------:R-:W-:-:S02]  /*97b40*/  IMAD.MOV.U32 R227, RZ, RZ, R3 ;  /* 0x000000ffffe37224 */ /* 0x000fc400078e0003 */
[----:B------:R-:W4:Y:S01]  /*97b50*/  S2R R3, SR_TID.X ;  /* 0x0000000000037919 */ /* 0x000f220000002100 */
        /* <DEDUP_REMOVED lines=49> */
[----:B------:R-:W-:-:S02]  /*97e70*/  UIMAD UR15, UR4, -0x80, UR6 ;  /* 0xffffff80040f78a4 */ /* 0x000fc4000f8e0206 */
[----:B------:R-:W-:Y:S01]  /*97e80*/  UIADD3 UR11, UPT, UPT, UR9, -0x2, URZ ;  /* 0xfffffffe090b7890 */ /* 0x000fe2000fffe0ff */
[C---:B------:R-:W-:Y:S08]  /*97e90*/  HMMA.1688.F32.TF32 R88, R20.reuse, R90, R180 ;  /* 0x0000005a1458723c */ /* 0x040ff000000810b4 */
[----:B------:R-:W-:Y:S01]  /*97ea0*/  HMMA.1688.F32.TF32 R244, R20, R50, R244 ;  /* 0x0000003214f4723c */ /* 0x000fe200000810f4 */
[----:B------:R-:W-:-:S07]  /*97eb0*/  UISETP.GT.AND UP1, UPT, UR15, URZ, UPT ;  /* 0x000000ff0f00728c */ /* 0x000fce000bf24270 */
        /* <DEDUP_REMOVED lines=19> */
[----:B------:R-:W-:-:S02]  /*97ff0*/  UIADD3 UR7, UPT, UPT, UR7, 0x1, URZ ;  /* 0x0000000107077890 */ /* 0x000fc4000fffe0ff */
[----:B------:R-:W-:Y:S02]  /*98000*/  UISETP.GE.AND UP0, UPT, UR4, UR11, UPT ;  /* 0x0000000b0400728c */ /* 0x000fe4000bf06270 */
[----:B------:R-:W-:Y:S02]  /*98010*/  USEL UR11, URZ, 0x4, !UP1 ;  /* 0x00000004ff0b7887 */ /* 0x000fe4000c800000 */
[----:B------:R-:W-:Y:S01]  /*98020*/  UISETP.GT.AND UP1, UPT, UR7, 0x1, UPT ;  /* 0x000000010700788c */ /* 0x000fe2000bf24270 */
[----:B----4-:R-:W-:-:S03]  /*98030*/  LOP3.LUT R217, R3, 0x1f, RZ, 0xc0, !PT ;  /* 0x0000001f03d97812 */ /* 0x010fc600078ec0ff */
[----:B------:R-:W-:Y:S02]  /*98040*/  USEL UR7, UR7, URZ, !UP1 ;  /* 0x000000ff07077287 */ /* 0x000fe4000c800000 */
[----:B------:R-:W-:Y:S01]  /*98050*/  USEL UR11, UR11, URZ, !UP0 ;  /* 0x000000ff0b0b7287 */ /* 0x000fe2000c000000 */
[----:B------:R-:W-:Y:S01]  /*98060*/  SHF.L.U32 R210, R217, 0x2, RZ ;  /* 0x00000002d9d27819 */ /* 0x000fe200000006ff */
[----:B------:R-:W-:-:S04]  /*98070*/  ULEA UR16, UR7, UR12, 0xf ;  /* 0x0000000c07107291 */ /* 0x000fc8000f8e78ff */
[----:B------:R-:W-:Y:S02]  /*98080*/  ISETP.NE.U32.AND P0, PT, RZ, UR11, PT ;  /* 0x0000000bff007c0c */ /* 0x000fe4000bf05070 */
[----:B------:R-:W-:Y:S01]  /*98090*/  VIADD R3, R210, UR16 ;  /* 0x00000010d2037c36 */ /* 0x000fe20008000000 */
[----:B--2---:R-:W-:-:S04]  /*980a0*/  IADD3 R4, P1, PT, R4, UR13, RZ ;  /* 0x0000000d04047c10 */ /* 0x004fc8000ff3e0ff */
[----:B---3--:R-:W-:Y:S01]  /*980b0*/  IADD3.X R5, PT, PT, R5, UR5, RZ, P1, !PT ;  /* 0x0000000505057c10 */ /* 0x008fe20008ffe4ff */
[----:B------:R2:W-:Y:S04]  /*980c0*/  STL [R1+0x3454], R4 ;  /* 0x0034540401007387 */ /* 0x0005e80000100800 */
[----:B------:R3:W-:Y:S04]  /*980d0*/  STL [R1+0x344c], R5 ;  /* 0x00344c0501007387 */ /* 0x0007e80000100800 */
[----:B------:R-:W4:Y:S04]  /*980e0*/  LDL.LU R11, [R1+0x3444] ;  /* 0x00344400010b7983 */ /* 0x000f280000300800 */
[----:B------:R-:W2:Y:S04]  /*980f0*/  LDL.LU R7, [R1+0x3450] ;  /* 0x0034500001077983 */ /* 0x000ea80000300800 */
[----:B-1----:R-:W3:Y:S04]  /*98100*/  LDL.LU R15, [R1+0x340c] ;  /* 0x00340c00010f7983 */ /* 0x002ee80000300800 */
[----:B------:R-:W3:Y:S04]  /*98110*/  LDL.LU R8, [R1+0x3418] ;  /* 0x0034180001087983 */ /* 0x000ee80000300800 */
[----:B------:R-:W3:Y:S04]  /*98120*/  LDL.LU R14, [R1+0x3404] ;  /* 0x00340400010e7983 */ /* 0x000ee80000300800 */
[----:B------:R-:W3:Y:S04]  /*98130*/  LDL.LU R10, [R1+0x3410] ;  /* 0x00341000010a7983 */ /* 0x000ee80000300800 */
[----:B------:R-:W3:Y:S04]  /*98140*/  LDL.LU R13, [R1+0x33cc] ;  /* 0x0033cc00010d7983 */ /* 0x000ee80000300800 */
[----:B------:R-:W3:Y:S01]  /*98150*/  LDL.LU R6, [R1+0x33d8] ;  /* 0x0033d80001067983 */ /* 0x000ee20000300800 */
[----:B------:R-:W-:Y:S06]  /*98160*/  BAR.SYNC.DEFER_BLOCKING 0x0 ;  /* 0x0000000000007b1d */ /* 0x000fec0000010000 */
[----:B------:R-:W3:Y:S04]  /*98170*/  LDL.LU R12, [R1+0x33c4] ;  /* 0x0033c400010c7983 */ /* 0x000ee80000300800 */
[----:B------:R-:W3:Y:S01]  /*98180*/  LDL.LU R9, [R1+0x33d0] ;  /* 0x0033d00001097983 */ /* 0x000ee20000300800 */
[----:B------:R-:W-:-:S04]  /*98190*/  UISETP.GT.AND UP1, UPT, UR15, 0x4, UPT ;  /* 0x000000040f00788c */ /* 0x000fc8000bf24270 */
[----:B------:R-:W-:-:S04]  /*981a0*/  USEL UR11, URZ, 0x4, !UP1 ;  /* 0x00000004ff0b7887 */ /* 0x000fc8000c800000 */
[----:B------:R-:W-:Y:S01]  /*981b0*/  USEL UR11, UR11, URZ, !UP0 ;  /* 0x000000ff0b0b7287 */ /* 0x000fe2000c000000 */
[----:B------:R-:W-:Y:S01]  /*981c0*/  @!PT LDS RZ, [RZ] ;  /* 0x00000000fffff984 */ /* 0x000fe20000000800 */
[----:B------:R-:W-:Y:S01]  /*981d0*/  @!PT LDS RZ, [RZ] ;  /* 0x00000000fffff984 */ /* 0x000fe20000000800 */
[----:B------:R-:W-:Y:S01]  /*981e0*/  @!PT LDS RZ, [RZ] ;  /* 0x00000000fffff984 */ /* 0x000fe20000000800 */
[----:B------:R1:W-:Y:S01]  /*981f0*/  LDGSTS.E [R3+0x40000], desc[UR28][R4.64], P0 ;  /* 0x4000000004037fae */ /* 0x0003e200081a101c */
[----:B--2---:R-:W-:-:S04]  /*98200*/  IADD3 R7, P1, PT, R7, UR13, RZ ;  /* 0x0000000d07077c10 */ /* 0x004fc8000ff3e0ff */
[----:B----4-:R-:W-:Y:S01]  /*98210*/  IADD3.X R11, PT, PT, R11, UR5, RZ, P1, !PT ;  /* 0x000000050b0b7c10 */ /* 0x010fe20008ffe4ff */
[----:B------:R-:W-:Y:S01]  /*98220*/  STL [R1+0x3450], R7 ;  /* 0x0034500701007387 */ /* 0x000fe20000100800 */
[----:B-1----:R-:W-:-:S03]  /*98230*/  MOV R4, R7 ;  /* 0x0000000700047202 */ /* 0x002fc60000000f00 */
[----:B------:R1:W-:Y:S01]  /*98240*/  STL [R1+0x3444], R11 ;  /* 0x0034440b01007387 */ /* 0x0003e20000100800 */
[----:B---3--:R-:W-:Y:S01]  /*98250*/  IMAD.MOV.U32 R5, RZ, RZ, R11 ;  /* 0x000000ffff057224 */ /* 0x008fe200078e000b */
[----:B------:R-:W-:Y:S02]  /*98260*/  IADD3 R8, P1, PT, R8, UR13, RZ ;  /* 0x0000000d08087c10 */ /* 0x000fe4000ff3e0ff */
[----:B-1----:R-:W2:Y:S04]  /*98270*/  LDL.LU R11, [R1+0x338c] ;  /* 0x00338c00010b7983 */ /* 0x002ea80000300800 */
[----:B------:R-:W3:Y:S01]  /*98280*/  LDL.LU R7, [R1+0x3398] ;  /* 0x0033980001077983 */ /* 0x000ee20000300800 */
[----:B------:R-:W-:Y:S01]  /*98290*/  IADD3.X R15, PT, PT, R15, UR5, RZ, P1, !PT ;  /* 0x000000050f0f7c10 */ /* 0x000fe20008ffe4ff */
[----:B------:R-:W-:Y:S01]  /*982a0*/  UISETP.GT.AND UP1, UPT, UR15, 0x8, UPT ;  /* 0x000000080f00788c */ /* 0x000fe2000bf24270 */
[----:B------:R-:W-:Y:S01]  /*982b0*/  IADD3 R10, P2, PT, R10, UR13, RZ ;  /* 0x0000000d0a0a7c10 */ /* 0x000fe2000ff5e0ff */
[----:B------:R1:W-:Y:S01]  /*982c0*/  LDGSTS.E [R3+0x40080], desc[UR28][R4.64], P0 ;  /* 0x4008000004037fae */ /* 0x0003e200081a101c */
[----:B------:R-:W-:Y:S01]  /*982d0*/  ISETP.NE.U32.AND P0, PT, RZ, UR11, PT ;  /* 0x0000000bff007c0c */ /* 0x000fe2000bf05070 */
[----:B------:R-:W-:Y:S01]  /*982e0*/  USEL UR11, URZ, 0x4, !UP1 ;  /* 0x00000004ff0b7887 */ /* 0x000fe2000c800000 */
[----:B------:R-:W-:Y:S01]  /*982f0*/  IADD3.X R14, PT, PT, R14, UR5, RZ, P2, !PT ;  /* 0x000000050e0e7c10 */ /* 0x000fe200097fe4ff */
[----:B------:R4:W-:Y:S01]  /*98300*/  STL [R1+0x3418], R8 ;  /* 0x0034180801007387 */ /* 0x0009e20000100800 */
[----:B------:R-:W-:Y:S01]  /*98310*/  IADD3 R6, P3, PT, R6, UR13, RZ ;  /* 0x0000000d06067c10 */ /* 0x000fe2000ff7e0ff */
[----:B------:R-:W-:-:S02]  /*98320*/  USEL UR11, UR11, URZ, !UP0 ;  /* 0x000000ff0b0b7287 */ /* 0x000fc4000c000000 */
[----:B------:R-:W-:Y:S01]  /*98330*/  STL [R1+0x340c], R15 ;  /* 0x00340c0f01007387 */ /* 0x000fe20000100800 */
[----:B-1----:R-:W-:-:S03]  /*98340*/  MOV R4, R8 ;  /* 0x0000000800047202 */ /* 0x002fc60000000f00 */
[----:B------:R-:W2:Y:S01]  /*98350*/  LDL.LU R16, [R1+0x3390] ;  /* 0x0033900001107983 */ /* 0x000ea20000300800 */
[----:B------:R-:W-:-:S03]  /*98360*/  IMAD.MOV.U32 R5, RZ, RZ, R15 ;  /* 0x000000ffff057224 */ /* 0x000fc600078e000f */
[----:B----4-:R-:W4:Y:S01]  /*98370*/  LDL.LU R8, [R1+0x3358] ;  /* 0x0033580001087983 */ /* 0x010f220000300800 */
[----:B------:R-:W-:-:S03]  /*98380*/  IADD3.X R13, PT, PT, R13, UR5, RZ, P3, !PT ;  /* 0x000000050d0d7c10 */ /* 0x000fc60009ffe4ff */
[----:B------:R1:W-:Y:S04]  /*98390*/  STL [R1+0x3410], R10 ;  /* 0x0034100a01007387 */ /* 0x0003e80000100800 */
[----:B------:R-:W-:Y:S04]  /*983a0*/  STL [R1+0x3404], R14 ;  /* 0x0034040e01007387 */ /* 0x000fe80000100800 */
[----:B------:R1:W-:Y:S04]  /*983b0*/  STL [R1+0x33d8], R6 ;  /* 0x0033d80601007387 */ /* 0x0003e80000100800 */
[----:B------:R-:W4:Y:S04]  /*983c0*/  LDL.LU R17, [R1+0x3384] ;  /* 0x0033840001117983 */ /* 0x000f280000300800 */
[----:B------:R1:W-:Y:S04]  /*983d0*/  LDGSTS.E [R3+0x40400], desc[UR28][R4.64], P0 ;  /* 0x4040000004037fae */ /* 0x0003e800081a101c */
[----:B------:R-:W-:Y:S01]  /*983e0*/  STL [R1+0x33cc], R13 ;  /* 0x0033cc0d01007387 */ /* 0x000fe20000100800 */
[----:B-1----:R-:W-:-:S03]  /*983f0*/  MOV R4, R10 ;  /* 0x0000000a00047202 */ /* 0x002fc60000000f00 */
[----:B------:R-:W4:Y:S01]  /*98400*/  LDL.LU R10, [R1+0x334c] ;  /* 0x00334c00010a7983 */ /* 0x000f220000300800 */
[----:B------:R-:W-:Y:S01]  /*98410*/  IMAD.MOV.U32 R5, RZ, RZ, R14 ;  /* 0x000000ffff057224 */ /* 0x000fe200078e000e */
[----:B------:R-:W-:-:S04]  /*98420*/  ISETP.NE.U32.AND P1, PT, RZ, UR11, PT ;  /* 0x0000000bff007c0c */ /* 0x000fc8000bf25070 */
[----:B------:R1:W-:Y:S01]  /*98430*/  LDGSTS.E [R3+0x40480], desc[UR28][R4.64], P0 ;  /* 0x4048000004037fae */ /* 0x0003e200081a101c */
[----:B------:R-:W-:-:S04]  /*98440*/  IADD3 R9, P0, PT, R9, UR13, RZ ;  /* 0x0000000d09097c10 */ /* 0x000fc8000ff1e0ff */
[----:B------:R-:W-:Y:S02]  /*98450*/  IADD3.X R12, PT, PT, R12, UR5, RZ, P0, !PT ;  /* 0x000000050c0c7c10 */ /* 0x000fe400087fe4ff */
[----:B-1----:R-:W-:Y:S01]  /*98460*/  MOV R4, R6 ;  /* 0x0000000600047202 */ /* 0x002fe20000000f00 */
[----:B------:R-:W-:Y:S01]  /*98470*/  IMAD.MOV.U32 R5, RZ, RZ, R13 ;  /* 0x000000ffff057224 */ /* 0x000fe200078e000d */
[----:B------:R-:W4:Y:S04]  /*98480*/  LDL.LU R6, [R1+0x3350] ;  /* 0x0033500001067983 */ /* 0x000f280000300800 */
[----:B------:R1:W-:Y:S04]  /*98490*/  LDGSTS.E [R3+0x40800], desc[UR28][R4.64], P1 ;  /* 0x4080000004037fae */ /* 0x0003e800089a101c */
[----:B------:R-:W-:Y:S04]  /*984a0*/  STL [R1+0x33d0], R9 ;  /* 0x0033d00901007387 */ /* 0x000fe80000100800 */
[----:B------:R1:W-:Y:S02]  /*984b0*/  STL [R1+0x33c4], R12 ;  /* 0x0033c40c01007387 */ /* 0x0003e40000100800 */
[----:B-1----:R-:W-:Y:S01]  /*984c0*/  MOV R4, R9 ;  /* 0x0000000900047202 */ /* 0x002fe20000000f00 */
[----:B------:R-:W-:-:S02]  /*984d0*/  IMAD.MOV.U32 R5, RZ, RZ, R12 ;  /* 0x000000ffff057224 */ /* 0x000fc400078e000c */
[----:B------:R-:W4:Y:S01]  /*984e0*/  LDL.LU R12, [R1+0x3344] ;  /* 0x00334400010c7983 */ /* 0x000f220000300800 */
[----:B------:R-:W-:-:S03]  /*984f0*/  UISETP.GT.AND UP1, UPT, UR15, 0xc, UPT ;  /* 0x0000000c0f00788c */ /* 0x000fc6000bf24270 */
[----:B------:R1:W-:Y:S01]  /*98500*/  LDGSTS.E [R3+0x40880], desc[UR28][R4.64], P1 ;  /* 0x4088000004037fae */ /* 0x0003e200089a101c */
[----:B------:R-:W-:-:S03]  /*98510*/  USEL UR11, URZ, 0x4, !UP1 ;  /* 0x00000004ff0b7887 */ /* 0x000fc6000c800000 */
[----:B------:R-:W4:Y:S01]  /*98520*/  LDL.LU R9, [R1+0x3318] ;  /* 0x0033180001097983 */ /* 0x000f220000300800 */
[----:B------:R-:W-:-:S06]  /*98530*/  USEL UR11, UR11, URZ, !UP0 ;  /* 0x000000ff0b0b7287 */ /* 0x000fcc000c000000 */
[----:B------:R-:W-:Y:S02]  /*98540*/  ISETP.NE.U32.AND P0, PT, RZ, UR11, PT ;  /* 0x0000000bff007c0c */ /* 0x000fe4000bf05070 */
[----:B---3--:R-:W-:-:S04]  /*98550*/  IADD3 R7, P1, PT, R7, UR13, RZ ;  /* 0x0000000d07077c10 */ /* 0x008fc8000ff3e0ff */
[----:B--2---:R-:W-:Y:S01]  /*98560*/  IADD3.X R11, PT, PT, R11, UR5, RZ, P1, !PT ;  /* 0x000000050b0b7c10 */ /* 0x004fe20008ffe4ff */
[----:B------:R-:W-:Y:S04]  /*98570*/  STL [R1+0x3398], R7 ;  /* 0x0033980701007387 */ /* 0x000fe80000100800 */
[----:B------:R2:W-:Y:S01]  /*98580*/  STL [R1+0x338c], R11 ;  /* 0x00338c0b01007387 */ /* 0x0005e20000100800 */
[----:B-1----:R-:W-:-:S03]  /*98590*/  IMAD.MOV.U32 R5, RZ, RZ, R11 ;  /* 0x000000ffff057224 */ /* 0x002fc600078e000b */
[----:B------:R-:W3:Y:S04]  /*985a0*/  LDL.LU R15, [R1+0x330c] ;  /* 0x00330c00010f7983 */ /* 0x000ee80000300800 */
[----:B------:R-:W3:Y:S04]  /*985b0*/  LDL.LU R14, [R1+0x3304] ;  /* 0x00330400010e7983 */ /* 0x000ee80000300800 */
[----:B--2---:R-:W2:Y:S01]  /*985c0*/  LDL.LU R11, [R1+0x3310] ;  /* 0x00331000010b7983 */ /* 0x004ea20000300800 */
[----:B------:R-:W-:-:S03]  /*985d0*/  MOV R4, R7 ;  /* 0x0000000700047202 */ /* 0x000fc60000000f00 */
[----:B------:R-:W2:Y:S04]  /*985e0*/  LDL.LU R13, [R1+0x32cc] ;  /* 0x0032cc00010d7983 */ /* 0x000ea80000300800 */
[----:B------:R-:W2:Y:S01]  /*985f0*/  LDL.LU R7, [R1+0x32d8] ;  /* 0x0032d80001077983 */ /* 0x000ea20000300800 */
[----:B------:R-:W-:Y:S02]  /*98600*/  IADD3 R16, P2, PT, R16, UR13, RZ ;  /* 0x0000000d10107c10 */ /* 0x000fe4000ff5e0ff */
[----:B----4-:R-:W-:Y:S01]  /*98610*/  IADD3 R8, P3, PT, R8, UR13, RZ ;  /* 0x0000000d08087c10 */ /* 0x010fe2000ff7e0ff */
[----:B------:R1:W-:Y:S01]  /*98620*/  LDGSTS.E [R3+0x40c00], desc[UR28][R4.64], P0 ;  /* 0x40c0000004037fae */ /* 0x0003e200081a101c */
[----:B------:R-:W-:-:S03]  /*98630*/  IADD3.X R17, PT, PT, R17, UR5, RZ, P2, !PT ;  /* 0x0000000511117c10 */ /* 0x000fc600097fe4ff */
[----:B------:R-:W-:Y:S01]  /*98640*/  STL [R1+0x3390], R16 ;  /* 0x0033901001007387 */ /* 0x000fe20000100800 */
[----:B-1----:R-:W-:Y:S01]  /*98650*/  MOV R4, R16 ;  /* 0x0000001000047202 */ /* 0x002fe20000000f00 */
[----:B------:R-:W-:Y:S02]  /*98660*/  IMAD.MOV.U32 R5, RZ, RZ, R17 ;  /* 0x000000ffff057224 */ /* 0x000fe400078e0011 */
[----:B------:R-:W-:Y:S04]  /*98670*/  STL [R1+0x3384], R17 ;  /* 0x0033841101007387 */ /* 0x000fe80000100800 */
[----:B------:R-:W-:Y:S01]  /*98680*/  STL [R1+0x3358], R8 ;  /* 0x0033580801007387 */ /* 0x000fe20000100800 */
[----:B------:R-:W-:-:S03]  /*98690*/  IADD3.X R10, PT, PT, R10, UR5, RZ, P3, !PT ;  /* 0x000000050a0a7c10 */ /* 0x000fc60009ffe4ff */
[----:B------:R1:W-:Y:S04]  /*986a0*/  LDGSTS.E [R3+0x40c80], desc[UR28][R4.64], P0 ;  /* 0x40c8000004037fae */ /* 0x0003e800081a101c */
[----:B------:R4:W-:Y:S01]  /*986b0*/  STL [R1+0x334c], R10 ;  /* 0x00334c0a01007387 */ /* 0x0009e20000100800 */
[----:B-1----:R-:W-:Y:S01]  /*986c0*/  IMAD.MOV.U32 R5, RZ, RZ, R10 ;  /* 0x000000ffff057224 */ /* 0x002fe200078e000a */
[----:B------:R-:W-:Y:S02]  /*986d0*/  MOV R4, R8 ;  /* 0x0000000800047202 */ /* 0x000fe40000000f00 */
[----:B----4-:R-:W4:Y:S04]  /*986e0*/  LDL.LU R10, [R1+0x32c4] ;  /* 0x0032c400010a7983 */ /* 0x010f280000300800 */
[----:B------:R-:W4:Y:S01]  /*986f0*/  LDL.LU R8, [R1+0x32d0] ;  /* 0x0032d00001087983 */ /* 0x000f220000300800 */
[----:B------:R-:W-:-:S04]  /*98700*/  UISETP.GT.AND UP1, UPT, UR15, 0x10, UPT ;  /* 0x000000100f00788c */ /* 0x000fc8000bf24270 */
[----:B------:R-:W-:-:S04]  /*98710*/  USEL UR11, URZ, 0x4, !UP1 ;  /* 0x00000004ff0b7887 */ /* 0x000fc8000c800000 */
[----:B------:R-:W-:Y:S01]  /*98720*/  USEL UR11, UR11, URZ, !UP0 ;  /* 0x000000ff0b0b7287 */ /* 0x000fe2000c000000 */
[----:B------:R-:W-:-:S05]  /*98730*/  IADD3 R6, P0, PT, R6, UR13, RZ ;  /* 0x0000000d06067c10 */ /* 0x000fca000ff1e0ff */
[----:B------:R-:W-:Y:S01]  /*98740*/  ISETP.NE.U32.AND P1, PT, RZ, UR11, PT ;  /* 0x0000000bff007c0c */ /* 0x000fe2000bf25070 */
[----:B------:R-:W-:Y:S01]  /*98750*/  STL [R1+0x3350], R6 ;  /* 0x0033500601007387 */ /* 0x000fe20000100800 */
[----:B------:R-:W-:Y:S01]  /*98760*/  UISETP.GT.AND UP1, UPT, UR15, 0x14, UPT ;  /* 0x000000140f00788c */ /* 0x000fe2000bf24270 */
[----:B------:R-:W-:-:S10]  /*98770*/  IADD3.X R12, PT, PT, R12, UR5, RZ, P0, !PT ;  /* 0x000000050c0c7c10 */ /* 0x000fd400087fe4ff */
[----:B------:R1:W-:Y:S04]  /*98780*/  LDGSTS.E [R3+0x41000], desc[UR28][R4.64], P1 ;  /* 0x4100000004037fae */ /* 0x0003e800089a101c */
[----:B------:R1:W-:Y:S01]  /*98790*/  STL [R1+0x3344], R12 ;  /* 0x0033440c01007387 */ /* 0x0003e20000100800 */
[----:B------:R-:W-:Y:S01]  /*987a0*/  USEL UR11, URZ, 0x4, !UP1 ;  /* 0x00000004ff0b7887 */ /* 0x000fe2000c800000 */
[----:B-1----:R-:W-:Y:S01]  /*987b0*/  IMAD.MOV.U32 R5, RZ, RZ, R12 ;  /* 0x000000ffff057224 */ /* 0x002fe200078e000c */
[----:B------:R-:W-:Y:S01]  /*987c0*/  MOV R4, R6 ;  /* 0x0000000600047202 */ /* 0x000fe20000000f00 */
[----:B------:R-:W4:Y:S04]  /*987d0*/  LDL.LU R12, [R1+0x328c] ;  /* 0x00328c00010c7983 */ /* 0x000f280000300800 */
[----:B------:R-:W4:Y:S01]  /*987e0*/  LDL.LU R6, [R1+0x3298] ;  /* 0x0032980001067983 */ /* 0x000f220000300800 */
[----:B------:R-:W-:-:S03]  /*987f0*/  USEL UR11, UR11, URZ, !UP0 ;  /* 0x000000ff0b0b7287 */ /* 0x000fc6000c000000 */
[----:B------:R1:W-:Y:S01]  /*98800*/  LDGSTS.E [R3+0x41080], desc[UR28][R4.64], P1 ;  /* 0x4108000004037fae */ /* 0x0003e200089a101c */
[----:B------:R-:W-:Y:S02]  /*98810*/  IADD3 R9, P1, PT, R9, UR13, RZ ;  /* 0x0000000d09097c10 */ /* 0x000fe4000ff3e0ff */
[----:B------:R-:W-:-:S03]  /*98820*/  ISETP.NE.U32.AND P0, PT, RZ, UR11, PT ;  /* 0x0000000bff007c0c */ /* 0x000fc6000bf05070 */
[----:B------:R2:W-:Y:S01]  /*98830*/  STL [R1+0x3318], R9 ;  /* 0x0033180901007387 */ /* 0x0005e20000100800 */
[----:B------:R-:W-:Y:S01]  /*98840*/  UISETP.GT.AND UP1, UPT, UR15, 0x18, UPT ;  /* 0x000000180f00788c */ /* 0x000fe2000bf24270 */
[----:B-1----:R-:W-:-:S03]  /*98850*/  MOV R4, R9 ;  /* 0x0000000900047202 */ /* 0x002fc60000000f00 */
[----:B------:R-:W-:-:S04]  /*98860*/  USEL UR11, URZ, 0x4, !UP1 ;  /* 0x00000004ff0b7887 */ /* 0x000fc8000c800000 */
[----:B------:R-:W-:Y:S01]  /*98870*/  USEL UR11, UR11, URZ, !UP0 ;  /* 0x000000ff0b0b7287 */ /* 0x000fe2000c000000 */
[----:B---3--:R-:W-:Y:S02]  /*98880*/  IADD3.X R15, PT, PT, R15, UR5, RZ, P1, !PT ;  /* 0x000000050f0f7c10 */ /* 0x008fe40008ffe4ff */
[----:B--2---:R-:W-:-:S03]  /*98890*/  IADD3 R11, P2, PT, R11, UR13, RZ ;  /* 0x0000000d0b0b7c10 */ /* 0x004fc6000ff5e0ff */
[----:B------:R-:W-:Y:S01]  /*988a0*/  STL [R1+0x330c], R15 ;  /* 0x00330c0f01007387 */ /* 0x000fe20000100800 */
[----:B------:R-:W-:-:S03]  /*988b0*/  IADD3.X R14, PT, PT, R14, UR5, RZ, P2, !PT ;  /* 0x000000050e0e7c10 */ /* 0x000fc600097fe4ff */
[----:B------:R-:W2:Y:S01]  /*988c0*/  LDL.LU R16, [R1+0x3290] ;  /* 0x0032900001107983 */ /* 0x000ea20000300800 */
[----:B------:R-:W-:-:S03]  /*988d0*/  IADD3 R7, P3, PT, R7, UR13, RZ ;  /* 0x0000000d07077c10 */ /* 0x000fc6000ff7e0ff */
[----:B------:R-:W3:Y:S01]  /*988e0*/  LDL.LU R9, [R1+0x3258] ;  /* 0x0032580001097983 */ /* 0x000ee20000300800 */
[----:B------:R-:W-:-:S03]  /*988f0*/  IMAD.MOV.U32 R5, RZ, RZ, R15 ;  /* 0x000000ffff057224 */ /* 0x000fc600078e000f */
[----:B------:R1:W-:Y:S01]  /*98900*/  STL [R1+0x3310], R11 ;  /* 0x0033100b01007387 */ /* 0x0003e20000100800 */
[----:B------:R-:W-:-:S03]  /*98910*/  IADD3.X R13, PT, PT, R13, UR5, RZ, P3, !PT ;  /* 0x000000050d0d7c10 */ /* 0x000fc60009ffe4ff */
[----:B------:R-:W-:Y:S04]  /*98920*/  STL [R1+0x3304], R14 ;  /* 0x0033040e01007387 */ /* 0x000fe80000100800 */
[----:B------:R1:W-:Y:S04]  /*98930*/  STL [R1+0x32d8], R7 ;  /* 0x0032d80701007387 */ /* 0x0003e80000100800 */
[----:B------:R-:W3:Y:S04]  /*98940*/  LDL.LU R17, [R1+0x3284] ;  /* 0x0032840001117983 */ /* 0x000ee80000300800 */
[----:B------:R1:W-:Y:S04]  /*98950*/  LDGSTS.E [R3+0x41400], desc[UR28][R4.64], P0 ;  /* 0x4140000004037fae */ /* 0x0003e800081a101c */
[----:B------:R-:W-:Y:S01]  /*98960*/  STL [R1+0x32cc], R13 ;  /* 0x0032cc0d01007387 */ /* 0x000fe20000100800 */
[----:B------:R-:W-:-:S02]  /*98970*/  ISETP.NE.U32.AND P1, PT, RZ, UR11, PT ;  /* 0x0000000bff007c0c */ /* 0x000fc4000bf25070 */
[----:B-1----:R-:W-:Y:S02]  /*98980*/  MOV R4, R11 ;  /* 0x0000000b00047202 */ /* 0x002fe40000000f00 */
[----:B------:R-:W3:Y:S01]  /*98990*/  LDL.LU R11, [R1+0x324c] ;  /* 0x00324c00010b7983 */ /* 0x000ee20000300800 */
[----:B------:R-:W-:-:S05]  /*989a0*/  IMAD.MOV.U32 R5, RZ, RZ, R14 ;  /* 0x000000ffff057224 */ /* 0x000fca00078e000e */
[----:B------:R1:W-:Y:S01]  /*989b0*/  LDGSTS.E [R3+0x41480], desc[UR28][R4.64], P0 ;  /* 0x4148000004037fae */ /* 0x0003e200081a101c */
[----:B----4-:R-:W-:-:S04]  /*989c0*/  IADD3 R8, P0, PT, R8, UR13, RZ ;  /* 0x0000000d08087c10 */ /* 0x010fc8000ff1e0ff */
[----:B------:R-:W-:Y:S02]  /*989d0*/  IADD3.X R10, PT, PT, R10, UR5, RZ, P0, !PT ;  /* 0x000000050a0a7c10 */ /* 0x000fe400087fe4ff */
[----:B-1----:R-:W-:Y:S01]  /*989e0*/  MOV R4, R7 ;  /* 0x0000000700047202 */ /* 0x002fe20000000f00 */
[----:B------:R-:W-:Y:S01]  /*989f0*/  IMAD.MOV.U32 R5, RZ, RZ, R13 ;  /* 0x000000ffff057224 */ /* 0x000fe200078e000d */
[----:B------:R-:W4:Y:S04]  /*98a00*/  LDL.LU R7, [R1+0x3250] ;  /* 0x0032500001077983 */ /* 0x000f280000300800 */
[----:B------:R1:W-:Y:S04]  /*98a10*/  LDGSTS.E [R3+0x41800], desc[UR28][R4.64], P1 ;  /* 0x4180000004037fae */ /* 0x0003e800089a101c */
[----:B------:R-:W-:Y:S04]  /*98a20*/  STL [R1+0x32d0], R8 ;  /* 0x0032d00801007387 */ /* 0x000fe80000100800 */
[----:B------:R1:W-:Y:S02]  /*98a30*/  STL [R1+0x32c4], R10 ;  /* 0x0032c40a01007387 */ /* 0x0003e40000100800 */
[----:B-1----:R-:W-:-:S02]  /*98a40*/  IMAD.MOV.U32 R5, RZ, RZ, R10 ;  /* 0x000000ffff057224 */ /* 0x002fc400078e000a */
[----:B------:R-:W4:Y:S01]  /*98a50*/  LDL.LU R10, [R1+0x3244] ;  /* 0x00324400010a7983 */ /* 0x000f220000300800 */
[----:B------:R-:W-:Y:S01]  /*98a60*/  MOV R4, R8 ;  /* 0x0000000800047202 */ /* 0x000fe20000000f00 */
[----:B------:R-:W-:Y:S02]  /*98a70*/  UISETP.GT.AND UP1, UPT, UR15, 0x1c, UPT ;  /* 0x0000001c0f00788c */ /* 0x000fe4000bf24270 */
[----:B------:R-:W4:Y:S04]  /*98a80*/  LDL.LU R8, [R1+0x3218] ;  /* 0x0032180001087983 */ /* 0x000f280000300800 */
[----:B------:R1:W-:Y:S01]  /*98a90*/  LDGSTS.E [R3+0x41880], desc[UR28][R4.64], P1 ;  /* 0x4188000004037fae */ /* 0x0003e200089a101c */
[----:B------:R-:W-:Y:S01]  /*98aa0*/  USEL UR11, URZ, 0x4, !UP1 ;  /* 0x00000004ff0b7887 */ /* 0x000fe2000c800000 */
[----:B------:R-:W-:-:S03]  /*98ab0*/  IADD3 R6, P1, PT, R6, UR13, RZ ;  /* 0x0000000d06067c10 */ /* 0x000fc6000ff3e0ff */
[----:B------:R-:W-:Y:S01]  /*98ac0*/  USEL UR11, UR11, URZ, !UP0 ;  /* 0x000000ff0b0b7287 */ /* 0x000fe2000c000000 */
[----:B------:R-:W-:Y:S01]  /*98ad0*/  IADD3.X R12, PT, PT, R12, UR5, RZ, P1, !PT ;  /* 0x000000050c0c7c10 */ /* 0x000fe20008ffe4ff */
[----:B------:R-:W-:Y:S04]  /*98ae0*/  STL [R1+0x3298], R6 ;  /* 0x0032980601007387 */ /* 0x000fe80000100800 */
[----:B------:R1:W-:Y:S02]  /*98af0*/  STL [R1+0x328c], R12 ;  /* 0x00328c0c01007387 */ /* 0x0003e40000100800 */
[----:B-1----:R-:W-:Y:S01]  /*98b00*/  IMAD.MOV.U32 R5, RZ, RZ, R12 ;  /* 0x000000ffff057224 */ /* 0x002fe200078e000c */
[----:B------:R-:W-:Y:S01]  /*98b10*/  ISETP.NE.U32.AND P0, PT, RZ, UR11, PT ;  /* 0x0000000bff007c0c */ /* 0x000fe2000bf05070 */
[----:B------:R-:W4:Y:S04]  /*98b20*/  LDL.LU R15, [R1+0x320c] ;  /* 0x00320c00010f7983 */ /* 0x000f280000300800 */
[----:B------:R-:W4:Y:S04]  /*98b30*/  LDL.LU R14, [R1+0x3204] ;  /* 0x00320400010e7983 */ /* 0x000f280000300800 */
[----:B------:R-:W4:Y:S01]  /*98b40*/  LDL.LU R12, [R1+0x3210] ;  /* 0x00321000010c7983 */ /* 0x000f220000300800 */
[----:B------:R-:W-:-:S03]  /*98b50*/  MOV R4, R6 ;  /* 0x0000000600047202 */ /* 0x000fc60000000f00 */
[----:B------:R-:W4:Y:S04]  /*98b60*/  LDL.LU R13, [R1+0x31cc] ;  /* 0x0031cc00010d7983 */ /* 0x000f280000300800 */
[----:B------:R-:W4:Y:S01]  /*98b70*/  LDL.LU R6, [R1+0x31d8] ;  /* 0x0031d80001067983 */ /* 0x000f220000300800 */
[----:B------:R-:W-:-:S03]  /*98b80*/  UISETP.GT.AND UP1, UPT, UR15, 0x20, UPT ;  /* 0x000000200f00788c */ /* 0x000fc6000bf24270 */
[----:B------:R1:W-:Y:S01]  /*98b90*/  LDGSTS.E [R3+0x41c00], desc[UR28][R4.64], P0 ;  /* 0x41c0000004037fae */ /* 0x0003e200081a101c */
[----:B------:R-:W-:-:S04]  /*98ba0*/  USEL UR11, URZ, 0x4, !UP1 ;  /* 0x00000004ff0b7887 */ /* 0x000fc8000c800000 */
[----:B------:R-:W-:-:S06]  /*98bb0*/  USEL UR11, UR11, URZ, !UP0 ;  /* 0x000000ff0b0b7287 */ /* 0x000fcc000c000000 */
[----:B------:R-:W-:Y:S02]  /*98bc0*/  ISETP.NE.U32.AND P1, PT, RZ, UR11, PT ;  /* 0x0000000bff007c0c */ /* 0x000fe4000bf25070 */
[----:B--2---:R-:W-:Y:S02]  /*98bd0*/  IADD3 R16, P2, PT, R16, UR13, RZ ;  /* 0x0000000d10107c10 */ /* 0x004fe4000ff5e0ff */
[----:B---3--:R-:W-:Y:S02]  /*98be0*/  IADD3 R9, P3, PT, R9, UR13, RZ ;  /* 0x0000000d09097c10 */ /* 0x008fe4000ff7e0ff */
[----:B-1----:R-:W-:Y:S01]  /*98bf0*/  MOV R4, R16 ;  /* 0x0000001000047202 */ /* 0x002fe20000000f00 */
[----:B------:R-:W-:Y:S01]  /*98c00*/  STL [R1+0x3290], R16 ;  /* 0x0032901001007387 */ /* 0x000fe20000100800 */
[----:B------:R-:W-:-:S05]  /*98c10*/  IADD3.X R17, PT, PT, R17, UR5, RZ, P2, !PT ;  /* 0x0000000511117c10 */ /* 0x000fca00097fe4ff */
[----:B------:R-:W-:Y:S01]  /*98c20*/  IMAD.MOV.U32 R5, RZ, RZ, R17 ;  /* 0x000000ffff057224 */ /* 0x000fe200078e0011 */
[----:B------:R-:W-:Y:S04]  /*98c30*/  STL [R1+0x3284], R17 ;  /* 0x0032841101007387 */ /* 0x000fe80000100800 */
[----:B------:R-:W-:Y:S04]  /*98c40*/  STL [R1+0x3258], R9 ;  /* 0x0032580901007387 */ /* 0x000fe80000100800 */
[----:B------:R1:W-:Y:S01]  /*98c50*/  LDGSTS.E [R3+0x41c80], desc[UR28][R4.64], P0 ;  /* 0x41c8000004037fae */ /* 0x0003e200081a101c */
[----:B------:R-:W-:-:S05]  /*98c60*/  IADD3.X R11, PT, PT, R11, UR5, RZ, P3, !PT ;  /* 0x000000050b0b7c10 */ /* 0x000fca0009ffe4ff */
[----:B------:R2:W-:Y:S01]  /*98c70*/  STL [R1+0x324c], R11 ;  /* 0x00324c0b01007387 */ /* 0x0005e20000100800 */
[----:B-1----:R-:W-:Y:S01]  /*98c80*/  IMAD.MOV.U32 R5, RZ, RZ, R11 ;  /* 0x000000ffff057224 */ /* 0x002fe200078e000b */
[----:B------:R-:W-:-:S05]  /*98c90*/  MOV R4, R9 ;  /* 0x0000000900047202 */ /* 0x000fca0000000f00 */
[----:B------:R1:W-:Y:S04]  /*98ca0*/  LDGSTS.E [R3+0x42000], desc[UR28][R4.64], P1 ;  /* 0x4200000004037fae */ /* 0x0003e800089a101c */
[----:B--2---:R-:W2:Y:S04]  /*98cb0*/  LDL.LU R11, [R1+0x31c4] ;  /* 0x0031c400010b7983 */ /* 0x004ea80000300800 */
[----:B------:R-:W3:Y:S01]  /*98cc0*/  LDL.LU R9, [R1+0x31d0] ;  /* 0x0031d00001097983 */ /* 0x000ee20000300800 */
[----:B----4-:R-:W-:-:S05]  /*98cd0*/  IADD3 R7, P0, PT, R7, UR13, RZ ;  /* 0x0000000d07077c10 */ /* 0x010fca000ff1e0ff */
[----:B------:R-:W-:Y:S01]  /*98ce0*/  STL [R1+0x3250], R7 ;  /* 0x0032500701007387 */ /* 0x000fe20000100800 */
[----:B-1----:R-:W-:Y:S02]  /*98cf0*/  MOV R4, R7 ;  /* 0x0000000700047202 */ /* 0x002fe40000000f00 */
[----:B------:R-:W-:-:S05]  /*98d00*/  IADD3.X R10, PT, PT, R10, UR5, RZ, P0, !PT ;  /* 0x000000050a0a7c10 */ /* 0x000fca00087fe4ff */
[----:B------:R1:W-:Y:S01]  /*98d10*/  STL [R1+0x3244], R10 ;  /* 0x0032440a01007387 */ /* 0x0003e20000100800 */
[----:B------:R-:W-:Y:S01]  /*98d20*/  IMAD.MOV.U32 R5, RZ, RZ, R10 ;  /* 0x000000ffff057224 */ /* 0x000fe200078e000a */
[----:B------:R-:W-:Y:S02]  /*98d30*/  UISETP.GT.AND UP1, UPT, UR15, 0x24, UPT ;  /* 0x000000240f00788c */ /* 0x000fe4000bf24270 */
[----:B-1----:R-:W4:Y:S04]  /*98d40*/  LDL.LU R10, [R1+0x318c] ;  /* 0x00318c00010a7983 */ /* 0x002f280000300800 */
[----:B------:R-:W4:Y:S01]  /*98d50*/  LDL.LU R7, [R1+0x3198] ;  /* 0x0031980001077983 */ /* 0x000f220000300800 */
[----:B------:R-:W-:-:S03]  /*98d60*/  USEL UR11, URZ, 0x4, !UP1 ;  /* 0x00000004ff0b7887 */ /* 0x000fc6000c800000 */
[----:B------:R1:W-:Y:S01]  /*98d70*/  LDGSTS.E [R3+0x42080], desc[UR28][R4.64], P1 ;  /* 0x4208000004037fae */ /* 0x0003e200089a101c */
[----:B------:R-:W-:Y:S01]  /*98d80*/  USEL UR11, UR11, URZ, !UP0 ;  /* 0x000000ff0b0b7287 */ /* 0x000fe2000c000000 */
[----:B------:R-:W-:Y:S01]  /*98d90*/  IADD3 R8, P1, PT, R8, UR13, RZ ;  /* 0x0000000d08087c10 */ /* 0x000fe2000ff3e0ff */
[----:B------:R-:W-:-:S03]  /*98da0*/  UISETP.GT.AND UP1, UPT, UR15, 0x28, UPT ;  /* 0x000000280f00788c */ /* 0x000fc6000bf24270 */
[----:B------:R-:W-:Y:S02]  /*98db0*/  IADD3.X R15, PT, PT, R15, UR5, RZ, P1, !PT ;  /* 0x000000050f0f7c10 */ /* 0x000fe40008ffe4ff */
[----:B------:R-:W-:Y:S02]  /*98dc0*/  ISETP.NE.U32.AND P0, PT, RZ, UR11, PT ;  /* 0x0000000bff007c0c */ /* 0x000fe4000bf05070 */
[----:B------:R-:W-:Y:S01]  /*98dd0*/  IADD3 R12, P2, PT, R12, UR13, RZ ;  /* 0x0000000d0c0c7c10 */ /* 0x000fe2000ff5e0ff */
[----:B------:R1:W-:Y:S02]  /*98de0*/  STL [R1+0x3218], R8 ;  /* 0x0032180801007387 */ /* 0x0003e40000100800 */
[----:B-1----:R-:W-:Y:S02]  /*98df0*/  MOV R4, R8 ;  /* 0x0000000800047202 */ /* 0x002fe40000000f00 */
[----:B------:R-:W-:Y:S01]  /*98e00*/  IADD3.X R14, PT, PT, R14, UR5, RZ, P2, !PT ;  /* 0x000000050e0e7c10 */ /* 0x000fe200097fe4ff */
[----:B------:R-:W-:Y:S01]  /*98e10*/  STL [R1+0x320c], R15 ;  /* 0x00320c0f01007387 */ /* 0x000fe20000100800 */
[----:B------:R-:W-:Y:S01]  /*98e20*/  USEL UR11, URZ, 0x4, !UP1 ;  /* 0x00000004ff0b7887 */ /* 0x000fe2000c800000 */
[----:B------:R-:W-:-:S02]  /*98e30*/  IADD3 R6, P3, PT, R6, UR13, RZ ;  /* 0x0000000d06067c10 */ /* 0x000fc4000ff7e0ff */
[----:B------:R-:W4:Y:S01]  /*98e40*/  LDL.LU R16, [R1+0x3190] ;  /* 0x0031900001107983 */ /* 0x000f220000300800 */
[----:B------:R-:W-:-:S03]  /*98e50*/  IMAD.MOV.U32 R5, RZ, RZ, R15 ;  /* 0x000000ffff057224 */ /* 0x000fc600078e000f */
[----:B------:R-:W4:Y:S01]  /*98e60*/  LDL.LU R8, [R1+0x3158] ;  /* 0x0031580001087983 */ /* 0x000f220000300800 */
[----:B------:R-:W-:-:S03]  /*98e70*/  USEL UR11, UR11, URZ, !UP0 ;  /* 0x000000ff0b0b7287 */ /* 0x000fc6000c000000 */
[----:B------:R1:W-:Y:S01]  /*98e80*/  STL [R1+0x3210], R12 ;  /* 0x0032100c01007387 */ /* 0x0003e20000100800 */
[----:B------:R-:W-:-:S03]  /*98e90*/  IADD3.X R13, PT, PT, R13, UR5, RZ, P3, !PT ;  /* 0x000000050d0d7c10 */ /* 0x000fc60009ffe4ff */
[----:B------:R-:W-:Y:S04]  /*98ea0*/  STL [R1+0x3204], R14 ;  /* 0x0032040e01007387 */ /* 0x000fe80000100800 */
[----:B------:R1:W-:Y:S04]  /*98eb0*/  STL [R1+0x31d8], R6 ;  /* 0x0031d80601007387 */ /* 0x0003e80000100800 */
[----:B------:R-:W4:Y:S01]  /*98ec0*/  LDL.LU R17, [R1+0x3184] ;  /* 0x0031840001117983 */ /* 0x000f220000300800 */
[----:B------:R-:W-:-:S03]  /*98ed0*/  ISETP.NE.U32.AND P1, PT, RZ, UR11, PT ;  /* 0x0000000bff007c0c */ /* 0x000fc6000bf25070 */
[----:B------:R1:W-:Y:S04]  /*98ee0*/  LDGSTS.E [R3+0x42400], desc[UR28][R4.64], P0 ;  /* 0x4240000004037fae */ /* 0x0003e800081a101c */
[----:B------:R-:W-:Y:S01]  /*98ef0*/  STL [R1+0x31cc], R13 ;  /* 0x0031cc0d01007387 */ /* 0x000fe20000100800 */
[----:B-1----:R-:W-:Y:S01]  /*98f00*/  MOV R4, R12 ;  /* 0x0000000c00047202 */ /* 0x002fe20000000f00 */
[----:B------:R-:W-:Y:S02]  /*98f10*/  IMAD.MOV.U32 R5, RZ, RZ, R14 ;  /* 0x000000ffff057224 */ /* 0x000fe400078e000e */
[----:B------:R-:W4:Y:S04]  /*98f20*/  LDL.LU R12, [R1+0x314c] ;  /* 0x00314c00010c7983 */ /* 0x000f280000300800 */
[----:B------:R1:W-:Y:S02]  /*98f30*/  LDGSTS.E [R3+0x42480], desc[UR28][R4.64], P0 ;  /* 0x4248000004037fae */ /* 0x0003e400081a101c */
[----:B-1----:R-:W-:Y:S01]  /*98f40*/  MOV R4, R6 ;  /* 0x0000000600047202 */ /* 0x002fe20000000f00 */
[----:B------:R-:W-:Y:S01]  /*98f50*/  IMAD.MOV.U32 R5, RZ, RZ, R13 ;  /* 0x000000ffff057224 */ /* 0x000fe200078e000d */
[----:B------:R-:W4:Y:S04]  /*98f60*/  LDL.LU R6, [R1+0x3150] ;  /* 0x0031500001067983 */ /* 0x000f280000300800 */
[----:B------:R1:W-:Y:S01]  /*98f70*/  LDGSTS.E [R3+0x42800], desc[UR28][R4.64], P1 ;  /* 0x4280000004037fae */ /* 0x0003e200089a101c */
[----:B---3--:R-:W-:-:S04]  /*98f80*/  IADD3 R9, P0, PT, R9, UR13, RZ ;  /* 0x0000000d09097c10 */ /* 0x008fc8000ff1e0ff */
[----:B--2---:R-:W-:Y:S01]  /*98f90*/  IADD3.X R11, PT, PT, R11, UR5, RZ, P0, !PT ;  /* 0x000000050b0b7c10 */ /* 0x004fe200087fe4ff */
[----:B------:R-:W-:Y:S04]  /*98fa0*/  STL [R1+0x31d0], R9 ;  /* 0x0031d00901007387 */ /* 0x000fe80000100800 */
[----:B------:R2:W-:Y:S01]  /*98fb0*/  STL [R1+0x31c4], R11 ;  /* 0x0031c40b01007387 */ /* 0x0005e20000100800 */
[----:B-1----:R-:W-:Y:S01]  /*98fc0*/  IMAD.MOV.U32 R5, RZ, RZ, R11 ;  /* 0x000000ffff057224 */ /* 0x002fe200078e000b */
[----:B------:R-:W-:-:S05]  /*98fd0*/  MOV R4, R9 ;  /* 0x0000000900047202 */ /* 0x000fca0000000f00 */
[----:B------:R1:W-:Y:S04]  /*98fe0*/  LDGSTS.E [R3+0x42880], desc[UR28][R4.64], P1 ;  /* 0x4288000004037fae */ /* 0x0003e800089a101c */
[----:B--2---:R-:W2:Y:S04]  /*98ff0*/  LDL.LU R11, [R1+0x3144] ;  /* 0x00314400010b7983 */ /* 0x004ea80000300800 */
[----:B------:R-:W3:Y:S01]  /*99000*/  LDL.LU R9, [R1+0x3118] ;  /* 0x0031180001097983 */ /* 0x000ee20000300800 */
[----:B----4-:R-:W-:-:S04]  /*99010*/  IADD3 R7, P1, PT, R7, UR13, RZ ;  /* 0x0000000d07077c10 */ /* 0x010fc8000ff3e0ff */
[----:B------:R-:W-:Y:S01]  /*99020*/  IADD3.X R10, PT, PT, R10, UR5, RZ, P1, !PT ;  /* 0x000000050a0a7c10 */ /* 0x000fe20008ffe4ff */
[----:B------:R-:W-:Y:S04]  /*99030*/  STL [R1+0x3198], R7 ;  /* 0x0031980701007387 */ /* 0x000fe80000100800 */
[----:B------:R4:W-:Y:S01]  /*99040*/  STL [R1+0x318c], R10 ;  /* 0x00318c0a01007387 */ /* 0x0009e20000100800 */
[----:B-1----:R-:W-:-:S03]  /*99050*/  IMAD.MOV.U32 R5, RZ, RZ, R10 ;  /* 0x000000ffff057224 */ /* 0x002fc600078e000a */
[----:B------:R-:W3:Y:S04]  /*99060*/  LDL.LU R15, [R1+0x310c] ;  /* 0x00310c00010f7983 */ /* 0x000ee80000300800 */
[----:B------:R-:W3:Y:S04]  /*99070*/  LDL.LU R14, [R1+0x3104] ;  /* 0x00310400010e7983 */ /* 0x000ee80000300800 */
[----:B----4-:R-:W4:Y:S01]  /*99080*/  LDL.LU R10, [R1+0x3110] ;  /* 0x00311000010a7983 */ /* 0x010f220000300800 */
[----:B------:R-:W-:-:S03]  /*99090*/  MOV R4, R7 ;  /* 0x0000000700047202 */ /* 0x000fc60000000f00 */
[----:B------:R-:W4:Y:S04]  /*990a0*/  LDL.LU R13, [R1+0x30cc] ;  /* 0x0030cc00010d7983 */ /* 0x000f280000300800 */
[----:B------:R-:W4:Y:S01]  /*990b0*/  LDL.LU R7, [R1+0x30d8] ;  /* 0x0030d80001077983 */ /* 0x000f220000300800 */
[----:B------:R-:W-:-:S04]  /*990c0*/  UISETP.GT.AND UP1, UPT, UR15, 0x2c, UPT ;  /* 0x0000002c0f00788c */ /* 0x000fc8000bf24270 */
[----:B------:R-:W-:-:S04]  /*990d0*/  USEL UR11, URZ, 0x4, !UP1 ;  /* 0x00000004ff0b7887 */ /* 0x000fc8000c800000 */
[----:B------:R-:W-:Y:S01]  /*990e0*/  USEL UR11, UR11, URZ, !UP0 ;  /* 0x000000ff0b0b7287 */ /* 0x000fe2000c000000 */
[----:B------:R-:W-:-:S05]  /*990f0*/  IADD3 R16, P2, PT, R16, UR13, RZ ;  /* 0x0000000d10107c10 */ /* 0x000fca000ff5e0ff */
[----:B------:R-:W-:Y:S01]  /*99100*/  ISETP.NE.U32.AND P0, PT, RZ, UR11, PT ;  /* 0x0000000bff007c0c */ /* 0x000fe2000bf05070 */
[----:B------:R-:W-:Y:S01]  /*99110*/  UISETP.GT.AND UP1, UPT, UR15, 0x30, UPT ;  /* 0x000000300f00788c */ /* 0x000fe2000bf24270 */
[----:B------:R-:W-:Y:S02]  /*99120*/  IADD3.X R17, PT, PT, R17, UR5, RZ, P2, !PT ;  /* 0x0000000511117c10 */ /* 0x000fe400097fe4ff */
[----:B------:R-:W-:Y:S01]  /*99130*/  IADD3 R8, P3, PT, R8, UR13, RZ ;  /* 0x0000000d08087c10 */ /* 0x000fe2000ff7e0ff */
[----:B------:R-:W-:Y:S01]  /*99140*/  USEL UR11, URZ, 0x4, !UP1 ;  /* 0x00000004ff0b7887 */ /* 0x000fe2000c800000 */
[----:B------:R-:W-:Y:S03]  /*99150*/  STL [R1+0x3190], R16 ;  /* 0x0031901001007387 */ /* 0x000fe60000100800 */
[----:B------:R-:W-:-:S04]  /*99160*/  USEL UR11, UR11, URZ, !UP0 ;  /* 0x000000ff0b0b7287 */ /* 0x000fc8000c000000 */
[----:B------:R1:W-:Y:S01]  /*99170*/  LDGSTS.E [R3+0x42c00], desc[UR28][R4.64], P0 ;  /* 0x42c0000004037fae */ /* 0x0003e200081a101c */
[----:B------:R-:W-:-:S03]  /*99180*/  IADD3.X R12, PT, PT, R12, UR5, RZ, P3, !PT ;  /* 0x000000050c0c7c10 */ /* 0x000fc60009ffe4ff */
[----:B------:R-:W-:Y:S01]  /*99190*/  STL [R1+0x3184], R17 ;  /* 0x0031841101007387 */ /* 0x000fe20000100800 */
[----:B-1----:R-:W-:Y:S01]  /*991a0*/  MOV R4, R16 ;  /* 0x0000001000047202 */ /* 0x002fe20000000f00 */
[----:B------:R-:W-:Y:S02]  /*991b0*/  IMAD.MOV.U32 R5, RZ, RZ, R17 ;  /* 0x000000ffff057224 */ /* 0x000fe400078e0011 */
[----:B------:R-:W-:Y:S01]  /*991c0*/  STL [R1+0x3158], R8 ;  /* 0x0031580801007387 */ /* 0x000fe20000100800 */
[----:B------:R-:W-:-:S03]  /*991d0*/  ISETP.NE.U32.AND P1, PT, RZ, UR11, PT ;  /* 0x0000000bff007c0c */ /* 0x000fc6000bf25070 */
[----:B------:R1:W-:Y:S04]  /*991e0*/  LDGSTS.E [R3+0x42c80], desc[UR28][R4.64], P0 ;  /* 0x42c8000004037fae */ /* 0x0003e800081a101c */
[----:B------:R1:W-:Y:S01]  /*991f0*/  STL [R1+0x314c], R12 ;  /* 0x00314c0c01007387 */ /* 0x0003e20000100800 */
[----:B------:R-:W-:Y:S01]  /*99200*/  IADD3 R6, P0, PT, R6, UR13, RZ ;  /* 0x0000000d06067c10 */ /* 0x000fe2000ff1e0ff */
[----:B-1----:R-:W-:Y:S01]  /*99210*/  IMAD.MOV.U32 R5, RZ, RZ, R12 ;  /* 0x000000ffff057224 */ /* 0x002fe200078e000c */
[----:B------:R-:W-:Y:S01]  /*99220*/  MOV R4, R8 ;  /* 0x0000000800047202 */ /* 0x000fe20000000f00 */
[----:B------:R-:W4:Y:S04]  /*99230*/  LDL.LU R12, [R1+0x30c4] ;  /* 0x0030c400010c7983 */ /* 0x000f280000300800 */
[----:B------:R-:W4:Y:S04]  /*99240*/  LDL.LU R8, [R1+0x30d0] ;  /* 0x0030d00001087983 */ /* 0x000f280000300800 */
[----:B------:R1:W-:Y:S04]  /*99250*/  LDGSTS.E [R3+0x43000], desc[UR28][R4.64], P1 ;  /* 0x4300000004037fae */ /* 0x0003e800089a101c */
[----:B------:R-:W-:Y:S01]  /*99260*/  STL [R1+0x3150], R6 ;  /* 0x0031500601007387 */ /* 0x000fe20000100800 */
[----:B------:R-:W-:Y:S01]  /*99270*/  UISETP.GT.AND UP1, UPT, UR15, 0x34, UPT ;  /* 0x000000340f00788c */ /* 0x000fe2000bf24270 */
[----:B-1----:R-:W-:-:S03]  /*99280*/  MOV R4, R6 ;  /* 0x0000000600047202 */ /* 0x002fc60000000f00 */
[----:B------:R-:W-:-:S04]  /*99290*/  USEL UR11, URZ, 0x4, !UP1 ;  /* 0x00000004ff0b7887 */ /* 0x000fc8000c800000 */
[----:B------:R-:W-:Y:S01]  /*992a0*/  USEL UR11, UR11, URZ, !UP0 ;  /* 0x000000ff0b0b7287 */ /* 0x000fe2000c000000 */
[----:B--2---:R-:W-:-:S05]  /*992b0*/  IADD3.X R11, PT, PT, R11, UR5, RZ, P0, !PT ;  /* 0x000000050b0b7c10 */ /* 0x004fca00087fe4ff */
[----:B------:R1:W-:Y:S01]  /*992c0*/  STL [R1+0x3144], R11 ;  /* 0x0031440b01007387 */ /* 0x0003e20000100800 */
[----:B------:R-:W-:-:S05]  /*992d0*/  IMAD.MOV.U32 R5, RZ, RZ, R11 ;  /* 0x000000ffff057224 */ /* 0x000fca00078e000b */
[----:B------:R2:W-:Y:S04]  /*992e0*/  LDGSTS.E [R3+0x43080], desc[UR28][R4.64], P1 ;  /* 0x4308000004037fae */ /* 0x0005e800089a101c */
[----:B-1----:R-:W4:Y:S04]  /*992f0*/  LDL.LU R11, [R1+0x308c] ;  /* 0x00308c00010b7983 */ /* 0x002f280000300800 */
[----:B------:R-:W4:Y:S01]  /*99300*/  LDL.LU R6, [R1+0x3098] ;  /* 0x0030980001067983 */ /* 0x000f220000300800 */
[----:B---3--:R-:W-:Y:S02]  /*99310*/  IADD3 R9, P1, PT, R9, UR13, RZ ;  /* 0x0000000d09097c10 */ /* 0x008fe4000ff3e0ff */
[----:B------:R-:W-:-:S03]  /*99320*/  ISETP.NE.U32.AND P0, PT, RZ, UR11, PT ;  /* 0x0000000bff007c0c */ /* 0x000fc6000bf05070 */
[----:B------:R1:W-:Y:S01]  /*99330*/  STL [R1+0x3118], R9 ;  /* 0x0031180901007387 */ /* 0x0003e20000100800 */
[----:B--2---:R-:W-:Y:S02]  /*99340*/  MOV R4, R9 ;  /* 0x0000000900047202 */ /* 0x004fe40000000f00 */
[----:B------:R-:W-:Y:S02]  /*99350*/  IADD3.X R15, PT, PT, R15, UR5, RZ, P1, !PT ;  /* 0x000000050f0f7c10 */ /* 0x000fe40008ffe4ff */
[----:B----4-:R-:W-:-:S03]  /*99360*/  IADD3 R10, P2, PT, R10, UR13, RZ ;  /* 0x0000000d0a0a7c10 */ /* 0x010fc6000ff5e0ff */
[----:B------:R-:W-:Y:S01]  /*99370*/  STL [R1+0x310c], R15 ;  /* 0x00310c0f01007387 */ /* 0x000fe20000100800 */
[----:B------:R-:W-:-:S03]  /*99380*/  IADD3.X R14, PT, PT, R14, UR5, RZ, P2, !PT ;  /* 0x000000050e0e7c10 */ /* 0x000fc600097fe4ff */
[----:B------:R-:W2:Y:S01]  /*99390*/  LDL.LU R16, [R1+0x3090] ;  /* 0x0030900001107983 */ /* 0x000ea20000300800 */
[----:B------:R-:W-:-:S03]  /*993a0*/  IADD3 R7, P3, PT, R7, UR13, RZ ;  /* 0x0000000d07077c10 */ /* 0x000fc6000ff7e0ff */
[----:B-1----:R-:W3:Y:S01]  /*993b0*/  LDL.LU R9, [R1+0x3058] ;  /* 0x0030580001097983 */ /* 0x002ee20000300800 */
        /* <DEDUP_REMOVED lines=8> */
[----:B-1----:R-:W-:-:S03]  /*99440*/  MOV R4, R10 ;  /* 0x0000000a00047202 */ /* 0x002fc60000000f00 */
[----:B------:R-:W3:Y:S01]  /*99450*/  LDL.LU R10, [R1+0x304c] ;  /* 0x00304c00010a7983 */ /* 0x000ee20000300800 */
[----:B------:R-:W-:-:S04]  /*99460*/  UISETP.GT.AND UP1, UPT, UR15, 0x38, UPT ;  /* 0x000000380f00788c */ /* 0x000fc8000bf24270 */
[----:B------:R-:W-:-:S04]  /*99470*/  USEL UR11, URZ, 0x4, !UP1 ;  /* 0x00000004ff0b7887 */ /* 0x000fc8000c800000 */
[----:B------:R-:W-:Y:S01]  /*99480*/  USEL UR11, UR11, URZ, !UP0 ;  /* 0x000000ff0b0b7287 */ /* 0x000fe2000c000000 */
[----:B------:R-:W-:-:S05]  /*99490*/  IMAD.MOV.U32 R5, RZ, RZ, R14 ;  /* 0x000000ffff057224 */ /* 0x000fca00078e000e */
[----:B------:R-:W-:Y:S01]  /*994a0*/  ISETP.NE.U32.AND P1, PT, RZ, UR11, PT ;  /* 0x0000000bff007c0c */ /* 0x000fe2000bf25070 */
[----:B------:R1:W-:Y:S01]  /*994b0*/  LDGSTS.E [R3+0x43480], desc[UR28][R4.64], P0 ;  /* 0x4348000004037fae */ /* 0x0003e200081a101c */
[----:B------:R-:W-:Y:S01]  /*994c0*/  IADD3 R8, P0, PT, R8, UR13, RZ ;  /* 0x0000000d08087c10 */ /* 0x000fe2000ff1e0ff */
[----:B-1----:R-:W-:Y:S01]  /*994d0*/  IMAD.MOV.U32 R5, RZ, RZ, R13 ;  /* 0x000000ffff057224 */ /* 0x002fe200078e000d */
[----:B------:R-:W-:Y:S02]  /*994e0*/  MOV R4, R7 ;  /* 0x0000000700047202 */ /* 0x000fe40000000f00 */
[----:B------:R-:W-:Y:S01]  /*994f0*/  IADD3.X R12, PT, PT, R12, UR5, RZ, P0, !PT ;  /* 0x000000050c0c7c10 */ /* 0x000fe200087fe4ff */
[----:B----4-:R-:W4:Y:S06]  /*99500*/  LDL.LU R7, [R1+0x3050] ;  /* 0x0030500001077983 */ /* 0x010f2c0000300800 */
        /* <DEDUP_REMOVED lines=12> */
[----:B------:R-:W-:-:S04]  /*995d0*/  IADD3 R6, P1, PT, R6, UR13, RZ ;  /* 0x0000000d06067c10 */ /* 0x000fc8000ff3e0ff */
[----:B------:R-:W-:Y:S01]  /*995e0*/  IADD3.X R11, PT, PT, R11, UR5, RZ, P1, !PT ;  /* 0x000000050b0b7c10 */ /* 0x000fe20008ffe4ff */
[----:B------:R-:W-:Y:S04]  /*995f0*/  STL [R1+0x3098], R6 ;  /* 0x0030980601007387 */ /* 0x000fe80000100800 */
[----:B------:R2:W-:Y:S01]  /*99600*/  STL [R1+0x308c], R11 ;  /* 0x00308c0b01007387 */ /* 0x0005e20000100800 */
[----:B-1----:R-:W-:-:S03]  /*99610*/  IMAD.MOV.U32 R5, RZ, RZ, R11 ;  /* 0x000000ffff057224 */ /* 0x002fc600078e000b */
[----:B------:R-:W4:Y:S04]  /*99620*/  LDL.LU R15, [R1+0x300c] ;  /* 0x00300c00010f7983 */ /* 0x000f280000300800 */
[----:B------:R-:W4:Y:S04]  /*99630*/  LDL.LU R14, [R1+0x3004] ;  /* 0x00300400010e7983 */ /* 0x000f280000300800 */
[----:B--2---:R-:W2:Y:S01]  /*99640*/  LDL.LU R11, [R1+0x3010] ;  /* 0x00301000010b7983 */ /* 0x004ea20000300800 */
[----:B------:R-:W-:-:S03]  /*99650*/  MOV R4, R6 ;  /* 0x0000000600047202 */ /* 0x000fc60000000f00 */
[----:B------:R-:W2:Y:S04]  /*99660*/  LDL.LU R13, [R1+0x2fcc] ;  /* 0x002fcc00010d7983 */ /* 0x000ea80000300800 */
[----:B------:R-:W2:Y:S01]  /*99670*/  LDL.LU R6, [R1+0x2fd8] ;  /* 0x002fd80001067983 */ /* 0x000ea20000300800 */
[----:B------:R-:W-:Y:S02]  /*99680*/  IADD3 R16, P2, PT, R16, UR13, RZ ;  /* 0x0000000d10107c10 */ /* 0x000fe4000ff5e0ff */
[----:B---3--:R-:W-:Y:S01]  /*99690*/  IADD3 R9, P3, PT, R9, UR13, RZ ;  /* 0x0000000d09097c10 */ /* 0x008fe2000ff7e0ff */
[----:B------:R1:W-:Y:S04]  /*996a0*/  LDGSTS.E [R3+0x43c00], desc[UR28][R4.64], P0 ;  /* 0x43c0000004037fae */ /* 0x0003e800081a101c */
[----:B------:R-:W-:Y:S01]  /*996b0*/  STL [R1+0x3090], R16 ;  /* 0x0030901001007387 */ /* 0x000fe20000100800 */
[----:B------:R-:W-:-:S02]  /*996c0*/  IADD3.X R17, PT, PT, R17, UR5, RZ, P2, !PT ;  /* 0x0000000511117c10 */ /* 0x000fc400097fe4ff */
[----:B-1----:R-:W-:-:S03]  /*996d0*/  MOV R4, R16 ;  /* 0x0000001000047202 */ /* 0x002fc60000000f00 */
[----:B------:R-:W-:Y:S01]  /*996e0*/  IMAD.MOV.U32 R5, RZ, RZ, R17 ;  /* 0x000000ffff057224 */ /* 0x000fe200078e0011 */
[----:B------:R-:W-:Y:S04]  /*996f0*/  STL [R1+0x3084], R17 ;  /* 0x0030841101007387 */ /* 0x000fe80000100800 */
[----:B------:R-:W-:Y:S04]  /*99700*/  STL [R1+0x3058], R9 ;  /* 0x0030580901007387 */ /* 0x000fe80000100800 */
[----:B------:R1:W-:Y:S01]  /*99710*/  LDGSTS.E [R3+0x43c80], desc[UR28][R4.64], P0 ;  /* 0x43c8000004037fae */ /* 0x0003e200081a101c */
[----:B------:R-:W-:-:S05]  /*99720*/  IADD3.X R10, PT, PT, R10, UR5, RZ, P3, !PT ;  /* 0x000000050a0a7c10 */ /* 0x000fca0009ffe4ff */
[----:B------:R3:W-:Y:S01]  /*99730*/  STL [R1+0x304c], R10 ;  /* 0x00304c0a01007387 */ /* 0x0007e20000100800 */
[----:B-1----:R-:W-:Y:S01]  /*99740*/  IMAD.MOV.U32 R5, RZ, RZ, R10 ;  /* 0x000000ffff057224 */ /* 0x002fe200078e000a */
[----:B------:R-:W-:Y:S02]  /*99750*/  MOV R4, R9 ;  /* 0x0000000900047202 */ /* 0x000fe40000000f00 */
[----:B---3--:R-:W3:Y:S04]  /*99760*/  LDL.LU R10, [R1+0x2fc4] ;  /* 0x002fc400010a7983 */ /* 0x008ee80000300800 */
[----:B------:R-:W3:Y:S01]  /*99770*/  LDL.LU R9, [R1+0x2fd0] ;  /* 0x002fd00001097983 */ /* 0x000ee20000300800 */
[----:B------:R-:W-:-:S04]  /*99780*/  UISETP.GT.AND UP1, UPT, UR15, 0x40, UPT ;  /* 0x000000400f00788c */ /* 0x000fc8000bf24270 */
[----:B------:R-:W-:-:S04]  /*99790*/  USEL UR11, URZ, 0x4, !UP1 ;  /* 0x00000004ff0b7887 */ /* 0x000fc8000c800000 */
[----:B------:R-:W-:-:S06]  /*997a0*/  USEL UR11, UR11, URZ, !UP0 ;  /* 0x000000ff0b0b7287 */ /* 0x000fcc000c000000 */
[----:B------:R-:W-:Y:S02]  /*997b0*/  ISETP.NE.U32.AND P1, PT, RZ, UR11, PT ;  /* 0x0000000bff007c0c */ /* 0x000fe4000bf25070 */
[----:B----4-:R-:W-:Y:S01]  /*997c0*/  IADD3 R7, P0, PT, R7, UR13, RZ ;  /* 0x0000000d07077c10 */ /* 0x010fe2000ff1e0ff */
[----:B------:R-:W-:-:S04]  /*997d0*/  UISETP.GT.AND UP1, UPT, UR15, 0x44, UPT ;  /* 0x000000440f00788c */ /* 0x000fc8000bf24270 */
[----:B------:R-:W-:Y:S01]  /*997e0*/  STL [R1+0x3050], R7 ;  /* 0x0030500701007387 */ /* 0x000fe20000100800 */
[----:B------:R-:W-:-:S05]  /*997f0*/  USEL UR11, URZ, 0x4, !UP1 ;  /* 0x00000004ff0b7887 */ /* 0x000fca000c800000 */
[----:B------:R1:W-:Y:S01]  /*99800*/  LDGSTS.E [R3+0x44000], desc[UR28][R4.64], P1 ;  /* 0x4400000004037fae */ /* 0x0003e200089a101c */
[----:B------:R-:W-:Y:S02]  /*99810*/  IADD3.X R12, PT, PT, R12, UR5, RZ, P0, !PT ;  /* 0x000000050c0c7c10 */ /* 0x000fe400087fe4ff */
[----:B-1----:R-:W-:-:S03]  /*99820*/  MOV R4, R7 ;  /* 0x0000000700047202 */ /* 0x002fc60000000f00 */
[----:B------:R1:W-:Y:S01]  /*99830*/  STL [R1+0x3044], R12 ;  /* 0x0030440c01007387 */ /* 0x0003e20000100800 */
[----:B------:R-:W-:Y:S01]  /*99840*/  IMAD.MOV.U32 R5, RZ, RZ, R12 ;  /* 0x000000ffff057224 */ /* 0x000fe200078e000c */
[----:B------:R-:W-:-:S04]  /*99850*/  USEL UR11, UR11, URZ, !UP0 ;  /* 0x000000ff0b0b7287 */ /* 0x000fc8000c000000 */
[----:B------:R4:W-:Y:S04]  /*99860*/  LDGSTS.E [R3+0x44080], desc[UR28][R4.64], P1 ;  /* 0x4408000004037fae */ /* 0x0009e800089a101c */
[----:B-1----:R-:W3:Y:S04]  /*99870*/  LDL.LU R12, [R1+0x2f8c] ;  /* 0x002f8c00010c7983 */ /* 0x002ee80000300800 */
[----:B------:R-:W3:Y:S01]  /*99880*/  LDL.LU R7, [R1+0x2f98] ;  /* 0x002f980001077983 */ /* 0x000ee20000300800 */
[----:B------:R-:W-:Y:S02]  /*99890*/  IADD3 R8, P1, PT, R8, UR13, RZ ;  /* 0x0000000d08087c10 */ /* 0x000fe4000ff3e0ff */
[----:B------:R-:W-:-:S03]  /*998a0*/  ISETP.NE.U32.AND P0, PT, RZ, UR11, PT ;  /* 0x0000000bff007c0c */ /* 0x000fc6000bf05070 */
[----:B------:R1:W-:Y:S01]  /*998b0*/  STL [R1+0x3018], R8 ;  /* 0x0030180801007387 */ /* 0x0003e20000100800 */
[----:B----4-:R-:W-:Y:S01]  /*998c0*/  MOV R4, R8 ;  /* 0x0000000800047202 */ /* 0x010fe20000000f00 */
[----:B------:R-:W-:-:S04]  /*998d0*/  UISETP.GT.AND UP1, UPT, UR15, 0x48, UPT ;  /* 0x000000480f00788c */ /* 0x000fc8000bf24270 */
[----:B------:R-:W-:-:S04]  /*998e0*/  USEL UR11, URZ, 0x4, !UP1 ;  /* 0x00000004ff0b7887 */ /* 0x000fc8000c800000 */
[----:B------:R-:W-:Y:S01]  /*998f0*/  USEL UR11, UR11, URZ, !UP0 ;  /* 0x000000ff0b0b7287 */ /* 0x000fe2000c000000 */
[----:B------:R-:W-:Y:S02]  /*99900*/  IADD3.X R15, PT, PT, R15, UR5, RZ, P1, !PT ;  /* 0x000000050f0f7c10 */ /* 0x000fe40008ffe4ff */
[----:B--2---:R-:W-:-:S03]  /*99910*/  IADD3 R11, P2, PT, R11, UR13, RZ ;  /* 0x0000000d0b0b7c10 */ /* 0x004fc6000ff5e0ff */
[----:B------:R-:W-:Y:S01]  /*99920*/  STL [R1+0x300c], R15 ;  /* 0x00300c0f01007387 */ /* 0x000fe20000100800 */
[----:B------:R-:W-:-:S03]  /*99930*/  IADD3.X R14, PT, PT, R14, UR5, RZ, P2, !PT ;  /* 0x000000050e0e7c10 */ /* 0x000fc600097fe4ff */
[----:B------:R-:W2:Y:S01]  /*99940*/  LDL.LU R16, [R1+0x2f90] ;  /* 0x002f900001107983 */ /* 0x000ea20000300800 */
[----:B------:R-:W-:-:S03]  /*99950*/  IADD3 R6, P3, PT, R6, UR13, RZ ;  /* 0x0000000d06067c10 */ /* 0x000fc6000ff7e0ff */
[----:B-1----:R-:W4:Y:S01]  /*99960*/  LDL.LU R8, [R1+0x2f58] ;  /* 0x002f580001087983 */ /* 0x002f220000300800 */
[----:B------:R-:W-:-:S03]  /*99970*/  IMAD.MOV.U32 R5, RZ, RZ, R15 ;  /* 0x000000ffff057224 */ /* 0x000fc600078e000f */
[----:B------:R1:W-:Y:S01]  /*99980*/  STL [R1+0x3010], R11 ;  /* 0x0030100b01007387 */ /* 0x0003e20000100800 */
[----:B------:R-:W-:-:S03]  /*99990*/  IADD3.X R13, PT, PT, R13, UR5, RZ, P3, !PT ;  /* 0x000000050d0d7c10 */ /* 0x000fc60009ffe4ff */
[----:B------:R-:W-:Y:S04]  /*999a0*/  STL [R1+0x3004], R14 ;  /* 0x0030040e01007387 */ /* 0x000fe80000100800 */
[----:B------:R1:W-:Y:S04]  /*999b0*/  STL [R1+0x2fd8], R6 ;  /* 0x002fd80601007387 */ /* 0x0003e80000100800 */
[----:B------:R-:W4:Y:S04]  /*999c0*/  LDL.LU R17, [R1+0x2f84] ;  /* 0x002f840001117983 */ /* 0x000f280000300800 */
[----:B------:R1:W-:Y:S04]  /*999d0*/  LDGSTS.E [R3+0x44400], desc[UR28][R4.64], P0 ;  /* 0x4440000004037fae */ /* 0x0003e800081a101c */
[----:B------:R-:W-:Y:S01]  /*999e0*/  STL [R1+0x2fcc], R13 ;  /* 0x002fcc0d01007387 */ /* 0x000fe20000100800 */
[----:B------:R-:W-:-:S02]  /*999f0*/  ISETP.NE.U32.AND P1, PT, RZ, UR11, PT ;  /* 0x0000000bff007c0c */ /* 0x000fc4000bf25070 */
[----:B-1----:R-:W-:Y:S02]  /*99a00*/  MOV R4, R11 ;  /* 0x0000000b00047202 */ /* 0x002fe40000000f00 */
[----:B------:R-:W4:Y:S01]  /*99a10*/  LDL.LU R11, [R1+0x2f4c] ;  /* 0x002f4c00010b7983 */ /* 0x000f220000300800 */
[----:B------:R-:W-:-:S05]  /*99a20*/  IMAD.MOV.U32 R5, RZ, RZ, R14 ;  /* 0x000000ffff057224 */ /* 0x000fca00078e000e */
[----:B------:R1:W-:Y:S01]  /*99a30*/  LDGSTS.E [R3+0x44480], desc[UR28][R4.64], P0 ;  /* 0x4448000004037fae */ /* 0x0003e200081a101c */
[----:B---3--:R-:W-:Y:S01]  /*99a40*/  IADD3 R9, P0, PT, R9, UR13, RZ ;  /* 0x0000000d09097c10 */ /* 0x008fe2000ff1e0ff */
[----:B-1----:R-:W-:Y:S01]  /*99a50*/  IMAD.MOV.U32 R5, RZ, RZ, R13 ;  /* 0x000000ffff057224 */ /* 0x002fe200078e000d */
[----:B------:R-:W-:Y:S02]  /*99a60*/  MOV R4, R6 ;  /* 0x0000000600047202 */ /* 0x000fe40000000f00 */
[----:B------:R-:W-:Y:S01]  /*99a70*/  IADD3.X R10, PT, PT, R10, UR5, RZ, P0, !PT ;  /* 0x000000050a0a7c10 */ /* 0x000fe200087fe4ff */
[----:B------:R-:W3:Y:S04]  /*99a80*/  LDL.LU R6, [R1+0x2f50] ;  /* 0x002f500001067983 */ /* 0x000ee80000300800 */
[----:B------:R1:W-:Y:S04]  /*99a90*/  LDGSTS.E [R3+0x44800], desc[UR28][R4.64], P1 ;  /* 0x4480000004037fae */ /* 0x0003e800089a101c */
[----:B------:R-:W-:Y:S04]  /*99aa0*/  STL [R1+0x2fd0], R9 ;  /* 0x002fd00901007387 */ /* 0x000fe80000100800 */
[----:B------:R1:W-:Y:S02]  /*99ab0*/  STL [R1+0x2fc4], R10 ;  /* 0x002fc40a01007387 */ /* 0x0003e40000100800 */
[----:B-1----:R-:W-:-:S02]  /*99ac0*/  IMAD.MOV.U32 R5, RZ, RZ, R10 ;  /* 0x000000ffff057224 */ /* 0x002fc400078e000a */
[----:B------:R-:W3:Y:S01]  /*99ad0*/  LDL.LU R10, [R1+0x2f44] ;  /* 0x002f4400010a7983 */ /* 0x000ee20000300800 */
[----:B------:R-:W-:Y:S01]  /*99ae0*/  MOV R4, R9 ;  /* 0x0000000900047202 */ /* 0x000fe20000000f00 */
[----:B------:R-:W-:Y:S02]  /*99af0*/  UISETP.GT.AND UP1, UPT, UR15, 0x4c, UPT ;  /* 0x0000004c0f00788c */ /* 0x000fe4000bf24270 */
[----:B------:R-:W3:Y:S04]  /*99b00*/  LDL.LU R9, [R1+0x2f18] ;  /* 0x002f180001097983 */ /* 0x000ee80000300800 */
[----:B------:R1:W-:Y:S01]  /*99b10*/  LDGSTS.E [R3+0x44880], desc[UR28][R4.64], P1 ;  /* 0x4488000004037fae */ /* 0x0003e200089a101c */
[----:B------:R-:W-:-:S04]  /*99b20*/  USEL UR11, URZ, 0x4, !UP1 ;  /* 0x00000004ff0b7887 */ /* 0x000fc8000c800000 */
[----:B------:R-:W-:Y:S01]  /*99b30*/  USEL UR11, UR11, URZ, !UP0 ;  /* 0x000000ff0b0b7287 */ /* 0x000fe2000c000000 */
[----:B------:R-:W-:-:S04]  /*99b40*/  IADD3 R7, P1, PT, R7, UR13, RZ ;  /* 0x0000000d07077c10 */ /* 0x000fc8000ff3e0ff */
[----:B------:R-:W-:Y:S01]  /*99b50*/  IADD3.X R12, PT, PT, R12, UR5, RZ, P1, !PT ;  /* 0x000000050c0c7c10 */ /* 0x000fe20008ffe4ff */
[----:B------:R-:W-:Y:S01]  /*99b60*/  STL [R1+0x2f98], R7 ;  /* 0x002f980701007387 */ /* 0x000fe20000100800 */
[----:B------:R-:W-:-:S03]  /*99b70*/  ISETP.NE.U32.AND P0, PT, RZ, UR11, PT ;  /* 0x0000000bff007c0c */ /* 0x000fc6000bf05070 */
[----:B------:R1:W-:Y:S04]  /*99b80*/  STL [R1+0x2f8c], R12 ;  /* 0x002f8c0c01007387 */ /* 0x0003e80000100800 */
[----:B------:R-:W3:Y:S04]  /*99b90*/  LDL.LU R15, [R1+0x2f0c] ;  /* 0x002f0c00010f7983 */ /* 0x000ee80000300800 */
[----:B------:R-:W3:Y:S01]  /*99ba0*/  LDL.LU R14, [R1+0x2f04] ;  /* 0x002f0400010e7983 */ /* 0x000ee20000300800 */
[----:B-1----:R-:W-:-:S03]  /*99bb0*/  IMAD.MOV.U32 R5, RZ, RZ, R12 ;  /* 0x000000ffff057224 */ /* 0x002fc600078e000c */
[----:B------:R-:W3:Y:S01]  /*99bc0*/  LDL.LU R13, [R1+0x2f10] ;  /* 0x002f1000010d7983 */ /* 0x000ee20000300800 */
[----:B------:R-:W-:-:S03]  /*99bd0*/  MOV R4, R7 ;  /* 0x0000000700047202 */ /* 0x000fc60000000f00 */
[----:B------:R-:W3:Y:S04]  /*99be0*/  LDL.LU R12, [R1+0x2ecc] ;  /* 0x002ecc00010c7983 */ /* 0x000ee80000300800 */
[----:B------:R-:W3:Y:S01]  /*99bf0*/  LDL.LU R7, [R1+0x2ed8] ;  /* 0x002ed80001077983 */ /* 0x000ee20000300800 */
[----:B------:R-:W-:-:S03]  /*99c00*/  UISETP.GT.AND UP1, UPT, UR15, 0x50, UPT ;  /* 0x000000500f00788c */ /* 0x000fc6000bf24270 */
[----:B------:R1:W-:Y:S01]  /*99c10*/  LDGSTS.E [R3+0x44c00], desc[UR28][R4.64], P0 ;  /* 0x44c0000004037fae */ /* 0x0003e200081a101c */
[----:B------:R-:W-:-:S04]  /*99c20*/  USEL UR11, URZ, 0x4, !UP1 ;  /* 0x00000004ff0b7887 */ /* 0x000fc8000c800000 */
[----:B------:R-:W-:-:S06]  /*99c30*/  USEL UR11, UR11, URZ, !UP0 ;  /* 0x000000ff0b0b7287 */ /* 0x000fcc000c000000 */
[----:B------:R-:W-:Y:S02]  /*99c40*/  ISETP.NE.U32.AND P1, PT, RZ, UR11, PT ;  /* 0x0000000bff007c0c */ /* 0x000fe4000bf25070 */
[----:B--2---:R-:W-:Y:S02]  /*99c50*/  IADD3 R16, P2, PT, R16, UR13, RZ ;  /* 0x0000000d10107c10 */ /* 0x004fe4000ff5e0ff */
[----:B----4-:R-:W-:Y:S02]  /*99c60*/  IADD3 R8, P3, PT, R8, UR13, RZ ;  /* 0x0000000d08087c10 */ /* 0x010fe4000ff7e0ff */
        /* <DEDUP_REMOVED lines=13> */
[----:B------:R-:W4:Y:S01]  /*99d40*/  LDL.LU R8, [R1+0x2ed0] ;  /* 0x002ed00001087983 */ /* 0x000f220000300800 */
[----:B---3--:R-:W-:-:S05]  /*99d50*/  IADD3 R6, P0, PT, R6, UR13, RZ ;  /* 0x0000000d06067c10 */ /* 0x008fca000ff1e0ff */
[----:B------:R-:W-:Y:S01]  /*99d60*/  STL [R1+0x2f50], R6 ;  /* 0x002f500601007387 */ /* 0x000fe20000100800 */
[----:B-1----:R-:W-:Y:S02]  /*99d70*/  MOV R4, R6 ;  /* 0x0000000600047202 */ /* 0x002fe40000000f00 */
[----:B------:R-:W-:-:S05]  /*99d80*/  IADD3.X R10, PT, PT, R10, UR5, RZ, P0, !PT ;  /* 0x000000050a0a7c10 */ /* 0x000fca00087fe4ff */
[----:B------:R1:W-:Y:S01]  /*99d90*/  STL [R1+0x2f44], R10 ;  /* 0x002f440a01007387 */ /* 0x0003e20000100800 */
[----:B------:R-:W-:Y:S01]  /*99da0*/  IMAD.MOV.U32 R5, RZ, RZ, R10 ;  /* 0x000000ffff057224 */ /* 0x000fe200078e000a */
[----:B------:R-:W-:Y:S02]  /*99db0*/  UISETP.GT.AND UP1, UPT, UR15, 0x54, UPT ;  /* 0x000000540f00788c */ /* 0x000fe4000bf24270 */
[----:B-1----:R-:W3:Y:S04]  /*99dc0*/  LDL.LU R10, [R1+0x2e8c] ;  /* 0x002e8c00010a7983 */ /* 0x002ee80000300800 */
[----:B------:R-:W3:Y:S01]  /*99dd0*/  LDL.LU R6, [R1+0x2e98] ;  /* 0x002e980001067983 */ /* 0x000ee20000300800 */
[----:B------:R-:W-:-:S03]  /*99de0*/  USEL UR11, URZ, 0x4, !UP1 ;  /* 0x00000004ff0b7887 */ /* 0x000fc6000c800000 */
[----:B------:R1:W-:Y:S01]  /*99df0*/  LDGSTS.E [R3+0x45080], desc[UR28][R4.64], P1 ;  /* 0x4508000004037fae */ /* 0x0003e200089a101c */
[----:B------:R-:W-:Y:S01]  /*99e00*/  USEL UR11, UR11, URZ, !UP0 ;  /* 0x000000ff0b0b7287 */ /* 0x000fe2000c000000 */
[----:B------:R-:W-:-:S05]  /*99e10*/  IADD3 R9, P1, PT, R9, UR13, RZ ;  /* 0x0000000d09097c10 */ /* 0x000fca000ff3e0ff */
[----:B------:R-:W-:Y:S01]  /*99e20*/  ISETP.NE.U32.AND P0, PT, RZ, UR11, PT ;  /* 0x0000000bff007c0c */ /* 0x000fe2000bf05070 */
[----:B------:R1:W-:Y:S01]  /*99e30*/  STL [R1+0x2f18], R9 ;  /* 0x002f180901007387 */ /* 0x0003e20000100800 */
[----:B------:R-:W-:Y:S01]  /*99e40*/  UISETP.GT.AND UP1, UPT, UR15, 0x58, UPT ;  /* 0x000000580f00788c */ /* 0x000fe2000bf24270 */
[----:B-1----:R-:W-:Y:S02]  /*99e50*/  MOV R4, R9 ;  /* 0x0000000900047202 */ /* 0x002fe40000000f00 */
[----:B------:R-:W-:Y:S02]  /*99e60*/  IADD3.X R15, PT, PT, R15, UR5, RZ, P1, !PT ;  /* 0x000000050f0f7c10 */ /* 0x000fe40008ffe4ff */
[----:B------:R-:W-:-:S03]  /*99e70*/  IADD3 R13, P2, PT, R13, UR13, RZ ;  /* 0x0000000d0d0d7c10 */ /* 0x000fc6000ff5e0ff */
[----:B------:R-:W-:Y:S01]  /*99e80*/  STL [R1+0x2f0c], R15 ;  /* 0x002f0c0f01007387 */ /* 0x000fe20000100800 */
[----:B------:R-:W-:-:S03]  /*99e90*/  IADD3.X R14, PT, PT, R14, UR5, RZ, P2, !PT ;  /* 0x000000050e0e7c10 */ /* 0x000fc600097fe4ff */
[----:B------:R-:W3:Y:S01]  /*99ea0*/  LDL.LU R16, [R1+0x2e90] ;  /* 0x002e900001107983 */ /* 0x000ee20000300800 */
[----:B------:R-:W-:-:S03]  /*99eb0*/  IADD3 R7, P3, PT, R7, UR13, RZ ;  /* 0x0000000d07077c10 */ /* 0x000fc6000ff7e0ff */
[----:B------:R-:W3:Y:S01]  /*99ec0*/  LDL.LU R9, [R1+0x2e58] ;  /* 0x002e580001097983 */ /* 0x000ee20000300800 */
[----:B------:R-:W-:-:S03]  /*99ed0*/  IMAD.MOV.U32 R5, RZ, RZ, R15 ;  /* 0x000000ffff057224 */ /* 0x000fc600078e000f */
[----:B------:R-:W-:Y:S01]  /*99ee0*/  STL [R1+0x2f10], R13 ;  /* 0x002f100d01007387 */ /* 0x000fe20000100800 */
[----:B------:R-:W-:Y:S01]  /*99ef0*/  USEL UR11, URZ, 0x4, !UP1 ;  /* 0x00000004ff0b7887 */ /* 0x000fe2000c800000 */
[----:B------:R-:W-:Y:S02]  /*99f00*/  IADD3.X R12, PT, PT, R12, UR5, RZ, P3, !PT ;  /* 0x000000050c0c7c10 */ /* 0x000fe40009ffe4ff */
[----:B------:R1:W-:Y:S04]  /*99f10*/  STL [R1+0x2f04], R14 ;  /* 0x002f040e01007387 */ /* 0x0003e80000100800 */
[----:B------:R1:W-:Y:S04]  /*99f20*/  STL [R1+0x2ed8], R7 ;  /* 0x002ed80701007387 */ /* 0x0003e80000100800 */
[----:B------:R-:W3:Y:S01]  /*99f30*/  LDL.LU R17, [R1+0x2e84] ;  /* 0x002e840001117983 */ /* 0x000ee20000300800 */
[----:B------:R-:W-:-:S03]  /*99f40*/  USEL UR11, UR11, URZ, !UP0 ;  /* 0x000000ff0b0b7287 */ /* 0x000fc6000c000000 */
[----:B------:R1:W-:Y:S04]  /*99f50*/  LDGSTS.E [R3+0x45400], desc[UR28][R4.64], P0 ;  /* 0x4540000004037fae */ /* 0x0003e800081a101c */
[----:B------:R2:W-:Y:S01]  /*99f60*/  STL [R1+0x2ecc], R12 ;  /* 0x002ecc0c01007387 */ /* 0x0005e20000100800 */
[----:B------:R-:W-:Y:S02]  /*99f70*/  ISETP.NE.U32.AND P1, PT, RZ, UR11, PT ;  /* 0x0000000bff007c0c */ /* 0x000fe4000bf25070 */
[----:B-1----:R-:W-:Y:S01]  /*99f80*/  MOV R4, R13 ;  /* 0x0000000d00047202 */ /* 0x002fe20000000f00 */
[----:B------:R-:W-:Y:S02]  /*99f90*/  IMAD.MOV.U32 R5, RZ, RZ, R14 ;  /* 0x000000ffff057224 */ /* 0x000fe400078e000e */
[----:B------:R-:W3:Y:S04]  /*99fa0*/  LDL.LU R14, [R1+0x2e4c] ;  /* 0x002e4c00010e7983 */ /* 0x000ee80000300800 */
[----:B------:R1:W-:Y:S02]  /*99fb0*/  LDGSTS.E [R3+0x45480], desc[UR28][R4.64], P0 ;  /* 0x4548000004037fae */ /* 0x0003e400081a101c */
[----:B-1----:R-:W-:Y:S01]  /*99fc0*/  MOV R4, R7 ;  /* 0x0000000700047202 */ /* 0x002fe20000000f00 */
[----:B------:R-:W-:Y:S01]  /*99fd0*/  IMAD.MOV.U32 R5, RZ, RZ, R12 ;  /* 0x000000ffff057224 */ /* 0x000fe200078e000c */
[----:B------:R-:W3:Y:S04]  /*99fe0*/  LDL.LU R7, [R1+0x2e50] ;  /* 0x002e500001077983 */ /* 0x000ee80000300800 */
[----:B------:R1:W-:Y:S01]  /*99ff0*/  LDGSTS.E [R3+0x45800], desc[UR28][R4.64], P1 ;  /* 0x4580000004037fae */ /* 0x0003e200089a101c */
[----:B----4-:R-:W-:-:S04]  /*9a000*/  IADD3 R8, P0, PT, R8, UR13, RZ ;  /* 0x0000000d08087c10 */ /* 0x010fc8000ff1e0ff */
[----:B--2---:R-:W-:Y:S01]  /*9a010*/  IADD3.X R11, PT, PT, R11, UR5, RZ, P0, !PT ;  /* 0x000000050b0b7c10 */ /* 0x004fe200087fe4ff */
[----:B------:R2:W-:Y:S04]  /*9a020*/  STL [R1+0x2ed0], R8 ;  /* 0x002ed00801007387 */ /* 0x0005e80000100800 */
[----:B------:R4:W-:Y:S01]  /*9a030*/  STL [R1+0x2ec4], R11 ;  /* 0x002ec40b01007387 */ /* 0x0009e20000100800 */
[----:B-1----:R-:W-:-:S03]  /*9a040*/  MOV R4, R8 ;  /* 0x0000000800047202 */ /* 0x002fc60000000f00 */
[----:B------:R-:W3:Y:S01]  /*9a050*/  LDL.LU R12, [R1+0x2e44] ;  /* 0x002e4400010c7983 */ /* 0x000ee20000300800 */
[----:B------:R-:W-:-:S03]  /*9a060*/  IMAD.MOV.U32 R5, RZ, RZ, R11 ;  /* 0x000000ffff057224 */ /* 0x000fc600078e000b */
[----:B--2---:R-:W2:Y:S04]  /*9a070*/  LDL.LU R8, [R1+0x2e18] ;  /* 0x002e180001087983 */ /* 0x004ea80000300800 */
[----:B------:R1:W-:Y:S01]  /*9a080*/  LDGSTS.E [R3+0x45880], desc[UR28][R4.64], P1 ;  /* 0x4588000004037fae */ /* 0x0003e200089a101c */
[----:B---3--:R-:W-:-:S04]  /*9a090*/  IADD3 R6, P1, PT, R6, UR13, RZ ;  /* 0x0000000d06067c10 */ /* 0x008fc8000ff3e0ff */
[----:B------:R-:W-:Y:S01]  /*9a0a0*/  IADD3.X R10, PT, PT, R10, UR5, RZ, P1, !PT ;  /* 0x000000050a0a7c10 */ /* 0x000fe20008ffe4ff */
[----:B------:R-:W-:Y:S04]  /*9a0b0*/  STL [R1+0x2e98], R6 ;  /* 0x002e980601007387 */ /* 0x000fe80000100800 */
[----:B------:R3:W-:Y:S01]  /*9a0c0*/  STL [R1+0x2e8c], R10 ;  /* 0x002e8c0a01007387 */ /* 0x0007e20000100800 */
[----:B-1----:R-:W-:-:S03]  /*9a0d0*/  IMAD.MOV.U32 R5, RZ, RZ, R10 ;  /* 0x000000ffff057224 */ /* 0x002fc600078e000a */
[----:B----4-:R-:W4:Y:S04]  /*9a0e0*/  LDL.LU R11, [R1+0x2e0c] ;  /* 0x002e0c00010b7983 */ /* 0x010f280000300800 */
[----:B------:R-:W4:Y:S04]  /*9a0f0*/  LDL.LU R13, [R1+0x2e04] ;  /* 0x002e0400010d7983 */ /* 0x000f280000300800 */
[----:B---3--:R-:W3:Y:S01]  /*9a100*/  LDL.LU R10, [R1+0x2e10] ;  /* 0x002e1000010a7983 */ /* 0x008ee20000300800 */
[----:B------:R-:W-:-:S03]  /*9a110*/  MOV R4, R6 ;  /* 0x0000000600047202 */ /* 0x000fc60000000f00 */
[----:B------:R-:W3:Y:S04]  /*9a120*/  LDL.LU R15, [R1+0x2dcc] ;  /* 0x002dcc00010f7983 */ /* 0x000ee80000300800 */
[----:B------:R-:W3:Y:S01]  /*9a130*/  LDL.LU R6, [R1+0x2dd8] ;  /* 0x002dd80001067983 */ /* 0x000ee20000300800 */
[----:B------:R-:W-:-:S04]  /*9a140*/  UISETP.GT.AND UP1, UPT, UR15, 0x5c, UPT ;  /* 0x0000005c0f00788c */ /* 0x000fc8000bf24270 */
[----:B------:R-:W-:-:S04]  /*9a150*/  USEL UR11, URZ, 0x4, !UP1 ;  /* 0x00000004ff0b7887 */ /* 0x000fc8000c800000 */
[----:B------:R-:W-:Y:S01]  /*9a160*/  USEL UR11, UR11, URZ, !UP0 ;  /* 0x000000ff0b0b7287 */ /* 0x000fe2000c000000 */
[----:B------:R-:W-:-:S05]  /*9a170*/  IADD3 R16, P2, PT, R16, UR13, RZ ;  /* 0x0000000d10107c10 */ /* 0x000fca000ff5e0ff */
[----:B------:R-:W-:Y:S01]  /*9a180*/  ISETP.NE.U32.AND P0, PT, RZ, UR11, PT ;  /* 0x0000000bff007c0c */ /* 0x000fe2000bf05070 */
[----:B------:R-:W-:Y:S01]  /*9a190*/  UISETP.GT.AND UP1, UPT, UR15, 0x60, UPT ;  /* 0x000000600f00788c */ /* 0x000fe2000bf24270 */
[----:B------:R-:W-:-:S03]  /*9a1a0*/  IADD3 R9, P3, PT, R9, UR13, RZ ;  /* 0x0000000d09097c10 */ /* 0x000fc6000ff7e0ff */
[----:B------:R-:W-:Y:S01]  /*9a1b0*/  USEL UR11, URZ, 0x4, !UP1 ;  /* 0x00000004ff0b7887 */ /* 0x000fe2000c800000 */
[----:B------:R-:W-:-:S07]  /*9a1c0*/  IADD3.X R17, PT, PT, R17, UR5, RZ, P2, !PT ;  /* 0x0000000511117c10 */ /* 0x000fce00097fe4ff */
[----:B------:R1:W-:Y:S01]  /*9a1d0*/  LDGSTS.E [R3+0x45c00], desc[UR28][R4.64], P0 ;  /* 0x45c0000004037fae */ /* 0x0003e200081a101c */
[----:B------:R-:W-:-:S03]  /*9a1e0*/  USEL UR11, UR11, URZ, !UP0 ;  /* 0x000000ff0b0b7287 */ /* 0x000fc6000c000000 */
[----:B------:R-:W-:Y:S04]  /*9a1f0*/  STL [R1+0x2e90], R16 ;  /* 0x002e901001007387 */ /* 0x000fe80000100800 */
[----:B------:R-:W-:Y:S01]  /*9a200*/  STL [R1+0x2e84], R17 ;  /* 0x002e841101007387 */ /* 0x000fe20000100800 */
[----:B-1----:R-:W-:Y:S01]  /*9a210*/  MOV R4, R16 ;  /* 0x0000001000047202 */ /* 0x002fe20000000f00 */
[----:B------:R-:W-:Y:S02]  /*9a220*/  IMAD.MOV.U32 R5, RZ, RZ, R17 ;  /* 0x000000ffff057224 */ /* 0x000fe400078e0011 */
[----:B------:R-:W-:Y:S01]  /*9a230*/  STL [R1+0x2e58], R9 ;  /* 0x002e580901007387 */ /* 0x000fe20000100800 */
[----:B------:R-:W-:-:S03]  /*9a240*/  IADD3.X R14, PT, PT, R14, UR5, RZ, P3, !PT ;  /* 0x000000050e0e7c10 */ /* 0x000fc60009ffe4ff */
[----:B------:R1:W-:Y:S01]  /*9a250*/  LDGSTS.E [R3+0x45c80], desc[UR28][R4.64], P0 ;  /* 0x45c8000004037fae */ /* 0x0003e200081a101c */
[----:B------:R-:W-:-:S03]  /*9a260*/  ISETP.NE.U32.AND P1, PT, RZ, UR11, PT ;  /* 0x0000000bff007c0c */ /* 0x000fc6000bf25070 */
[----:B------:R1:W-:Y:S02]  /*9a270*/  STL [R1+0x2e4c], R14 ;  /* 0x002e4c0e01007387 */ /* 0x0003e40000100800 */
[----:B-1----:R-:W-:Y:S01]  /*9a280*/  IMAD.MOV.U32 R5, RZ, RZ, R14 ;  /* 0x000000ffff057224 */ /* 0x002fe200078e000e */
[----:B------:R-:W-:Y:S01]  /*9a290*/  MOV R4, R9 ;  /* 0x0000000900047202 */ /* 0x000fe20000000f00 */
[----:B------:R-:W3:Y:S04]  /*9a2a0*/  LDL.LU R14, [R1+0x2dc4] ;  /* 0x002dc400010e7983 */ /* 0x000ee80000300800 */
[----:B------:R-:W3:Y:S01]  /*9a2b0*/  LDL.LU R9, [R1+0x2dd0] ;  /* 0x002dd00001097983 */ /* 0x000ee20000300800 */
[----:B------:R-:W-:Y:S01]  /*9a2c0*/  IADD3 R7, P0, PT, R7, UR13, RZ ;  /* 0x0000000d07077c10 */ /* 0x000fe2000ff1e0ff */
[----:B------:R-:W-:-:S02]  /*9a2d0*/  UISETP.GT.AND UP1, UPT, UR15, 0x64, UPT ;  /* 0x000000640f00788c */ /* 0x000fc4000bf24270 */
[----:B------:R1:W-:Y:S04]  /*9a2e0*/  LDGSTS.E [R3+0x46000], desc[UR28][R4.64], P1 ;  /* 0x4600000004037fae */ /* 0x0003e800089a101c */
[----:B------:R-:W-:Y:S01]  /*9a2f0*/  STL [R1+0x2e50], R7 ;  /* 0x002e500701007387 */ /* 0x000fe20000100800 */
[----:B------:R-:W-:Y:S01]  /*9a300*/  USEL UR11, URZ, 0x4, !UP1 ;  /* 0x00000004ff0b7887 */ /* 0x000fe2000c800000 */
[----:B-1----:R-:W-:-:S03]  /*9a310*/  MOV R4, R7 ;  /* 0x0000000700047202 */ /* 0x002fc60000000f00 */
[----:B------:R-:W-:Y:S01]  /*9a320*/  USEL UR11, UR11, URZ, !UP0 ;  /* 0x000000ff0b0b7287 */ /* 0x000fe2000c000000 */
[----:B------:R-:W-:-:S05]  /*9a330*/  IADD3.X R12, PT, PT, R12, UR5, RZ, P0, !PT ;  /* 0x000000050c0c7c10 */ /* 0x000fca00087fe4ff */
[----:B------:R1:W-:Y:S01]  /*9a340*/  STL [R1+0x2e44], R12 ;  /* 0x002e440c01007387 */ /* 0x0003e20000100800 */
[----:B------:R-:W-:Y:S01]  /*9a350*/  IMAD.MOV.U32 R5, RZ, RZ, R12 ;  /* 0x000000ffff057224 */ /* 0x000fe200078e000c */
[----:B------:R-:W-:-:S04]  /*9a360*/  ISETP.NE.U32.AND P0, PT, RZ, UR11, PT ;  /* 0x0000000bff007c0c */ /* 0x000fc8000bf05070 */
[----:B------:R2:W-:Y:S04]  /*9a370*/  LDGSTS.E [R3+0x46080], desc[UR28][R4.64], P1 ;  /* 0x4608000004037fae */ /* 0x0005e800089a101c */
[----:B-1----:R-:W3:Y:S04]  /*9a380*/  LDL.LU R12, [R1+0x2d8c] ;  /* 0x002d8c00010c7983 */ /* 0x002ee80000300800 */
[----:B------:R-:W3:Y:S01]  /*9a390*/  LDL.LU R7, [R1+0x2d98] ;  /* 0x002d980001077983 */ /* 0x000ee20000300800 */
[----:B--2---:R-:W-:-:S04]  /*9a3a0*/  IADD3 R8, P1, PT, R8, UR13, RZ ;  /* 0x0000000d08087c10 */ /* 0x004fc8000ff3e0ff */
[----:B------:R-:W-:Y:S01]  /*9a3b0*/  MOV R4, R8 ;  /* 0x0000000800047202 */ /* 0x000fe20000000f00 */
[----:B------:R-:W-:Y:S01]  /*9a3c0*/  STL [R1+0x2e18], R8 ;  /* 0x002e180801007387 */ /* 0x000fe20000100800 */
[----:B----4-:R-:W-:Y:S02]  /*9a3d0*/  IADD3.X R11, PT, PT, R11, UR5, RZ, P1, !PT ;  /* 0x000000050b0b7c10 */ /* 0x010fe40008ffe4ff */
[----:B---3--:R-:W-:-:S03]  /*9a3e0*/  IADD3 R10, P2, PT, R10, UR13, RZ ;  /* 0x0000000d0a0a7c10 */ /* 0x008fc6000ff5e0ff */
[----:B------:R-:W-:Y:S01]  /*9a3f0*/  IMAD.MOV.U32 R5, RZ, RZ, R11 ;  /* 0x000000ffff057224 */ /* 0x000fe200078e000b */
[----:B------:R1:W-:Y:S01]  /*9a400*/  STL [R1+0x2e0c], R11 ;  /* 0x002e0c0b01007387 */ /* 0x0003e20000100800 */
[----:B------:R-:W-:-:S03]  /*9a410*/  IADD3.X R13, PT, PT, R13, UR5, RZ, P2, !PT ;  /* 0x000000050d0d7c10 */ /* 0x000fc600097fe4ff */
[----:B------:R2:W-:Y:S01]  /*9a420*/  LDGSTS.E [R3+0x46400], desc[UR28][R4.64], P0 ;  /* 0x4640000004037fae */ /* 0x0005e200081a101c */
[----:B------:R-:W-:-:S03]  /*9a430*/  IADD3 R6, P3, PT, R6, UR13, RZ ;  /* 0x0000000d06067c10 */ /* 0x000fc6000ff7e0ff */
[----:B-1----:R-:W3:Y:S01]  /*9a440*/  LDL.LU R11, [R1+0x2d90] ;  /* 0x002d9000010b7983 */ /* 0x002ee20000300800 */
[----:B------:R-:W-:-:S03]  /*9a450*/  IADD3.X R15, PT, PT, R15, UR5, RZ, P3, !PT ;  /* 0x000000050f0f7c10 */ /* 0x000fc60009ffe4ff */
[----:B------:R-:W4:Y:S01]  /*9a460*/  LDL.LU R8, [R1+0x2d58] ;  /* 0x002d580001087983 */ /* 0x000f220000300800 */
[----:B--2---:R-:W-:-:S03]  /*9a470*/  IMAD.MOV.U32 R5, RZ, RZ, R13 ;  /* 0x000000ffff057224 */ /* 0x004fc600078e000d */
[----:B------:R-:W-:Y:S04]  /*9a480*/  STL [R1+0x2e10], R10 ;  /* 0x002e100a01007387 */ /* 0x000fe80000100800 */
[----:B------:R1:W-:Y:S04]  /*9a490*/  STL [R1+0x2e04], R13 ;  /* 0x002e040d01007387 */ /* 0x0003e80000100800 */
[----:B------:R2:W-:Y:S01]  /*9a4a0*/  STL [R1+0x2dd8], R6 ;  /* 0x002dd80601007387 */ /* 0x0005e20000100800 */
[----:B------:R-:W-:-:S03]  /*9a4b0*/  MOV R4, R10 ;  /* 0x0000000a00047202 */ /* 0x000fc60000000f00 */
[----:B-1----:R-:W4:Y:S04]  /*9a4c0*/  LDL.LU R13, [R1+0x2d84] ;  /* 0x002d8400010d7983 */ /* 0x002f280000300800 */
[----:B------:R-:W-:Y:S04]  /*9a4d0*/  STL [R1+0x2dcc], R15 ;  /* 0x002dcc0f01007387 */ /* 0x000fe80000100800 */
[----:B------:R-:W4:Y:S01]  /*9a4e0*/  LDL.LU R10, [R1+0x2d4c] ;  /* 0x002d4c00010a7983 */ /* 0x000f220000300800 */
[----:B------:R-:W-:-:S03]  /*9a4f0*/  UISETP.GT.AND UP1, UPT, UR15, 0x68, UPT ;  /* 0x000000680f00788c */ /* 0x000fc6000bf24270 */
[----:B------:R1:W-:Y:S01]  /*9a500*/  LDGSTS.E [R3+0x46480], desc[UR28][R4.64], P0 ;  /* 0x4648000004037fae */ /* 0x0003e200081a101c */
[----:B------:R-:W-:-:S04]  /*9a510*/  USEL UR11, URZ, 0x4, !UP1 ;  /* 0x00000004ff0b7887 */ /* 0x000fc8000c800000 */
[----:B------:R-:W-:-:S06]  /*9a520*/  USEL UR11, UR11, URZ, !UP0 ;  /* 0x000000ff0b0b7287 */ /* 0x000fcc000c000000 */
[----:B------:R-:W-:Y:S01]  /*9a530*/  ISETP.NE.U32.AND P1, PT, RZ, UR11, PT ;  /* 0x0000000bff007c0c */ /* 0x000fe2000bf25070 */
[----:B-1----:R-:W-:Y:S01]  /*9a540*/  IMAD.MOV.U32 R5, RZ, RZ, R15 ;  /* 0x000000ffff057224 */ /* 0x002fe200078e000f */
[----:B------:R-:W-:Y:S02]  /*9a550*/  MOV R4, R6 ;  /* 0x0000000600047202 */ /* 0x000fe40000000f00 */
[----:B--2---:R-:W2:Y:S09]  /*9a560*/  LDL.LU R6, [R1+0x2d50] ;  /* 0x002d500001067983 */ /* 0x004eb20000300800 */
[----:B------:R1:W-:Y:S01]  /*9a570*/  LDGSTS.E [R3+0x46800], desc[UR28][R4.64], P1 ;  /* 0x4680000004037fae */ /* 0x0003e200089a101c */
[----:B------:R-:W-:-:S04]  /*9a580*/  IADD3 R9, P0, PT, R9, UR13, RZ ;  /* 0x0000000d09097c10 */ /* 0x000fc8000ff1e0ff */
[----:B------:R-:W-:Y:S01]  /*9a590*/  IADD3.X R14, PT, PT, R14, UR5, RZ, P0, !PT ;  /* 0x000000050e0e7c10 */ /* 0x000fe200087fe4ff */
[----:B------:R1:W-:Y:S02]  /*9a5a0*/  STL [R1+0x2dd0], R9 ;  /* 0x002dd00901007387 */ /* 0x0003e40000100800 */
[----:B-1----:R-:W-:Y:S02]  /*9a5b0*/  MOV R4, R9 ;  /* 0x0000000900047202 */ /* 0x002fe40000000f00 */
[----:B------:R-:W-:Y:S01]  /*9a5c0*/  IMAD.MOV.U32 R5, RZ, RZ, R14 ;  /* 0x000000ffff057224 */ /* 0x000fe200078e000e */
[----:B------:R1:W-:Y:S01]  /*9a5d0*/  STL [R1+0x2dc4], R14 ;  /* 0x002dc40e01007387 */ /* 0x0003e20000100800 */
[----:B------:R-:W-:-:S03]  /*9a5e0*/  UISETP.GT.AND UP1, UPT, UR15, 0x6c, UPT ;  /* 0x0000006c0f00788c */ /* 0x000fc6000bf24270 */
[----:B------:R1:W-:Y:S04]  /*9a5f0*/  LDGSTS.E [R3+0x46880], desc[UR28][R4.64], P1 ;  /* 0x4688000004037fae */ /* 0x0003e800089a101c */
[----:B------:R-:W2:Y:S01]  /*9a600*/  LDL.LU R9, [R1+0x2d44] ;  /* 0x002d440001097983 */ /* 0x000ea20000300800 */
[----:B------:R-:W-:-:S04]  /*9a610*/  USEL UR11, URZ, 0x4, !UP1 ;  /* 0x00000004ff0b7887 */ /* 0x000fc8000c800000 */
[----:B------:R-:W-:-:S06]  /*9a620*/  USEL UR11, UR11, URZ, !UP0 ;  /* 0x000000ff0b0b7287 */ /* 0x000fcc000c000000 */
[----:B------:R-:W-:Y:S02]  /*9a630*/  ISETP.NE.U32.AND P0, PT, RZ, UR11, PT ;  /* 0x0000000bff007c0c */ /* 0x000fe4000bf05070 */
[----:B------:R-:W-:-:S04]  /*9a640*/  IADD3 R7, P1, PT, R7, UR13, RZ ;  /* 0x0000000d07077c10 */ /* 0x000fc8000ff3e0ff */
[----:B------:R-:W-:Y:S01]  /*9a650*/  IADD3.X R12, PT, PT, R12, UR5, RZ, P1, !PT ;  /* 0x000000050c0c7c10 */ /* 0x000fe20008ffe4ff */
[----:B------:R-:W-:Y:S04]  /*9a660*/  STL [R1+0x2d98], R7 ;  /* 0x002d980701007387 */ /* 0x000fe80000100800 */
[----:B------:R1:W-:Y:S04]  /*9a670*/  STL [R1+0x2d8c], R12 ;  /* 0x002d8c0c01007387 */ /* 0x0003e80000100800 */
[----:B------:R-:W2:Y:S04]  /*9a680*/  LDL.LU R17, [R1+0x2d0c] ;  /* 0x002d0c0001117983 */ /* 0x000ea80000300800 */
[----:B------:R-:W2:Y:S04]  /*9a690*/  LDL.LU R16, [R1+0x2d18] ;  /* 0x002d180001107983 */ /* 0x000ea80000300800 */
[----:B------:R-:W2:Y:S04]  /*9a6a0*/  LDL.LU R15, [R1+0x2d04] ;  /* 0x002d0400010f7983 */ /* 0x000ea80000300800 */
[----:B-1----:R-:W2:Y:S01]  /*9a6b0*/  LDL.LU R14, [R1+0x2d10] ;  /* 0x002d1000010e7983 */ /* 0x002ea20000300800 */
[----:B------:R-:W-:Y:S01]  /*9a6c0*/  IMAD.MOV.U32 R5, RZ, RZ, R12 ;  /* 0x000000ffff057224 */ /* 0x000fe200078e000c */
[----:B------:R-:W-:-:S02]  /*9a6d0*/  MOV R4, R7 ;  /* 0x0000000700047202 */ /* 0x000fc40000000f00 */
[----:B------:R-:W2:Y:S04]  /*9a6e0*/  LDL.LU R12, [R1+0x2cc8] ;  /* 0x002cc800010c7983 */ /* 0x000ea80000300800 */
[----:B------:R-:W2:Y:S04]  /*9a6f0*/  LDL.LU R7, [R1+0x2cd4] ;  /* 0x002cd40001077983 */ /* 0x000ea80000300800 */
[----:B------:R1:W-:Y:S01]  /*9a700*/  LDGSTS.E [R3+0x46c00], desc[UR28][R4.64], P0 ;  /* 0x46c0000004037fae */ /* 0x0003e200081a101c */
[----:B---3--:R-:W-:Y:S02]  /*9a710*/  IADD3 R11, P2, PT, R11, UR13, RZ ;  /* 0x0000000d0b0b7c10 */ /* 0x008fe4000ff5e0ff */
[----:B----4-:R-:W-:-:S02]  /*9a720*/  IADD3 R8, P3, PT, R8, UR13, RZ ;  /* 0x0000000d08087c10 */ /* 0x010fc4000ff7e0ff */
[----:B-1----:R-:W-:Y:S01]  /*9a730*/  MOV R4, R11 ;  /* 0x0000000b00047202 */ /* 0x002fe20000000f00 */
[----:B------:R1:W-:Y:S01]  /*9a740*/  STL [R1+0x2d90], R11 ;  /* 0x002d900b01007387 */ /* 0x0003e20000100800 */
[----:B------:R-:W-:-:S05]  /*9a750*/  IADD3.X R13, PT, PT, R13, UR5, RZ, P2, !PT ;  /* 0x000000050d0d7c10 */ /* 0x000fca00097fe4ff */
[----:B------:R-:W-:Y:S01]  /*9a760*/  IMAD.MOV.U32 R5, RZ, RZ, R13 ;  /* 0x000000ffff057224 */ /* 0x000fe200078e000d */
[----:B------:R-:W-:Y:S01]  /*9a770*/  IADD3.X R10, PT, PT, R10, UR5, RZ, P3, !PT ;  /* 0x000000050a0a7c10 */ /* 0x000fe20009ffe4ff */
[----:B------:R-:W-:Y:S04]  /*9a780*/  STL [R1+0x2d84], R13 ;  /* 0x002d840d01007387 */ /* 0x000fe80000100800 */
[----:B------:R3:W-:Y:S04]  /*9a790*/  STL [R1+0x2d58], R8 ;  /* 0x002d580801007387 */ /* 0x0007e80000100800 */
[----:B------:R4:W-:Y:S04]  /*9a7a0*/  LDGSTS.E [R3+0x46c80], desc[UR28][R4.64], P0 ;  /* 0x46c8000004037fae */ /* 0x0009e800081a101c */
[----:B------:R-:W-:Y:S04]  /*9a7b0*/  STL [R1+0x2d4c], R10 ;  /* 0x002d4c0a01007387 */ /* 0x000fe80000100800 */
[----:B-1----:R-:W2:Y:S01]  /*9a7c0*/  LDL.LU R11, [R1+0x2cc0] ;  /* 0x002cc000010b7983 */ /* 0x002ea20000300800 */
[----:B----4-:R-:W-:-:S03]  /*9a7d0*/  MOV R4, R8 ;  /* 0x0000000800047202 */ /* 0x010fc60000000f00 */
[----:B---3--:R-:W3:Y:S01]  /*9a7e0*/  LDL.LU R8, [R1+0x2ccc] ;  /* 0x002ccc0001087983 */ /* 0x008ee20000300800 */
[----:B------:R-:W-:-:S04]  /*9a7f0*/  UISETP.GT.AND UP1, UPT, UR15, 0x70, UPT ;  /* 0x000000700f00788c */ /* 0x000fc8000bf24270 */
[----:B------:R-:W-:-:S04]  /*9a800*/  USEL UR11, URZ, 0x4, !UP1 ;  /* 0x00000004ff0b7887 */ /* 0x000fc8000c800000 */
[----:B------:R-:W-:Y:S01]  /*9a810*/  USEL UR11, UR11, URZ, !UP0 ;  /* 0x000000ff0b0b7287 */ /* 0x000fe2000c000000 */
[----:B--2---:R-:W-:-:S05]  /*9a820*/  IADD3 R6, P0, PT, R6, UR13, RZ ;  /* 0x0000000d06067c10 */ /* 0x004fca000ff1e0ff */
[----:B------:R-:W-:Y:S01]  /*9a830*/  ISETP.NE.U32.AND P1, PT, RZ, UR11, PT ;  /* 0x0000000bff007c0c */ /* 0x000fe2000bf25070 */
[----:B------:R-:W-:Y:S01]  /*9a840*/  UISETP.GT.AND UP1, UPT, UR15, 0x74, UPT ;  /* 0x000000740f00788c */ /* 0x000fe2000bf24270 */
[----:B------:R-:W-:-:S03]  /*9a850*/  IMAD.MOV.U32 R5, RZ, RZ, R10 ;  /* 0x000000ffff057224 */ /* 0x000fc600078e000a */
[----:B------:R-:W-:Y:S01]  /*9a860*/  USEL UR11, URZ, 0x4, !UP1 ;  /* 0x00000004ff0b7887 */ /* 0x000fe2000c800000 */
[----:B------:R-:W-:Y:S01]  /*9a870*/  STL [R1+0x2d50], R6 ;  /* 0x002d500601007387 */ /* 0x000fe20000100800 */
[----:B------:R-:W-:-:S06]  /*9a880*/  IADD3.X R9, PT, PT, R9, UR5, RZ, P0, !PT ;  /* 0x0000000509097c10 */ /* 0x000fcc00087fe4ff */
[----:B------:R1:W-:Y:S01]  /*9a890*/  LDGSTS.E [R3+0x47000], desc[UR28][R4.64], P1 ;  /* 0x4700000004037fae */ /* 0x0003e200089a101c */
[----:B------:R-:W-:-:S03]  /*9a8a0*/  USEL UR11, UR11, URZ, !UP0 ;  /* 0x000000ff0b0b7287 */ /* 0x000fc6000c000000 */
[----:B------:R2:W-:Y:S04]  /*9a8b0*/  STL [R1+0x2d44], R9 ;  /* 0x002d440901007387 */ /* 0x0005e80000100800 */
[----:B------:R-:W4:Y:S01]  /*9a8c0*/  LDL.LU R13, [R1+0x2c84] ;  /* 0x002c8400010d7983 */ /* 0x000f220000300800 */
[----:B-1----:R-:W-:Y:S01]  /*9a8d0*/  MOV R4, R6 ;  /* 0x0000000600047202 */ /* 0x002fe20000000f00 */
[----:B------:R-:W-:Y:S02]  /*9a8e0*/  IMAD.MOV.U32 R5, RZ, RZ, R9 ;  /* 0x000000ffff057224 */ /* 0x000fe400078e0009 */
[----:B--2---:R-:W2:Y:S01]  /*9a8f0*/  LDL.LU R9, [R1+0x2c88] ;  /* 0x002c880001097983 */ /* 0x004ea20000300800 */
[----:B------:R-:W-:-:S03]  /*9a900*/  ISETP.NE.U32.AND P0, PT, RZ, UR11, PT ;  /* 0x0000000bff007c0c */ /* 0x000fc6000bf05070 */
[----:B------:R1:W-:Y:S04]  /*9a910*/  LDGSTS.E [R3+0x47080], desc[UR28][R4.64], P1 ;  /* 0x4708000004037fae */ /* 0x0003e800089a101c */
[----:B------:R-:W4:Y:S04]  /*9a920*/  LDL.LU R10, [R1+0x2c8c] ;  /* 0x002c8c00010a7983 */ /* 0x000f280000300800 */
[----:B------:R-:W4:Y:S01]  /*9a930*/  LDL.LU R6, [R1+0x2c90] ;  /* 0x002c900001067983 */ /* 0x000f220000300800 */
[----:B------:R-:W-:-:S04]  /*9a940*/  UISETP.GT.AND UP1, UPT, UR15, 0x78, UPT ;  /* 0x000000780f00788c */ /* 0x000fc8000bf24270 */
[----:B------:R-:W-:-:S04]  /*9a950*/  USEL UR11, URZ, 0x4, !UP1 ;  /* 0x00000004ff0b7887 */ /* 0x000fc8000c800000 */
[----:B------:R-:W-:Y:S01]  /*9a960*/  USEL UR11, UR11, URZ, !UP0 ;  /* 0x000000ff0b0b7287 */ /* 0x000fe2000c000000 */
[----:B------:R-:W-:-:S04]  /*9a970*/  IADD3 R16, P1, PT, R16, UR13, RZ ;  /* 0x0000000d10107c10 */ /* 0x000fc8000ff3e0ff */
[----:B------:R-:W-:Y:S02]  /*9a980*/  IADD3.X R17, PT, PT, R17, UR5, RZ, P1, !PT ;  /* 0x0000000511117c10 */ /* 0x000fe40008ffe4ff */
[----:B------:R-:W-:-:S03]  /*9a990*/  IADD3 R14, P2, PT, R14, UR13, RZ ;  /* 0x0000000d0e0e7c10 */ /* 0x000fc6000ff5e0ff */
[----:B-1----:R-:W-:Y:S01]  /*9a9a0*/  IMAD.MOV.U32 R5, RZ, RZ, R17 ;  /* 0x000000ffff057224 */ /* 0x002fe200078e0011 */
[----:B------:R-:W-:Y:S02]  /*9a9b0*/  MOV R4, R16 ;  /* 0x0000001000047202 */ /* 0x000fe40000000f00 */
[----:B------:R-:W-:Y:S02]  /*9a9c0*/  IADD3.X R15, PT, PT, R15, UR5, RZ, P2, !PT ;  /* 0x000000050f0f7c10 */ /* 0x000fe400097fe4ff */
[----:B------:R-:W-:Y:S01]  /*9a9d0*/  IADD3 R7, P3, PT, R7, UR13, RZ ;  /* 0x0000000d07077c10 */ /* 0x000fe2000ff7e0ff */
[----:B------:R1:W-:Y:S03]  /*9a9e0*/  LDGSTS.E [R3+0x47400], desc[UR28][R4.64], P0 ;  /* 0x4740000004037fae */ /* 0x0003e600081a101c */
[----:B------:R-:W-:Y:S01]  /*9a9f0*/  IADD3.X R12, PT, PT, R12, UR5, RZ, P3, !PT ;  /* 0x000000050c0c7c10 */ /* 0x000fe20009ffe4ff */
[----:B------:R-:W-:Y:S04]  /*9aa00*/  STL [R1+0x2d18], R16 ;  /* 0x002d181001007387 */ /* 0x000fe80000100800 */
[----:B------:R-:W-:Y:S01]  /*9aa10*/  STL [R1+0x2d0c], R17 ;  /* 0x002d0c1101007387 */ /* 0x000fe20000100800 */
[----:B-1----:R-:W-:Y:S01]  /*9aa20*/  MOV R4, R14 ;  /* 0x0000000e00047202 */ /* 0x002fe20000000f00 */
[----:B------:R-:W-:-:S02]  /*9aa30*/  IMAD.MOV.U32 R5, RZ, RZ, R15 ;  /* 0x000000ffff057224 */ /* 0x000fc400078e000f */
[----:B------:R-:W-:Y:S01]  /*9aa40*/  STL [R1+0x2d10], R14 ;  /* 0x002d100e01007387 */ /* 0x000fe20000100800 */
[----:B------:R-:W-:-:S03]  /*9aa50*/  ISETP.NE.U32.AND P1, PT, RZ, UR11, PT ;  /* 0x0000000bff007c0c */ /* 0x000fc6000bf25070 */
[----:B------:R-:W-:Y:S04]  /*9aa60*/  STL [R1+0x2d04], R15 ;  /* 0x002d040f01007387 */ /* 0x000fe80000100800 */
[----:B------:R-:W-:Y:S04]  /*9aa70*/  STL [R1+0x2cd4], R7 ;  /* 0x002cd40701007387 */ /* 0x000fe80000100800 */
[----:B------:R1:W-:Y:S04]  /*9aa80*/  LDGSTS.E [R3+0x47480], desc[UR28][R4.64], P0 ;  /* 0x4748000004037fae */ /* 0x0003e800081a101c */
[----:B------:R1:W-:Y:S02]  /*9aa90*/  STL [R1+0x2cc8], R12 ;  /* 0x002cc80c01007387 */ /* 0x0003e40000100800 */
[----:B-1----:R-:W-:Y:S01]  /*9aaa0*/  IMAD.MOV.U32 R5, RZ, RZ, R12 ;  /* 0x000000ffff057224 */ /* 0x002fe200078e000c */
[----:B------:R-:W-:Y:S01]  /*9aab0*/  MOV R4, R7 ;  /* 0x0000000700047202 */ /* 0x000fe20000000f00 */
[----:B------:R-:W4:Y:S04]  /*9aac0*/  LDL.LU R12, [R1+0x343c] ;  /* 0x00343c00010c7983 */ /* 0x000f280000300800 */
[----:B------:R-:W4:Y:S04]  /*9aad0*/  LDL.LU R7, [R1+0x3448] ;  /* 0x0034480001077983 */ /* 0x000f280000300800 */
[----:B------:R1:W-:Y:S01]  /*9aae0*/  LDGSTS.E [R3+0x47800], desc[UR28][R4.64], P1 ;  /* 0x4780000004037fae */ /* 0x0003e200089a101c */
[----:B---3--:R-:W-:-:S04]  /*9aaf0*/  IADD3 R8, P0, PT, R8, UR13, RZ ;  /* 0x0000000d08087c10 */ /* 0x008fc8000ff1e0ff */
[----:B------:R-:W-:Y:S01]  /*9ab00*/  IADD3.X R11, PT, PT, R11, UR5, RZ, P0, !PT ;  /* 0x000000050b0b7c10 */ /* 0x000fe200087fe4ff */
[----:B------:R-:W-:Y:S01]  /*9ab10*/  STL [R1+0x2ccc], R8 ;  /* 0x002ccc0801007387 */ /* 0x000fe20000100800 */
[----:B-1----:R-:W-:-:S03]  /*9ab20*/  MOV R4, R8 ;  /* 0x0000000800047202 */ /* 0x002fc60000000f00 */
[----:B------:R1:W-:Y:S01]  /*9ab30*/  STL [R1+0x2cc0], R11 ;  /* 0x002cc00b01007387 */ /* 0x0003e20000100800 */
[----:B------:R-:W-:Y:S01]  /*9ab40*/  IMAD.MOV.U32 R5, RZ, RZ, R11 ;  /* 0x000000ffff057224 */ /* 0x000fe200078e000b */
[----:B------:R-:W-:Y:S02]  /*9ab50*/  UISETP.GT.AND UP1, UPT, UR15, 0x7c, UPT ;  /* 0x0000007c0f00788c */ /* 0x000fe4000bf24270 */
[----:B-1----:R-:W3:Y:S04]  /*9ab60*/  LDL.LU R11, [R1+0x3434] ;  /* 0x00343400010b7983 */ /* 0x002ee80000300800 */
[----:B------:R-:W3:Y:S01]  /*9ab70*/  LDL.LU R8, [R1+0x3440] ;  /* 0x0034400001087983 */ /* 0x000ee20000300800 */
[----:B------:R-:W-:-:S03]  /*9ab80*/  USEL UR11, URZ, 0x4, !UP1 ;  /* 0x00000004ff0b7887 */ /* 0x000fc6000c800000 */
[----:B------:R1:W-:Y:S01]  /*9ab90*/  LDGSTS.E [R3+0x47880], desc[UR28][R4.64], P1 ;  /* 0x4788000004037fae */ /* 0x0003e200089a101c */
[----:B------:R-:W-:-:S06]  /*9aba0*/  USEL UR11, UR11, URZ, !UP0 ;  /* 0x000000ff0b0b7287 */ /* 0x000fcc000c000000 */
[----:B------:R-:W-:Y:S02]  /*9abb0*/  ISETP.NE.U32.AND P0, PT, RZ, UR11, PT ;  /* 0x0000000bff007c0c */ /* 0x000fe4000bf05070 */
[----:B--2---:R-:W-:-:S04]  /*9abc0*/  IADD3 R9, P1, PT, R9, UR13, RZ ;  /* 0x0000000d09097c10 */ /* 0x004fc8000ff3e0ff */
[----:B----4-:R-:W-:Y:S01]  /*9abd0*/  IADD3.X R13, PT, PT, R13, UR5, RZ, P1, !PT ;  /* 0x000000050d0d7c10 */ /* 0x010fe20008ffe4ff */
[----:B------:R2:W-:Y:S01]  /*9abe0*/  STL [R1+0x2c88], R9 ;  /* 0x002c880901007387 */ /* 0x0005e20000100800 */
[----:B-1----:R-:W-:Y:S02]  /*9abf0*/  MOV R4, R9 ;  /* 0x0000000900047202 */ /* 0x002fe40000000f00 */
[----:B------:R-:W-:Y:S01]  /*9ac00*/  IADD3 R6, P2, PT, R6, UR13, RZ ;  /* 0x0000000d06067c10 */ /* 0x000fe2000ff5e0ff */
[----:B------:R-:W-:Y:S01]  /*9ac10*/  IMAD.MOV.U32 R5, RZ, RZ, R13 ;  /* 0x000000ffff057224 */ /* 0x000fe200078e000d */
[----:B------:R-:W-:Y:S02]  /*9ac20*/  STL [R1+0x2c84], R13 ;  /* 0x002c840d01007387 */ /* 0x000fe40000100800 */
[----:B------:R-:W-:Y:S02]  /*9ac30*/  IADD3.X R10, PT, PT, R10, UR5, RZ, P2, !PT ;  /* 0x000000050a0a7c10 */ /* 0x000fe400097fe4ff */
[----:B------:R-:W-:Y:S04]  /*9ac40*/  STL [R1+0x2c90], R6 ;  /* 0x002c900601007387 */ /* 0x000fe80000100800 */
[----:B--2---:R-:W2:Y:S04]  /*9ac50*/  LDL.LU R9, [R1+0x3408] ;  /* 0x0034080001097983 */ /* 0x004ea80000300800 */
[----:B------:R1:W-:Y:S04]  /*9ac60*/  STL [R1+0x2c8c], R10 ;  /* 0x002c8c0a01007387 */ /* 0x0003e80000100800 */
[----:B------:R4:W-:Y:S04]  /*9ac70*/  LDGSTS.E [R3+0x47c00], desc[UR28][R4.64], P0 ;  /* 0x47c0000004037fae */ /* 0x0009e800081a101c */
[----:B------:R-:W2:Y:S04]  /*9ac80*/  LDL.LU R15, [R1+0x33fc] ;  /* 0x0033fc00010f7983 */ /* 0x000ea80000300800 */
[----:B------:R-:W2:Y:S01]  /*9ac90*/  LDL.LU R14, [R1+0x33f4] ;  /* 0x0033f400010e7983 */ /* 0x000ea20000300800 */
[----:B----4-:R-:W-:-:S03]  /*9aca0*/  IMAD.MOV.U32 R5, RZ, RZ, R10 ;  /* 0x000000ffff057224 */ /* 0x010fc600078e000a */
[----:B-1----:R-:W4:Y:S01]  /*9acb0*/  LDL.LU R10, [R1+0x3400] ;  /* 0x00340000010a7983 */ /* 0x002f220000300800 */
[----:B------:R-:W-:Y:S01]  /*9acc0*/  MOV R4, R6 ;  /* 0x0000000600047202 */ /* 0x000fe20000000f00 */
[----:B------:R-:W-:Y:S02]  /*9acd0*/  UISETP.GT.AND UP1, UPT, UR15, 0x1, UPT ;  /* 0x000000010f00788c */ /* 0x000fe4000bf24270 */
[----:B------:R-:W4:Y:S04]  /*9ace0*/  LDL.LU R13, [R1+0x33bc] ;  /* 0x0033bc00010d7983 */ /* 0x000f280000300800 */
[----:B------:R-:W4:Y:S01]  /*9acf0*/  LDL.LU R6, [R1+0x33c8] ;  /* 0x0033c80001067983 */ /* 0x000f220000300800 */
[----:B------:R-:W-:-:S03]  /*9ad00*/  USEL UR11, URZ, 0x4, !UP1 ;  /* 0x00000004ff0b7887 */ /* 0x000fc6000c800000 */
[----:B------:R1:W-:Y:S01]  /*9ad10*/  LDGSTS.E [R3+0x47c80], desc[UR28][R4.64], P0 ;  /* 0x47c8000004037fae */ /* 0x0003e200081a101c */
[----:B------:R-:W-:Y:S01]  /*9ad20*/  USEL UR11, UR11, URZ, !UP0 ;  /* 0x000000ff0b0b7287 */ /* 0x000fe2000c000000 */
[----:B------:R-:W-:-:S05]  /*9ad30*/  LOP3.LUT R216, R210, 0x20, RZ, 0x3c, !PT ;  /* 0x00000020d2d87812 */ /* 0x000fca00078e3cff */
[----:B------:R-:W-:Y:S02]  /*9ad40*/  ISETP.NE.U32.AND P0, PT, RZ, UR11, PT ;  /* 0x0000000bff007c0c */ /* 0x000fe4000bf05070 */
[----:B-1----:R-:W-:Y:S02]  /*9ad50*/  IADD3 R3, PT, PT, R216, UR16, RZ ;  /* 0x00000010d8037c10 */ /* 0x002fe4000fffe0ff */
[----:B------:R-:W-:-:S04]  /*9ad60*/  IADD3 R7, P1, PT, R7, UR13, RZ ;  /* 0x0000000d07077c10 */ /* 0x000fc8000ff3e0ff */
[----:B------:R-:W-:Y:S01]  /*9ad70*/  IADD3.X R12, PT, PT, R12, UR5, RZ, P1, !PT ;  /* 0x000000050c0c7c10 */ /* 0x000fe20008ffe4ff */
[----:B------:R-:W-:Y:S01]  /*9ad80*/  STL [R1+0x3448], R7 ;  /* 0x0034480701007387 */ /* 0x000fe20000100800 */
[----:B------:R-:W-:Y:S02]  /*9ad90*/  IMAD.MOV.U32 R4, RZ, RZ, R7 ;  /* 0x000000ffff047224 */ /* 0x000fe400078e0007 */
[----:B------:R-:W-:Y:S01]  /*9ada0*/  MOV R5, R12 ;  /* 0x0000000c00057202 */ /* 0x000fe20000000f00 */
[----:B------:R1:W-:Y:S04]  /*9adb0*/  STL [R1+0x343c], R12 ;  /* 0x00343c0c01007387 */ /* 0x0003e80000100800 */
[----:B------:R3:W-:Y:S04]  /*9adc0*/  LDGSTS.E [R3+0x40100], desc[UR28][R4.64], P0 ;  /* 0x4010000004037fae */ /* 0x0007e800081a101c */
[----:B-1----:R-:W4:Y:S04]  /*9add0*/  LDL.LU R12, [R1+0x33b4] ;  /* 0x0033b400010c7983 */ /* 0x002f280000300800 */
[----:B------:R-:W4:Y:S01]  /*9ade0*/  LDL.LU R7, [R1+0x33c0] ;  /* 0x0033c00001077983 */ /* 0x000f220000300800 */
[----:B---3--:R-:W-:-:S04]  /*9adf0*/  IADD3 R8, P1, PT, R8, UR13, RZ ;  /* 0x0000000d08087c10 */ /* 0x008fc8000ff3e0ff */
[----:B------:R-:W-:Y:S01]  /*9ae00*/  IADD3.X R11, PT, PT, R11, UR5, RZ, P1, !PT ;  /* 0x000000050b0b7c10 */ /* 0x000fe20008ffe4ff */
[----:B------:R-:W-:Y:S01]  /*9ae10*/  STL [R1+0x3440], R8 ;  /* 0x0034400801007387 */ /* 0x000fe20000100800 */
[----:B------:R-:W-:Y:S02]  /*9ae20*/  IMAD.MOV.U32 R4, RZ, RZ, R8 ;  /* 0x000000ffff047224 */ /* 0x000fe400078e0008 */
[----:B------:R-:W-:Y:S01]  /*9ae30*/  MOV R5, R11 ;  /* 0x0000000b00057202 */ /* 0x000fe20000000f00 */
[----:B------:R1:W-:Y:S01]  /*9ae40*/  STL [R1+0x3434], R11 ;  /* 0x0034340b01007387 */ /* 0x0003e20000100800 */
[----:B------:R-:W-:-:S03]  /*9ae50*/  UISETP.GT.AND UP1, UPT, UR15, 0x5, UPT ;  /* 0x000000050f00788c */ /* 0x000fc6000bf24270 */
[----:B------:R3:W-:Y:S04]  /*9ae60*/  LDGSTS.E [R3+0x40180], desc[UR28][R4.64], P0 ;  /* 0x4018000004037fae */ /* 0x0007e800081a101c */
[----:B-1----:R-:W4:Y:S04]  /*9ae70*/  LDL.LU R11, [R1+0x337c] ;  /* 0x00337c00010b7983 */ /* 0x002f280000300800 */
[----:B------:R-:W4:Y:S01]  /*9ae80*/  LDL.LU R8, [R1+0x3388] ;  /* 0x0033880001087983 */ /* 0x000f220000300800 */
[----:B------:R-:W-:-:S04]  /*9ae90*/  USEL UR11, URZ, 0x4, !UP1 ;  /* 0x00000004ff0b7887 */ /* 0x000fc8000c800000 */
[----:B------:R-:W-:Y:S02]  /*9aea0*/  USEL UR11, UR11, URZ, !UP0 ;  /* 0x000000ff0b0b7287 */ /* 0x000fe4000c000000 */
[----:B------:R-:W-:-:S04]  /*9aeb0*/  UISETP.GT.AND UP1, UPT, UR15, 0x9, UPT ;  /* 0x000000090f00788c */ /* 0x000fc8000bf24270 */
[----:B------:R-:W-:Y:S02]  /*9aec0*/  ISETP.NE.U32.AND P0, PT, RZ, UR11, PT ;  /* 0x0000000bff007c0c */ /* 0x000fe4000bf05070 */
[----:B--2---:R-:W-:Y:S01]  /*9aed0*/  IADD3 R9, P1, PT, R9, UR13, RZ ;  /* 0x0000000d09097c10 */ /* 0x004fe2000ff3e0ff */
[----:B------:R-:W-:-:S04]  /*9aee0*/  USEL UR11, URZ, 0x4, !UP1 ;  /* 0x00000004ff0b7887 */ /* 0x000fc8000c800000 */
[----:B------:R1:W-:Y:S01]  /*9aef0*/  STL [R1+0x3408], R9 ;  /* 0x0034080901007387 */ /* 0x0003e20000100800 */
[----:B---3--:R-:W-:Y:S01]  /*9af00*/  IMAD.MOV.U32 R4, RZ, RZ, R9 ;  /* 0x000000ffff047224 */ /* 0x008fe200078e0009 */
[----:B------:R-:W-:Y:S01]  /*9af10*/  IADD3.X R15, PT, PT, R15, UR5, RZ, P1, !PT ;  /* 0x000000050f0f7c10 */ /* 0x000fe20008ffe4ff */
[----:B------:R-:W-:-:S04]  /*9af20*/  USEL UR11, UR11, URZ, !UP0 ;  /* 0x000000ff0b0b7287 */ /* 0x000fc8000c000000 */
[----:B------:R-:W-:Y:S01]  /*9af30*/  STL [R1+0x33fc], R15 ;  /* 0x0033fc0f01007387 */ /* 0x000fe20000100800 */
[----:B----4-:R-:W-:-:S03]  /*9af40*/  IADD3 R10, P2, PT, R10, UR13, RZ ;  /* 0x0000000d0a0a7c10 */ /* 0x010fc6000ff5e0ff */
[----:B------:R-:W2:Y:S01]  /*9af50*/  LDL.LU R16, [R1+0x3380] ;  /* 0x0033800001107983 */ /* 0x000ea20000300800 */
[----:B------:R-:W-:-:S03]  /*9af60*/  IADD3.X R14, PT, PT, R14, UR5, RZ, P2, !PT ;  /* 0x000000050e0e7c10 */ /* 0x000fc600097fe4ff */
[----:B-1----:R-:W3:Y:S01]  /*9af70*/  LDL.LU R9, [R1+0x3348] ;  /* 0x0033480001097983 */ /* 0x002ee20000300800 */
[----:B------:R-:W-:-:S03]  /*9af80*/  IADD3 R6, P3, PT, R6, UR13, RZ ;  /* 0x0000000d06067c10 */ /* 0x000fc6000ff7e0ff */
[----:B------:R1:W-:Y:S01]  /*9af90*/  STL [R1+0x3400], R10 ;  /* 0x0034000a01007387 */ /* 0x0003e20000100800 */
[----:B------:R-:W-:Y:S02]  /*9afa0*/  MOV R5, R15 ;  /* 0x0000000f00057202 */ /* 0x000fe40000000f00 */
[----:B------:R-:W-:Y:S01]  /*9afb0*/  IADD3.X R13, PT, PT, R13, UR5, RZ, P3, !PT ;  /* 0x000000050d0d7c10 */ /* 0x000fe20009ffe4ff */
[----:B------:R-:W-:Y:S04]  /*9afc0*/  STL [R1+0x33f4], R14 ;  /* 0x0033f40e01007387 */ /* 0x000fe80000100800 */
[----:B------:R4:W-:Y:S01]  /*9afd0*/  STL [R1+0x33c8], R6 ;  /* 0x0033c80601007387 */ /* 0x0009e20000100800 */
[----:B------:R-:W-:-:S03]  /*9afe0*/  ISETP.NE.U32.AND P1, PT, RZ, UR11, PT ;  /* 0x0000000bff007c0c */ /* 0x000fc6000bf25070 */
[----:B------:R-:W3:Y:S04]  /*9aff0*/  LDL.LU R17, [R1+0x3374] ;  /* 0x0033740001117983 */ /* 0x000ee80000300800 */
[----:B------:R1:W-:Y:S04]  /*9b000*/  LDGSTS.E [R3+0x40500], desc[UR28][R4.64], P0 ;  /* 0x4050000004037fae */ /* 0x0003e800081a101c */
[----:B------:R-:W-:Y:S01]  /*9b010*/  STL [R1+0x33bc], R13 ;  /* 0x0033bc0d01007387 */ /* 0x000fe20000100800 */
[----:B-1----:R-:W-:Y:S01]  /*9b020*/  IMAD.MOV.U32 R4, RZ, RZ, R10 ;  /* 0x000000ffff047224 */ /* 0x002fe200078e000a */
[----:B------:R-:W-:-:S02]  /*9b030*/  MOV R5, R14 ;  /* 0x0000000e00057202 */ /* 0x000fc40000000f00 */
[----:B------:R-:W3:Y:S04]  /*9b040*/  LDL.LU R10, [R1+0x333c] ;  /* 0x00333c00010a7983 */ /* 0x000ee80000300800 */
[----:B------:R1:W-:Y:S02]  /*9b050*/  LDGSTS.E [R3+0x40580], desc[UR28][R4.64], P0 ;  /* 0x4058000004037fae */ /* 0x0003e400081a101c */
[----:B-1----:R-:W-:Y:S01]  /*9b060*/  IMAD.MOV.U32 R4, RZ, RZ, R6 ;  /* 0x000000ffff047224 */ /* 0x002fe200078e0006 */
[----:B------:R-:W-:Y:S01]  /*9b070*/  MOV R5, R13 ;  /* 0x0000000d00057202 */ /* 0x000fe20000000f00 */
[----:B----4-:R-:W4:Y:S04]  /*9b080*/  LDL.LU R6, [R1+0x3340] ;  /* 0x0033400001067983 */ /* 0x010f280000300800 */
[----:B------:R1:W-:Y:S01]  /*9b090*/  LDGSTS.E [R3+0x40900], desc[UR28][R4.64], P1 ;  /* 0x4090000004037fae */ /* 0x0003e200089a101c */
[----:B------:R-:W-:-:S04]  /*9b0a0*/  IADD3 R7, P0, PT, R7, UR13, RZ ;  /* 0x0000000d07077c10 */ /* 0x000fc8000ff1e0ff */
[----:B------:R-:W-:Y:S01]  /*9b0b0*/  IADD3.X R12, PT, PT, R12, UR5, RZ, P0, !PT ;  /* 0x000000050c0c7c10 */ /* 0x000fe200087fe4ff */
[----:B------:R-:W-:Y:S01]  /*9b0c0*/  STL [R1+0x33c0], R7 ;  /* 0x0033c00701007387 */ /* 0x000fe20000100800 */
[----:B-1----:R-:W-:Y:S02]  /*9b0d0*/  IMAD.MOV.U32 R4, RZ, RZ, R7 ;  /* 0x000000ffff047224 */ /* 0x002fe400078e0007 */
[----:B------:R-:W-:Y:S01]  /*9b0e0*/  MOV R5, R12 ;  /* 0x0000000c00057202 */ /* 0x000fe20000000f00 */
[----:B------:R1:W-:Y:S04]  /*9b0f0*/  STL [R1+0x33b4], R12 ;  /* 0x0033b40c01007387 */ /* 0x0003e80000100800 */
[----:B------:R1:W-:Y:S04]  /*9b100*/  LDGSTS.E [R3+0x40980], desc[UR28][R4.64], P1 ;  /* 0x4098000004037fae */ /* 0x0003e800089a101c */
[----:B-1----:R-:W4:Y:S04]  /*9b110*/  LDL.LU R12, [R1+0x3334] ;  /* 0x00333400010c7983 */ /* 0x002f280000300800 */
[----:B------:R-:W4:Y:S01]  /*9b120*/  LDL.LU R7, [R1+0x3308] ;  /* 0x0033080001077983 */ /* 0x000f220000300800 */
[----:B------:R-:W-:-:S04]  /*9b130*/  IADD3 R8, P1, PT, R8, UR13, RZ ;  /* 0x0000000d08087c10 */ /* 0x000fc8000ff3e0ff */
[----:B------:R-:W-:Y:S01]  /*9b140*/  IADD3.X R11, PT, PT, R11, UR5, RZ, P1, !PT ;  /* 0x000000050b0b7c10 */ /* 0x000fe20008ffe4ff */
[----:B------:R-:W-:Y:S04]  /*9b150*/  STL [R1+0x3388], R8 ;  /* 0x0033880801007387 */ /* 0x000fe80000100800 */
[----:B------:R1:W-:Y:S01]  /*9b160*/  STL [R1+0x337c], R11 ;  /* 0x00337c0b01007387 */ /* 0x0003e20000100800 */
[----:B------:R-:W-:-:S03]  /*9b170*/  MOV R5, R11 ;  /* 0x0000000b00057202 */ /* 0x000fc60000000f00 */
[----:B------:R-:W4:Y:S04]  /*9b180*/  LDL.LU R15, [R1+0x32fc] ;  /* 0x0032fc00010f7983 */ /* 0x000f280000300800 */
[----:B------:R-:W4:Y:S04]  /*9b190*/  LDL.LU R14, [R1+0x32f4] ;  /* 0x0032f400010e7983 */ /* 0x000f280000300800 */
[----:B-1----:R-:W4:Y:S01]  /*9b1a0*/  LDL.LU R11, [R1+0x3300] ;  /* 0x00330000010b7983 */ /* 0x002f220000300800 */
[----:B------:R-:W-:-:S03]  /*9b1b0*/  IMAD.MOV.U32 R4, RZ, RZ, R8 ;  /* 0x000000ffff047224 */ /* 0x000fc600078e0008 */
[----:B------:R-:W4:Y:S04]  /*9b1c0*/  LDL.LU R13, [R1+0x32bc] ;  /* 0x0032bc00010d7983 */ /* 0x000f280000300800 */
[----:B------:R-:W4:Y:S01]  /*9b1d0*/  LDL.LU R8, [R1+0x32c8] ;  /* 0x0032c80001087983 */ /* 0x000f220000300800 */
[----:B------:R-:W-:-:S04]  /*9b1e0*/  UISETP.GT.AND UP1, UPT, UR15, 0xd, UPT ;  /* 0x0000000d0f00788c */ /* 0x000fc8000bf24270 */
[----:B------:R-:W-:-:S04]  /*9b1f0*/  USEL UR11, URZ, 0x4, !UP1 ;  /* 0x00000004ff0b7887 */ /* 0x000fc8000c800000 */
[----:B------:R-:W-:-:S06]  /*9b200*/  USEL UR11, UR11, URZ, !UP0 ;  /* 0x000000ff0b0b7287 */ /* 0x000fcc000c000000 */
[----:B------:R-:W-:Y:S01]  /*9b210*/  ISETP.NE.U32.AND P0, PT, RZ, UR11, PT ;  /* 0x0000000bff007c0c */ /* 0x000fe2000bf05070 */
[----:B------:R-:W-:Y:S01]  /*9b220*/  UISETP.GT.AND UP1, UPT, UR15, 0x11, UPT ;  /* 0x000000110f00788c */ /* 0x000fe2000bf24270 */
[----:B--2---:R-:W-:Y:S02]  /*9b230*/  IADD3 R16, P2, PT, R16, UR13, RZ ;  /* 0x0000000d10107c10 */ /* 0x004fe4000ff5e0ff */
[----:B---3--:R-:W-:Y:S01]  /*9b240*/  IADD3 R9, P3, PT, R9, UR13, RZ ;  /* 0x0000000d09097c10 */ /* 0x008fe2000ff7e0ff */
[----:B------:R-:W-:-:S04]  /*9b250*/  USEL UR11, URZ, 0x4, !UP1 ;  /* 0x00000004ff0b7887 */ /* 0x000fc8000c800000 */
[----:B------:R-:W-:-:S04]  /*9b260*/  USEL UR11, UR11, URZ, !UP0 ;  /* 0x000000ff0b0b7287 */ /* 0x000fc8000c000000 */
[----:B------:R1:W-:Y:S01]  /*9b270*/  LDGSTS.E [R3+0x40d00], desc[UR28][R4.64], P0 ;  /* 0x40d0000004037fae */ /* 0x0003e200081a101c */
[----:B------:R-:W-:-:S03]  /*9b280*/  IADD3.X R17, PT, PT, R17, UR5, RZ, P2, !PT ;  /* 0x0000000511117c10 */ /* 0x000fc600097fe4ff */
[----:B------:R-:W-:Y:S01]  /*9b290*/  STL [R1+0x3380], R16 ;  /* 0x0033801001007387 */ /* 0x000fe20000100800 */
[----:B-1----:R-:W-:Y:S01]  /*9b2a0*/  IMAD.MOV.U32 R4, RZ, RZ, R16 ;  /* 0x000000ffff047224 */ /* 0x002fe200078e0010 */
[----:B------:R-:W-:Y:S02]  /*9b2b0*/  MOV R5, R17 ;  /* 0x0000001100057202 */ /* 0x000fe40000000f00 */
[----:B------:R-:W-:Y:S01]  /*9b2c0*/  STL [R1+0x3374], R17 ;  /* 0x0033741101007387 */ /* 0x000fe20000100800 */
[----:B------:R-:W-:-:S03]  /*9b2d0*/  ISETP.NE.U32.AND P1, PT, RZ, UR11, PT ;  /* 0x0000000bff007c0c */ /* 0x000fc6000bf25070 */
[----:B------:R-:W-:Y:S04]  /*9b2e0*/  STL [R1+0x3348], R9 ;  /* 0x0033480901007387 */ /* 0x000fe80000100800 */
[----:B------:R1:W-:Y:S01]  /*9b2f0*/  LDGSTS.E [R3+0x40d80], desc[UR28][R4.64], P0 ;  /* 0x40d8000004037fae */ /* 0x0003e200081a101c */
[----:B------:R-:W-:-:S05]  /*9b300*/  IADD3.X R10, PT, PT, R10, UR5, RZ, P3, !PT ;  /* 0x000000050a0a7c10 */ /* 0x000fca0009ffe4ff */
[----:B------:R2:W-:Y:S01]  /*9b310*/  STL [R1+0x333c], R10 ;  /* 0x00333c0a01007387 */ /* 0x0005e20000100800 */
[----:B-1----:R-:W-:Y:S01]  /*9b320*/  MOV R5, R10 ;  /* 0x0000000a00057202 */ /* 0x002fe20000000f00 */
[----:B------:R-:W-:Y:S02]  /*9b330*/  IMAD.MOV.U32 R4, RZ, RZ, R9 ;  /* 0x000000ffff047224 */ /* 0x000fe400078e0009 */
[----:B--2---:R-:W2:Y:S04]  /*9b340*/  LDL.LU R10, [R1+0x32b4] ;  /* 0x0032b400010a7983 */ /* 0x004ea80000300800 */
[----:B------:R-:W3:Y:S01]  /*9b350*/  LDL.LU R9, [R1+0x32c0] ;  /* 0x0032c00001097983 */ /* 0x000ee20000300800 */
[----:B----4-:R-:W-:Y:S01]  /*9b360*/  IADD3 R6, P0, PT, R6, UR13, RZ ;  /* 0x0000000d06067c10 */ /* 0x010fe2000ff1e0ff */
[----:B------:R-:W-:-:S02]  /*9b370*/  UISETP.GT.AND UP1, UPT, UR15, 0x15, UPT ;  /* 0x000000150f00788c */ /* 0x000fc4000bf24270 */
[----:B------:R1:W-:Y:S04]  /*9b380*/  LDGSTS.E [R3+0x41100], desc[UR28][R4.64], P1 ;  /* 0x4110000004037fae */ /* 0x0003e800089a101c */
[----:B------:R-:W-:Y:S01]  /*9b390*/  STL [R1+0x3340], R6 ;  /* 0x0033400601007387 */ /* 0x000fe20000100800 */
[----:B------:R-:W-:Y:S01]  /*9b3a0*/  USEL UR11, URZ, 0x4, !UP1 ;  /* 0x00000004ff0b7887 */ /* 0x000fe2000c800000 */
[----:B-1----:R-:W-:-:S03]  /*9b3b0*/  IMAD.MOV.U32 R4, RZ, RZ, R6 ;  /* 0x000000ffff047224 */ /* 0x002fc600078e0006 */
[----:B------:R-:W-:Y:S01]  /*9b3c0*/  USEL UR11, UR11, URZ, !UP0 ;  /* 0x000000ff0b0b7287 */ /* 0x000fe2000c000000 */
[----:B------:R-:W-:-:S04]  /*9b3d0*/  IADD3.X R12, PT, PT, R12, UR5, RZ, P0, !PT ;  /* 0x000000050c0c7c10 */ /* 0x000fc800087fe4ff */
[----:B------:R-:W-:Y:S01]  /*9b3e0*/  MOV R5, R12 ;  /* 0x0000000c00057202 */ /* 0x000fe20000000f00 */
[----:B------:R1:W-:Y:S04]  /*9b3f0*/  STL [R1+0x3334], R12 ;  /* 0x0033340c01007387 */ /* 0x0003e80000100800 */
[----:B------:R4:W-:Y:S04]  /*9b400*/  LDGSTS.E [R3+0x41180], desc[UR28][R4.64], P1 ;  /* 0x4118000004037fae */ /* 0x0009e800089a101c */
[----:B-1----:R-:W2:Y:S04]  /*9b410*/  LDL.LU R12, [R1+0x327c] ;  /* 0x00327c00010c7983 */ /* 0x002ea80000300800 */
[----:B------:R-:W2:Y:S01]  /*9b420*/  LDL.LU R6, [R1+0x3288] ;  /* 0x0032880001067983 */ /* 0x000ea20000300800 */
[----:B------:R-:W-:-:S02]  /*9b430*/  IADD3 R7, P1, PT, R7, UR13, RZ ;  /* 0x0000000d07077c10 */ /* 0x000fc4000ff3e0ff */
[----:B------:R-:W-:-:S03]  /*9b440*/  ISETP.NE.U32.AND P0, PT, RZ, UR11, PT ;  /* 0x0000000bff007c0c */ /* 0x000fc6000bf05070 */
[----:B------:R1:W-:Y:S01]  /*9b450*/  STL [R1+0x3308], R7 ;  /* 0x0033080701007387 */ /* 0x0003e20000100800 */
[----:B----4-:R-:W-:Y:S01]  /*9b460*/  IMAD.MOV.U32 R4, RZ, RZ, R7 ;  /* 0x000000ffff047224 */ /* 0x010fe200078e0007 */
[----:B------:R-:W-:Y:S02]  /*9b470*/  IADD3.X R15, PT, PT, R15, UR5, RZ, P1, !PT ;  /* 0x000000050f0f7c10 */ /* 0x000fe40008ffe4ff */
[----:B------:R-:W-:-:S03]  /*9b480*/  IADD3 R11, P2, PT, R11, UR13, RZ ;  /* 0x0000000d0b0b7c10 */ /* 0x000fc6000ff5e0ff */
[----:B------:R-:W-:Y:S01]  /*9b490*/  STL [R1+0x32fc], R15 ;  /* 0x0032fc0f01007387 */ /* 0x000fe20000100800 */
[----:B------:R-:W-:-:S03]  /*9b4a0*/  IADD3.X R14, PT, PT, R14, UR5, RZ, P2, !PT ;  /* 0x000000050e0e7c10 */ /* 0x000fc600097fe4ff */
[----:B------:R-:W4:Y:S01]  /*9b4b0*/  LDL.LU R16, [R1+0x3280] ;  /* 0x0032800001107983 */ /* 0x000f220000300800 */
[----:B------:R-:W-:-:S03]  /*9b4c0*/  IADD3 R8, P3, PT, R8, UR13, RZ ;  /* 0x0000000d08087c10 */ /* 0x000fc6000ff7e0ff */
[----:B-1----:R-:W4:Y:S01]  /*9b4d0*/  LDL.LU R7, [R1+0x3248] ;  /* 0x0032480001077983 */ /* 0x002f220000300800 */
[----:B------:R-:W-:-:S03]  /*9b4e0*/  MOV R5, R15 ;  /* 0x0000000f00057202 */ /* 0x000fc60000000f00 */
[----:B------:R1:W-:Y:S01]  /*9b4f0*/  STL [R1+0x3300], R11 ;  /* 0x0033000b01007387 */ /* 0x0003e20000100800 */
[----:B------:R-:W-:-:S03]  /*9b500*/  IADD3.X R13, PT, PT, R13, UR5, RZ, P3, !PT ;  /* 0x000000050d0d7c10 */ /* 0x000fc60009ffe4ff */
[----:B------:R-:W-:Y:S04]  /*9b510*/  STL [R1+0x32f4], R14 ;  /* 0x0032f40e01007387 */ /* 0x000fe80000100800 */
[----:B------:R1:W-:Y:S04]  /*9b520*/  STL [R1+0x32c8], R8 ;  /* 0x0032c80801007387 */ /* 0x0003e80000100800 */
[----:B------:R-:W4:Y:S04]  /*9b530*/  LDL.LU R17, [R1+0x3274] ;  /* 0x0032740001117983 */ /* 0x000f280000300800 */
[----:B------:R1:W-:Y:S04]  /*9b540*/  LDGSTS.E [R3+0x41500], desc[UR28][R4.64], P0 ;  /* 0x4150000004037fae */ /* 0x0003e800081a101c */
[----:B------:R-:W-:Y:S01]  /*9b550*/  STL [R1+0x32bc], R13 ;  /* 0x0032bc0d01007387 */ /* 0x000fe20000100800 */
[----:B-1----:R-:W-:-:S03]  /*9b560*/  IMAD.MOV.U32 R4, RZ, RZ, R11 ;  /* 0x000000ffff047224 */ /* 0x002fc600078e000b */
[----:B------:R-:W4:Y:S01]  /*9b570*/  LDL.LU R11, [R1+0x323c] ;  /* 0x00323c00010b7983 */ /* 0x000f220000300800 */
[----:B------:R-:W-:-:S04]  /*9b580*/  UISETP.GT.AND UP1, UPT, UR15, 0x19, UPT ;  /* 0x000000190f00788c */ /* 0x000fc8000bf24270 */
[----:B------:R-:W-:-:S04]  /*9b590*/  USEL UR11, URZ, 0x4, !UP1 ;  /* 0x00000004ff0b7887 */ /* 0x000fc8000c800000 */
[----:B------:R-:W-:Y:S01]  /*9b5a0*/  USEL UR11, UR11, URZ, !UP0 ;  /* 0x000000ff0b0b7287 */ /* 0x000fe2000c000000 */
[----:B------:R-:W-:-:S05]  /*9b5b0*/  MOV R5, R14 ;  /* 0x0000000e00057202 */ /* 0x000fca0000000f00 */
[----:B------:R-:W-:Y:S01]  /*9b5c0*/  ISETP.NE.U32.AND P1, PT, RZ, UR11, PT ;  /* 0x0000000bff007c0c */ /* 0x000fe2000bf25070 */
[----:B------:R1:W-:Y:S01]  /*9b5d0*/  LDGSTS.E [R3+0x41580], desc[UR28][R4.64], P0 ;  /* 0x4158000004037fae */ /* 0x0003e200081a101c */
[----:B------:R-:W-:Y:S01]  /*9b5e0*/  UISETP.GT.AND UP1, UPT, UR15, 0x1d, UPT ;  /* 0x0000001d0f00788c */ /* 0x000fe2000bf24270 */
[----:B-1----:R-:W-:Y:S01]  /*9b5f0*/  IMAD.MOV.U32 R4, RZ, RZ, R8 ;  /* 0x000000ffff047224 */ /* 0x002fe200078e0008 */
[----:B------:R-:W-:Y:S01]  /*9b600*/  MOV R5, R13 ;  /* 0x0000000d00057202 */ /* 0x000fe20000000f00 */
[----:B------:R-:W4:Y:S08]  /*9b610*/  LDL.LU R8, [R1+0x3240] ;  /* 0x0032400001087983 */ /* 0x000f300000300800 */
[----:B------:R1:W-:Y:S01]  /*9b620*/  LDGSTS.E [R3+0x41900], desc[UR28][R4.64], P1 ;  /* 0x4190000004037fae */ /* 0x0003e200089a101c */
[----:B---3--:R-:W-:-:S04]  /*9b630*/  IADD3 R9, P0, PT, R9, UR13, RZ ;  /* 0x0000000d09097c10 */ /* 0x008fc8000ff1e0ff */
[----:B--2---:R-:W-:Y:S01]  /*9b640*/  IADD3.X R10, PT, PT, R10, UR5, RZ, P0, !PT ;  /* 0x000000050a0a7c10 */ /* 0x004fe200087fe4ff */
[----:B------:R-:W-:Y:S04]  /*9b650*/  STL [R1+0x32c0], R9 ;  /* 0x0032c00901007387 */ /* 0x000fe80000100800 */
[----:B------:R2:W-:Y:S01]  /*9b660*/  STL [R1+0x32b4], R10 ;  /* 0x0032b40a01007387 */ /* 0x0005e20000100800 */
[----:B-1----:R-:W-:Y:S01]  /*9b670*/  IMAD.MOV.U32 R4, RZ, RZ, R9 ;  /* 0x000000ffff047224 */ /* 0x002fe200078e0009 */
[----:B------:R-:W-:Y:S01]  /*9b680*/  MOV R5, R10 ;  /* 0x0000000a00057202 */ /* 0x000fe20000000f00 */
[----:B------:R-:W-:-:S04]  /*9b690*/  USEL UR11, URZ, 0x4, !UP1 ;  /* 0x00000004ff0b7887 */ /* 0x000fc8000c800000 */
[----:B------:R1:W-:Y:S04]  /*9b6a0*/  LDGSTS.E [R3+0x41980], desc[UR28][R4.64], P1 ;  /* 0x4198000004037fae */ /* 0x0003e800089a101c */
[----:B--2---:R-:W2:Y:S01]  /*9b6b0*/  LDL.LU R10, [R1+0x3234] ;  /* 0x00323400010a7983 */ /* 0x004ea20000300800 */
[----:B------:R-:W-:-:S03]  /*9b6c0*/  USEL UR11, UR11, URZ, !UP0 ;  /* 0x000000ff0b0b7287 */ /* 0x000fc6000c000000 */
[----:B------:R-:W3:Y:S03]  /*9b6d0*/  LDL.LU R9, [R1+0x3208] ;  /* 0x0032080001097983 */ /* 0x000ee60000300800 */
[----:B------:R-:W-:Y:S02]  /*9b6e0*/  ISETP.NE.U32.AND P0, PT, RZ, UR11, PT ;  /* 0x0000000bff007c0c */ /* 0x000fe4000bf05070 */
[----:B------:R-:W-:-:S04]  /*9b6f0*/  IADD3 R6, P1, PT, R6, UR13, RZ ;  /* 0x0000000d06067c10 */ /* 0x000fc8000ff3e0ff */
[----:B------:R-:W-:Y:S01]  /*9b700*/  IADD3.X R12, PT, PT, R12, UR5, RZ, P1, !PT ;  /* 0x000000050c0c7c10 */ /* 0x000fe20008ffe4ff */
[----:B------:R-:W-:Y:S04]  /*9b710*/  STL [R1+0x3288], R6 ;  /* 0x0032880601007387 */ /* 0x000fe80000100800 */
[----:B------:R1:W-:Y:S02]  /*9b720*/  STL [R1+0x327c], R12 ;  /* 0x00327c0c01007387 */ /* 0x0003e40000100800 */
[----:B-1----:R-:W-:Y:S02]  /*9b730*/  MOV R5, R12 ;  /* 0x0000000c00057202 */ /* 0x002fe40000000f00 */
[----:B------:R-:W3:Y:S04]  /*9b740*/  LDL.LU R15, [R1+0x31fc] ;  /* 0x0031fc00010f7983 */ /* 0x000ee80000300800 */
[----:B------:R-:W3:Y:S04]  /*9b750*/  LDL.LU R14, [R1+0x31f4] ;  /* 0x0031f400010e7983 */ /* 0x000ee80000300800 */
[----:B------:R-:W3:Y:S01]  /*9b760*/  LDL.LU R12, [R1+0x3200] ;  /* 0x00320000010c7983 */ /* 0x000ee20000300800 */
[----:B------:R-:W-:-:S03]  /*9b770*/  IMAD.MOV.U32 R4, RZ, RZ, R6 ;  /* 0x000000ffff047224 */ /* 0x000fc600078e0006 */
[----:B------:R-:W3:Y:S04]  /*9b780*/  LDL.LU R13, [R1+0x31bc] ;  /* 0x0031bc00010d7983 */ /* 0x000ee80000300800 */
[----:B------:R-:W3:Y:S01]  /*9b790*/  LDL.LU R6, [R1+0x31c8] ;  /* 0x0031c80001067983 */ /* 0x000ee20000300800 */
[----:B----4-:R-:W-:-:S03]  /*9b7a0*/  IADD3 R16, P2, PT, R16, UR13, RZ ;  /* 0x0000000d10107c10 */ /* 0x010fc6000ff5e0ff */
[----:B------:R1:W-:Y:S01]  /*9b7b0*/  LDGSTS.E [R3+0x41d00], desc[UR28][R4.64], P0 ;  /* 0x41d0000004037fae */ /* 0x0003e200081a101c */
[----:B------:R-:W-:-:S03]  /*9b7c0*/  IADD3 R7, P3, PT, R7, UR13, RZ ;  /* 0x0000000d07077c10 */ /* 0x000fc6000ff7e0ff */
[----:B------:R-:W-:Y:S01]  /*9b7d0*/  STL [R1+0x3280], R16 ;  /* 0x0032801001007387 */ /* 0x000fe20000100800 */
[----:B-1----:R-:W-:Y:S01]  /*9b7e0*/  IMAD.MOV.U32 R4, RZ, RZ, R16 ;  /* 0x000000ffff047224 */ /* 0x002fe200078e0010 */
[----:B------:R-:W-:-:S04]  /*9b7f0*/  IADD3.X R17, PT, PT, R17, UR5, RZ, P2, !PT ;  /* 0x0000000511117c10 */ /* 0x000fc800097fe4ff */
[----:B------:R-:W-:Y:S01]  /*9b800*/  MOV R5, R17 ;  /* 0x0000001100057202 */ /* 0x000fe20000000f00 */
[----:B------:R-:W-:Y:S04]  /*9b810*/  STL [R1+0x3274], R17 ;  /* 0x0032741101007387 */ /* 0x000fe80000100800 */
[----:B------:R-:W-:Y:S04]  /*9b820*/  STL [R1+0x3248], R7 ;  /* 0x0032480701007387 */ /* 0x000fe80000100800 */
[----:B------:R1:W-:Y:S01]  /*9b830*/  LDGSTS.E [R3+0x41d80], desc[UR28][R4.64], P0 ;  /* 0x41d8000004037fae */ /* 0x0003e200081a101c */
[----:B------:R-:W-:-:S05]  /*9b840*/  IADD3.X R11, PT, PT, R11, UR5, RZ, P3, !PT ;  /* 0x000000050b0b7c10 */ /* 0x000fca0009ffe4ff */
[----:B------:R4:W-:Y:S01]  /*9b850*/  STL [R1+0x323c], R11 ;  /* 0x00323c0b01007387 */ /* 0x0009e20000100800 */
[----:B-1----:R-:W-:Y:S01]  /*9b860*/  MOV R5, R11 ;  /* 0x0000000b00057202 */ /* 0x002fe20000000f00 */
[----:B------:R-:W-:Y:S02]  /*9b870*/  IMAD.MOV.U32 R4, RZ, RZ, R7 ;  /* 0x000000ffff047224 */ /* 0x000fe400078e0007 */
[----:B----4-:R-:W4:Y:S04]  /*9b880*/  LDL.LU R11, [R1+0x31b4] ;  /* 0x0031b400010b7983 */ /* 0x010f280000300800 */
[----:B------:R-:W4:Y:S01]  /*9b890*/  LDL.LU R7, [R1+0x31c0] ;  /* 0x0031c00001077983 */ /* 0x000f220000300800 */
[----:B------:R-:W-:-:S04]  /*9b8a0*/  UISETP.GT.AND UP1, UPT, UR15, 0x21, UPT ;  /* 0x000000210f00788c */ /* 0x000fc8000bf24270 */
[----:B------:R-:W-:-:S04]  /*9b8b0*/  USEL UR11, URZ, 0x4, !UP1 ;  /* 0x00000004ff0b7887 */ /* 0x000fc8000c800000 */
[----:B------:R-:W-:-:S06]  /*9b8c0*/  USEL UR11, UR11, URZ, !UP0 ;  /* 0x000000ff0b0b7287 */ /* 0x000fcc000c000000 */
[----:B------:R-:W-:Y:S02]  /*9b8d0*/  ISETP.NE.U32.AND P1, PT, RZ, UR11, PT ;  /* 0x0000000bff007c0c */ /* 0x000fe4000bf25070 */
[----:B------:R-:W-:Y:S01]  /*9b8e0*/  IADD3 R8, P0, PT, R8, UR13, RZ ;  /* 0x0000000d08087c10 */ /* 0x000fe2000ff1e0ff */
[----:B------:R-:W-:-:S04]  /*9b8f0*/  UISETP.GT.AND UP1, UPT, UR15, 0x25, UPT ;  /* 0x000000250f00788c */ /* 0x000fc8000bf24270 */
[----:B------:R-:W-:Y:S01]  /*9b900*/  STL [R1+0x3240], R8 ;  /* 0x0032400801007387 */ /* 0x000fe20000100800 */
[----:B------:R-:W-:-:S05]  /*9b910*/  USEL UR11, URZ, 0x4, !UP1 ;  /* 0x00000004ff0b7887 */ /* 0x000fca000c800000 */
[----:B------:R1:W-:Y:S01]  /*9b920*/  LDGSTS.E [R3+0x42100], desc[UR28][R4.64], P1 ;  /* 0x4210000004037fae */ /* 0x0003e200089a101c */
[----:B--2---:R-:W-:Y:S01]  /*9b930*/  IADD3.X R10, PT, PT, R10, UR5, RZ, P0, !PT ;  /* 0x000000050a0a7c10 */ /* 0x004fe200087fe4ff */
[----:B-1----:R-:W-:-:S03]  /*9b940*/  IMAD.MOV.U32 R4, RZ, RZ, R8 ;  /* 0x000000ffff047224 */ /* 0x002fc600078e0008 */
[----:B------:R-:W-:Y:S01]  /*9b950*/  MOV R5, R10 ;  /* 0x0000000a00057202 */ /* 0x000fe20000000f00 */
[----:B------:R1:W-:Y:S01]  /*9b960*/  STL [R1+0x3234], R10 ;  /* 0x0032340a01007387 */ /* 0x0003e20000100800 */
[----:B------:R-:W-:-:S03]  /*9b970*/  USEL UR11, UR11, URZ, !UP0 ;  /* 0x000000ff0b0b7287 */ /* 0x000fc6000c000000 */
[----:B------:R2:W-:Y:S04]  /*9b980*/  LDGSTS.E [R3+0x42180], desc[UR28][R4.64], P1 ;  /* 0x4218000004037fae */ /* 0x0005e800089a101c */
[----:B-1----:R-:W4:Y:S04]  /*9b990*/  LDL.LU R10, [R1+0x317c] ;  /* 0x00317c00010a7983 */ /* 0x002f280000300800 */
[----:B------:R-:W4:Y:S01]  /*9b9a0*/  LDL.LU R8, [R1+0x3188] ;  /* 0x0031880001087983 */ /* 0x000f220000300800 */
[----:B---3--:R-:W-:Y:S01]  /*9b9b0*/  IADD3 R9, P1, PT, R9, UR13, RZ ;  /* 0x0000000d09097c10 */ /* 0x008fe2000ff3e0ff */
[----:B------:R-:W-:Y:S01]  /*9b9c0*/  UISETP.GT.AND UP1, UPT, UR15, 0x29, UPT ;  /* 0x000000290f00788c */ /* 0x000fe2000bf24270 */
[----:B------:R-:W-:-:S03]  /*9b9d0*/  ISETP.NE.U32.AND P0, PT, RZ, UR11, PT ;  /* 0x0000000bff007c0c */ /* 0x000fc6000bf05070 */
[----:B------:R1:W-:Y:S01]  /*9b9e0*/  STL [R1+0x3208], R9 ;  /* 0x0032080901007387 */ /* 0x0003e20000100800 */
[----:B------:R-:W-:Y:S01]  /*9b9f0*/  USEL UR11, URZ, 0x4, !UP1 ;  /* 0x00000004ff0b7887 */ /* 0x000fe2000c800000 */
[----:B--2---:R-:W-:-:S03]  /*9ba00*/  IMAD.MOV.U32 R4, RZ, RZ, R9 ;  /* 0x000000ffff047224 */ /* 0x004fc600078e0009 */
[----:B------:R-:W-:Y:S01]  /*9ba10*/  USEL UR11, UR11, URZ, !UP0 ;  /* 0x000000ff0b0b7287 */ /* 0x000fe2000c000000 */
[----:B------:R-:W-:Y:S02]  /*9ba20*/  IADD3.X R15, PT, PT, R15, UR5, RZ, P1, !PT ;  /* 0x000000050f0f7c10 */ /* 0x000fe40008ffe4ff */
[----:B------:R-:W-:-:S03]  /*9ba30*/  IADD3 R12, P2, PT, R12, UR13, RZ ;  /* 0x0000000d0c0c7c10 */ /* 0x000fc6000ff5e0ff */
[----:B------:R-:W-:Y:S01]  /*9ba40*/  STL [R1+0x31fc], R15 ;  /* 0x0031fc0f01007387 */ /* 0x000fe20000100800 */
[----:B------:R-:W-:-:S03]  /*9ba50*/  IADD3.X R14, PT, PT, R14, UR5, RZ, P2, !PT ;  /* 0x000000050e0e7c10 */ /* 0x000fc600097fe4ff */
[----:B------:R-:W2:Y:S01]  /*9ba60*/  LDL.LU R16, [R1+0x3180] ;  /* 0x0031800001107983 */ /* 0x000ea20000300800 */
[----:B------:R-:W-:-:S03]  /*9ba70*/  IADD3 R6, P3, PT, R6, UR13, RZ ;  /* 0x0000000d06067c10 */ /* 0x000fc6000ff7e0ff */
[----:B-1----:R-:W3:Y:S01]  /*9ba80*/  LDL.LU R9, [R1+0x3148] ;  /* 0x0031480001097983 */ /* 0x002ee20000300800 */
[----:B------:R-:W-:-:S03]  /*9ba90*/  MOV R5, R15 ;  /* 0x0000000f00057202 */ /* 0x000fc60000000f00 */
[----:B------:R1:W-:Y:S01]  /*9baa0*/  STL [R1+0x3200], R12 ;  /* 0x0032000c01007387 */ /* 0x0003e20000100800 */
[----:B------:R-:W-:-:S03]  /*9bab0*/  IADD3.X R13, PT, PT, R13, UR5, RZ, P3, !PT ;  /* 0x000000050d0d7c10 */ /* 0x000fc60009ffe4ff */
[----:B------:R-:W-:Y:S04]  /*9bac0*/  STL [R1+0x31f4], R14 ;  /* 0x0031f40e01007387 */ /* 0x000fe80000100800 */
[----:B------:R1:W-:Y:S04]  /*9bad0*/  STL [R1+0x31c8], R6 ;  /* 0x0031c80601007387 */ /* 0x0003e80000100800 */
[----:B------:R-:W3:Y:S01]  /*9bae0*/  LDL.LU R17, [R1+0x3174] ;  /* 0x0031740001117983 */ /* 0x000ee20000300800 */
[----:B------:R-:W-:-:S03]  /*9baf0*/  ISETP.NE.U32.AND P1, PT, RZ, UR11, PT ;  /* 0x0000000bff007c0c */ /* 0x000fc6000bf25070 */
[----:B------:R1:W-:Y:S04]  /*9bb00*/  LDGSTS.E [R3+0x42500], desc[UR28][R4.64], P0 ;  /* 0x4250000004037fae */ /* 0x0003e800081a101c */
[----:B------:R-:W-:Y:S01]  /*9bb10*/  STL [R1+0x31bc], R13 ;  /* 0x0031bc0d01007387 */ /* 0x000fe20000100800 */
[----:B-1----:R-:W-:Y:S01]  /*9bb20*/  IMAD.MOV.U32 R4, RZ, RZ, R12 ;  /* 0x000000ffff047224 */ /* 0x002fe200078e000c */
[----:B------:R-:W-:Y:S02]  /*9bb30*/  MOV R5, R14 ;  /* 0x0000000e00057202 */ /* 0x000fe40000000f00 */
[----:B------:R-:W3:Y:S04]  /*9bb40*/  LDL.LU R12, [R1+0x313c] ;  /* 0x00313c00010c7983 */ /* 0x000ee80000300800 */
[----:B------:R1:W-:Y:S02]  /*9bb50*/  LDGSTS.E [R3+0x42580], desc[UR28][R4.64], P0 ;  /* 0x4258000004037fae */ /* 0x0003e400081a101c */
[----:B-1----:R-:W-:Y:S01]  /*9bb60*/  IMAD.MOV.U32 R4, RZ, RZ, R6 ;  /* 0x000000ffff047224 */ /* 0x002fe200078e0006 */
[----:B------:R-:W-:Y:S01]  /*9bb70*/  MOV R5, R13 ;  /* 0x0000000d00057202 */ /* 0x000fe20000000f00 */
[----:B------:R-:W3:Y:S04]  /*9bb80*/  LDL.LU R6, [R1+0x3140] ;  /* 0x0031400001067983 */ /* 0x000ee80000300800 */
[----:B------:R1:W-:Y:S01]  /*9bb90*/  LDGSTS.E [R3+0x42900], desc[UR28][R4.64], P1 ;  /* 0x4290000004037fae */ /* 0x0003e200089a101c */
[----:B----4-:R-:W-:-:S04]  /*9bba0*/  IADD3 R7, P0, PT, R7, UR13, RZ ;  /* 0x0000000d07077c10 */ /* 0x010fc8000ff1e0ff */
[----:B------:R-:W-:Y:S01]  /*9bbb0*/  IADD3.X R11, PT, PT, R11, UR5, RZ, P0, !PT ;  /* 0x000000050b0b7c10 */ /* 0x000fe200087fe4ff */
[----:B------:R-:W-:Y:S04]  /*9bbc0*/  STL [R1+0x31c0], R7 ;  /* 0x0031c00701007387 */ /* 0x000fe80000100800 */
[----:B------:R4:W-:Y:S01]  /*9bbd0*/  STL [R1+0x31b4], R11 ;  /* 0x0031b40b01007387 */ /* 0x0009e20000100800 */
[----:B-1----:R-:W-:-:S03]  /*9bbe0*/  MOV R5, R11 ;  /* 0x0000000b00057202 */ /* 0x002fc60000000f00 */
[----:B----4-:R-:W4:Y:S01]  /*9bbf0*/  LDL.LU R11, [R1+0x3134] ;  /* 0x00313400010b7983 */ /* 0x010f220000300800 */
[----:B------:R-:W-:Y:S01]  /*9bc00*/  IMAD.MOV.U32 R4, RZ, RZ, R7 ;  /* 0x000000ffff047224 */ /* 0x000fe200078e0007 */
[----:B------:R-:W-:Y:S02]  /*9bc10*/  UISETP.GT.AND UP1, UPT, UR15, 0x2d, UPT ;  /* 0x0000002d0f00788c */ /* 0x000fe4000bf24270 */
[----:B------:R-:W4:Y:S02]  /*9bc20*/  LDL.LU R7, [R1+0x3108] ;  /* 0x0031080001077983 */ /* 0x000f240000300800 */
[----:B------:R-:W-:Y:S02]  /*9bc30*/  USEL UR11, URZ, 0x4, !UP1 ;  /* 0x00000004ff0b7887 */ /* 0x000fe4000c800000 */
[----:B------:R1:W-:Y:S02]  /*9bc40*/  LDGSTS.E [R3+0x42980], desc[UR28][R4.64], P1 ;  /* 0x4298000004037fae */ /* 0x0003e400089a101c */
[----:B------:R-:W-:-:S06]  /*9bc50*/  USEL UR11, UR11, URZ, !UP0 ;  /* 0x000000ff0b0b7287 */ /* 0x000fcc000c000000 */
[----:B------:R-:W-:Y:S01]  /*9bc60*/  ISETP.NE.U32.AND P0, PT, RZ, UR11, PT ;  /* 0x0000000bff007c0c */ /* 0x000fe2000bf05070 */
[----:B------:R-:W-:Y:S01]  /*9bc70*/  UISETP.GT.AND UP1, UPT, UR15, 0x31, UPT ;  /* 0x000000310f00788c */ /* 0x000fe2000bf24270 */
[----:B------:R-:W-:-:S04]  /*9bc80*/  IADD3 R8, P1, PT, R8, UR13, RZ ;  /* 0x0000000d08087c10 */ /* 0x000fc8000ff3e0ff */
[----:B------:R-:W-:Y:S01]  /*9bc90*/  IADD3.X R10, PT, PT, R10, UR5, RZ, P1, !PT ;  /* 0x000000050a0a7c10 */ /* 0x000fe20008ffe4ff */
[----:B------:R-:W-:Y:S04]  /*9bca0*/  STL [R1+0x3188], R8 ;  /* 0x0031880801007387 */ /* 0x000fe80000100800 */
[----:B------:R1:W-:Y:S02]  /*9bcb0*/  STL [R1+0x317c], R10 ;  /* 0x00317c0a01007387 */ /* 0x0003e40000100800 */
[----:B-1----:R-:W-:Y:S02]  /*9bcc0*/  MOV R5, R10 ;  /* 0x0000000a00057202 */ /* 0x002fe40000000f00 */
[----:B------:R-:W4:Y:S04]  /*9bcd0*/  LDL.LU R15, [R1+0x30fc] ;  /* 0x0030fc00010f7983 */ /* 0x000f280000300800 */
[----:B------:R-:W4:Y:S04]  /*9bce0*/  LDL.LU R14, [R1+0x30f4] ;  /* 0x0030f400010e7983 */ /* 0x000f280000300800 */
[----:B------:R-:W4:Y:S01]  /*9bcf0*/  LDL.LU R10, [R1+0x3100] ;  /* 0x00310000010a7983 */ /* 0x000f220000300800 */
[----:B------:R-:W-:-:S03]  /*9bd00*/  IMAD.MOV.U32 R4, RZ, RZ, R8 ;  /* 0x000000ffff047224 */ /* 0x000fc600078e0008 */
[----:B------:R-:W4:Y:S01]  /*9bd10*/  LDL.LU R13, [R1+0x30bc] ;  /* 0x0030bc00010d7983 */ /* 0x000f220000300800 */
[----:B------:R-:W-:-:S03]  /*9bd20*/  USEL UR11, URZ, 0x4, !UP1 ;  /* 0x00000004ff0b7887 */ /* 0x000fc6000c800000 */
[----:B------:R-:W4:Y:S01]  /*9bd30*/  LDL.LU R8, [R1+0x30c8] ;  /* 0x0030c80001087983 */ /* 0x000f220000300800 */
[----:B------:R-:W-:-:S03]  /*9bd40*/  USEL UR11, UR11, URZ, !UP0 ;  /* 0x000000ff0b0b7287 */ /* 0x000fc6000c000000 */
[----:B------:R1:W-:Y:S03]  /*9bd50*/  LDGSTS.E [R3+0x42d00], desc[UR28][R4.64], P0 ;  /* 0x42d0000004037fae */ /* 0x0003e600081a101c */
[----:B------:R-:W-:Y:S02]  /*9bd60*/  ISETP.NE.U32.AND P1, PT, RZ, UR11, PT ;  /* 0x0000000bff007c0c */ /* 0x000fe4000bf25070 */
[----:B--2---:R-:W-:Y:S02]  /*9bd70*/  IADD3 R16, P2, PT, R16, UR13, RZ ;  /* 0x0000000d10107c10 */ /* 0x004fe4000ff5e0ff */
[----:B---3--:R-:W-:-:S03]  /*9bd80*/  IADD3 R9, P3, PT, R9, UR13, RZ ;  /* 0x0000000d09097c10 */ /* 0x008fc6000ff7e0ff */
[----:B-1----:R-:W-:Y:S01]  /*9bd90*/  IMAD.MOV.U32 R4, RZ, RZ, R16 ;  /* 0x000000ffff047224 */ /* 0x002fe200078e0010 */
[----:B------:R-:W-:Y:S01]  /*9bda0*/  STL [R1+0x3180], R16 ;  /* 0x0031801001007387 */ /* 0x000fe20000100800 */
        /* <DEDUP_REMOVED lines=8> */
[----:B------:R-:W-:-:S05]  /*9be30*/  IMAD.MOV.U32 R4, RZ, RZ, R9 ;  /* 0x000000ffff047224 */ /* 0x000fca00078e0009 */
[----:B------:R1:W-:Y:S04]  /*9be40*/  LDGSTS.E [R3+0x43100], desc[UR28][R4.64], P1 ;  /* 0x4310000004037fae */ /* 0x0003e800089a101c */
[----:B--2---:R-:W2:Y:S01]  /*9be50*/  LDL.LU R12, [R1+0x30b4] ;  /* 0x0030b400010c7983 */ /* 0x004ea20000300800 */
[----:B------:R-:W-:-:S03]  /*9be60*/  IADD3 R6, P0, PT, R6, UR13, RZ ;  /* 0x0000000d06067c10 */ /* 0x000fc6000ff1e0ff */
[----:B------:R-:W3:Y:S04]  /*9be70*/  LDL.LU R9, [R1+0x30c0] ;  /* 0x0030c00001097983 */ /* 0x000ee80000300800 */
[----:B------:R-:W-:Y:S01]  /*9be80*/  STL [R1+0x3140], R6 ;  /* 0x0031400601007387 */ /* 0x000fe20000100800 */
[----:B-1----:R-:W-:Y:S01]  /*9be90*/  IMAD.MOV.U32 R4, RZ, RZ, R6 ;  /* 0x000000ffff047224 */ /* 0x002fe200078e0006 */
[----:B----4-:R-:W-:-:S04]  /*9bea0*/  IADD3.X R11, PT, PT, R11, UR5, RZ, P0, !PT ;  /* 0x000000050b0b7c10 */ /* 0x010fc800087fe4ff */
[----:B------:R-:W-:Y:S01]  /*9beb0*/  MOV R5, R11 ;  /* 0x0000000b00057202 */ /* 0x000fe20000000f00 */
[----:B------:R1:W-:Y:S01]  /*9bec0*/  STL [R1+0x3134], R11 ;  /* 0x0031340b01007387 */ /* 0x0003e20000100800 */
[----:B------:R-:W-:-:S03]  /*9bed0*/  UISETP.GT.AND UP1, UPT, UR15, 0x35, UPT ;  /* 0x000000350f00788c */ /* 0x000fc6000bf24270 */
[----:B------:R4:W-:Y:S04]  /*9bee0*/  LDGSTS.E [R3+0x43180], desc[UR28][R4.64], P1 ;  /* 0x4318000004037fae */ /* 0x0009e800089a101c */
[----:B-1----:R-:W2:Y:S04]  /*9bef0*/  LDL.LU R11, [R1+0x307c] ;  /* 0x00307c00010b7983 */ /* 0x002ea80000300800 */
[----:B------:R-:W2:Y:S01]  /*9bf00*/  LDL.LU R6, [R1+0x3088] ;  /* 0x0030880001067983 */ /* 0x000ea20000300800 */
[----:B------:R-:W-:Y:S01]  /*9bf10*/  USEL UR11, URZ, 0x4, !UP1 ;  /* 0x00000004ff0b7887 */ /* 0x000fe2000c800000 */
[----:B------:R-:W-:-:S03]  /*9bf20*/  IADD3 R7, P1, PT, R7, UR13, RZ ;  /* 0x0000000d07077c10 */ /* 0x000fc6000ff3e0ff */
[----:B------:R-:W-:Y:S02]  /*9bf30*/  USEL UR11, UR11, URZ, !UP0 ;  /* 0x000000ff0b0b7287 */ /* 0x000fe4000c000000 */
[----:B------:R-:W-:-:S04]  /*9bf40*/  UISETP.GT.AND UP1, UPT, UR15, 0x39, UPT ;  /* 0x000000390f00788c */ /* 0x000fc8000bf24270 */
[----:B------:R-:W-:Y:S01]  /*9bf50*/  ISETP.NE.U32.AND P0, PT, RZ, UR11, PT ;  /* 0x0000000bff007c0c */ /* 0x000fe2000bf05070 */
[----:B------:R-:W-:Y:S01]  /*9bf60*/  USEL UR11, URZ, 0x4, !UP1 ;  /* 0x00000004ff0b7887 */ /* 0x000fe2000c800000 */
[----:B------:R1:W-:Y:S01]  /*9bf70*/  STL [R1+0x3108], R7 ;  /* 0x0031080701007387 */ /* 0x0003e20000100800 */
[----:B----4-:R-:W-:Y:S02]  /*9bf80*/  IMAD.MOV.U32 R4, RZ, RZ, R7 ;  /* 0x000000ffff047224 */ /* 0x010fe400078e0007 */
[----:B------:R-:W-:Y:S01]  /*9bf90*/  USEL UR11, UR11, URZ, !UP0 ;  /* 0x000000ff0b0b7287 */ /* 0x000fe2000c000000 */
        /* <DEDUP_REMOVED lines=11> */
[----:B------:R1:W-:Y:S01]  /*9c050*/  STL [R1+0x30c8], R8 ;  /* 0x0030c80801007387 */ /* 0x0003e20000100800 */
[----:B------:R-:W-:-:S03]  /*9c060*/  ISETP.NE.U32.AND P1, PT, RZ, UR11, PT ;  /* 0x0000000bff007c0c */ /* 0x000fc6000bf25070 */
[----:B------:R-:W4:Y:S04]  /*9c070*/  LDL.LU R17, [R1+0x3074] ;  /* 0x0030740001117983 */ /* 0x000f280000300800 */
[----:B------:R1:W-:Y:S04]  /*9c080*/  LDGSTS.E [R3+0x43500], desc[UR28][R4.64], P0 ;  /* 0x4350000004037fae */ /* 0x0003e800081a101c */
[----:B------:R-:W-:Y:S01]  /*9c090*/  STL [R1+0x30bc], R13 ;  /* 0x0030bc0d01007387 */ /* 0x000fe20000100800 */
[----:B-1----:R-:W-:Y:S01]  /*9c0a0*/  IMAD.MOV.U32 R4, RZ, RZ, R10 ;  /* 0x000000ffff047224 */ /* 0x002fe200078e000a */
[----:B------:R-:W-:-:S02]  /*9c0b0*/  MOV R5, R14 ;  /* 0x0000000e00057202 */ /* 0x000fc40000000f00 */
[----:B------:R-:W4:Y:S04]  /*9c0c0*/  LDL.LU R10, [R1+0x303c] ;  /* 0x00303c00010a7983 */ /* 0x000f280000300800 */
[----:B------:R1:W-:Y:S02]  /*9c0d0*/  LDGSTS.E [R3+0x43580], desc[UR28][R4.64], P0 ;  /* 0x4358000004037fae */ /* 0x0003e400081a101c */
[----:B-1----:R-:W-:Y:S01]  /*9c0e0*/  IMAD.MOV.U32 R4, RZ, RZ, R8 ;  /* 0x000000ffff047224 */ /* 0x002fe200078e0008 */
[----:B------:R-:W-:Y:S01]  /*9c0f0*/  MOV R5, R13 ;  /* 0x0000000d00057202 */ /* 0x000fe20000000f00 */
[----:B------:R-:W4:Y:S04]  /*9c100*/  LDL.LU R8, [R1+0x3040] ;  /* 0x0030400001087983 */ /* 0x000f280000300800 */
[----:B------:R1:W-:Y:S01]  /*9c110*/  LDGSTS.E [R3+0x43900], desc[UR28][R4.64], P1 ;  /* 0x4390000004037fae */ /* 0x0003e200089a101c */
[----:B---3--:R-:W-:-:S04]  /*9c120*/  IADD3 R9, P0, PT, R9, UR13, RZ ;  /* 0x0000000d09097c10 */ /* 0x008fc8000ff1e0ff */
[----:B--2---:R-:W-:Y:S01]  /*9c130*/  IADD3.X R12, PT, PT, R12, UR5, RZ, P0, !PT ;  /* 0x000000050c0c7c10 */ /* 0x004fe200087fe4ff */
[----:B------:R-:W-:Y:S01]  /*9c140*/  STL [R1+0x30c0], R9 ;  /* 0x0030c00901007387 */ /* 0x000fe20000100800 */
[----:B-1----:R-:W-:Y:S02]  /*9c150*/  IMAD.MOV.U32 R4, RZ, RZ, R9 ;  /* 0x000000ffff047224 */ /* 0x002fe400078e0009 */
[----:B------:R-:W-:Y:S01]  /*9c160*/  MOV R5, R12 ;  /* 0x0000000c00057202 */ /* 0x000fe20000000f00 */
[----:B------:R1:W-:Y:S04]  /*9c170*/  STL [R1+0x30b4], R12 ;  /* 0x0030b40c01007387 */ /* 0x0003e80000100800 */
[----:B------:R2:W-:Y:S04]  /*9c180*/  LDGSTS.E [R3+0x43980], desc[UR28][R4.64], P1 ;  /* 0x4398000004037fae */ /* 0x0005e800089a101c */
[----:B-1----:R-:W3:Y:S04]  /*9c190*/  LDL.LU R12, [R1+0x3034] ;  /* 0x00303400010c7983 */ /* 0x002ee80000300800 */
[----:B------:R-:W3:Y:S01]  /*9c1a0*/  LDL.LU R9, [R1+0x3008] ;  /* 0x0030080001097983 */ /* 0x000ee20000300800 */
[----:B------:R-:W-:-:S04]  /*9c1b0*/  IADD3 R6, P1, PT, R6, UR13, RZ ;  /* 0x0000000d06067c10 */ /* 0x000fc8000ff3e0ff */
[----:B------:R-:W-:Y:S01]  /*9c1c0*/  IADD3.X R11, PT, PT, R11, UR5, RZ, P1, !PT ;  /* 0x000000050b0b7c10 */ /* 0x000fe20008ffe4ff */
[----:B------:R-:W-:Y:S04]  /*9c1d0*/  STL [R1+0x3088], R6 ;  /* 0x0030880601007387 */ /* 0x000fe80000100800 */
[----:B------:R1:W-:Y:S01]  /*9c1e0*/  STL [R1+0x307c], R11 ;  /* 0x00307c0b01007387 */ /* 0x0003e20000100800 */
[----:B--2---:R-:W-:-:S03]  /*9c1f0*/  MOV R5, R11 ;  /* 0x0000000b00057202 */ /* 0x004fc60000000f00 */
[----:B------:R-:W2:Y:S04]  /*9c200*/  LDL.LU R15, [R1+0x2ffc] ;  /* 0x002ffc00010f7983 */ /* 0x000ea80000300800 */
[----:B------:R-:W2:Y:S04]  /*9c210*/  LDL.LU R14, [R1+0x2ff4] ;  /* 0x002ff400010e7983 */ /* 0x000ea80000300800 */
[----:B-1----:R-:W2:Y:S01]  /*9c220*/  LDL.LU R11, [R1+0x3000] ;  /* 0x00300000010b7983 */ /* 0x002ea20000300800 */
[----:B------:R-:W-:-:S03]  /*9c230*/  IMAD.MOV.U32 R4, RZ, RZ, R6 ;  /* 0x000000ffff047224 */ /* 0x000fc600078e0006 */
[----:B------:R-:W2:Y:S04]  /*9c240*/  LDL.LU R13, [R1+0x2fbc] ;  /* 0x002fbc00010d7983 */ /* 0x000ea80000300800 */
[----:B------:R-:W2:Y:S01]  /*9c250*/  LDL.LU R6, [R1+0x2fc8] ;  /* 0x002fc80001067983 */ /* 0x000ea20000300800 */
[----:B------:R-:W-:-:S04]  /*9c260*/  UISETP.GT.AND UP1, UPT, UR15, 0x3d, UPT ;  /* 0x0000003d0f00788c */ /* 0x000fc8000bf24270 */
[----:B------:R-:W-:-:S04]  /*9c270*/  USEL UR11, URZ, 0x4, !UP1 ;  /* 0x00000004ff0b7887 */ /* 0x000fc8000c800000 */
[----:B------:R-:W-:-:S06]  /*9c280*/  USEL UR11, UR11, URZ, !UP0 ;  /* 0x000000ff0b0b7287 */ /* 0x000fcc000c000000 */
[----:B------:R-:W-:Y:S01]  /*9c290*/  ISETP.NE.U32.AND P0, PT, RZ, UR11, PT ;  /* 0x0000000bff007c0c */ /* 0x000fe2000bf05070 */
[----:B------:R-:W-:Y:S01]  /*9c2a0*/  UISETP.GT.AND UP1, UPT, UR15, 0x41, UPT ;  /* 0x000000410f00788c */ /* 0x000fe2000bf24270 */
[----:B----4-:R-:W-:Y:S02]  /*9c2b0*/  IADD3 R16, P2, PT, R16, UR13, RZ ;  /* 0x0000000d10107c10 */ /* 0x010fe4000ff5e0ff */
[----:B------:R-:W-:Y:S01]  /*9c2c0*/  IADD3 R7, P3, PT, R7, UR13, RZ ;  /* 0x0000000d07077c10 */ /* 0x000fe2000ff7e0ff */
        /* <DEDUP_REMOVED lines=17> */
[----:B------:R-:W-:Y:S01]  /*9c3e0*/  IADD3 R8, P0, PT, R8, UR13, RZ ;  /* 0x0000000d08087c10 */ /* 0x000fe2000ff1e0ff */
[----:B------:R-:W-:-:S02]  /*9c3f0*/  UISETP.GT.AND UP1, UPT, UR15, 0x45, UPT ;  /* 0x000000450f00788c */ /* 0x000fc4000bf24270 */
[----:B------:R1:W-:Y:S04]  /*9c400*/  LDGSTS.E [R3+0x44100], desc[UR28][R4.64], P1 ;  /* 0x4410000004037fae */ /* 0x0003e800089a101c */
[----:B------:R-:W-:Y:S01]  /*9c410*/  STL [R1+0x3040], R8 ;  /* 0x0030400801007387 */ /* 0x000fe20000100800 */
[----:B------:R-:W-:Y:S01]  /*9c420*/  USEL UR11, URZ, 0x4, !UP1 ;  /* 0x00000004ff0b7887 */ /* 0x000fe2000c800000 */
[----:B-1----:R-:W-:-:S03]  /*9c430*/  IMAD.MOV.U32 R4, RZ, RZ, R8 ;  /* 0x000000ffff047224 */ /* 0x002fc600078e0008 */
[----:B------:R-:W-:Y:S01]  /*9c440*/  USEL UR11, UR11, URZ, !UP0 ;  /* 0x000000ff0b0b7287 */ /* 0x000fe2000c000000 */
[----:B---3--:R-:W-:-:S04]  /*9c450*/  IADD3.X R12, PT, PT, R12, UR5, RZ, P0, !PT ;  /* 0x000000050c0c7c10 */ /* 0x008fc800087fe4ff */
[----:B------:R-:W-:Y:S01]  /*9c460*/  MOV R5, R12 ;  /* 0x0000000c00057202 */ /* 0x000fe20000000f00 */
[----:B------:R1:W-:Y:S04]  /*9c470*/  STL [R1+0x3034], R12 ;  /* 0x0030340c01007387 */ /* 0x0003e80000100800 */
[----:B------:R3:W-:Y:S04]  /*9c480*/  LDGSTS.E [R3+0x44180], desc[UR28][R4.64], P1 ;  /* 0x4418000004037fae */ /* 0x0007e800089a101c */
[----:B-1----:R-:W4:Y:S04]  /*9c490*/  LDL.LU R12, [R1+0x2f7c] ;  /* 0x002f7c00010c7983 */ /* 0x002f280000300800 */
[----:B------:R-:W4:Y:S01]  /*9c4a0*/  LDL.LU R8, [R1+0x2f88] ;  /* 0x002f880001087983 */ /* 0x000f220000300800 */
[----:B------:R-:W-:-:S02]  /*9c4b0*/  IADD3 R9, P1, PT, R9, UR13, RZ ;  /* 0x0000000d09097c10 */ /* 0x000fc4000ff3e0ff */
[----:B------:R-:W-:-:S03]  /*9c4c0*/  ISETP.NE.U32.AND P0, PT, RZ, UR11, PT ;  /* 0x0000000bff007c0c */ /* 0x000fc6000bf05070 */
[----:B------:R1:W-:Y:S01]  /*9c4d0*/  STL [R1+0x3008], R9 ;  /* 0x0030080901007387 */ /* 0x0003e20000100800 */
[----:B---3--:R-:W-:Y:S01]  /*9c4e0*/  IMAD.MOV.U32 R4, RZ, RZ, R9 ;  /* 0x000000ffff047224 */ /* 0x008fe200078e0009 */
[----:B--2---:R-:W-:Y:S02]  /*9c4f0*/  IADD3.X R15, PT, PT, R15, UR5, RZ, P1, !PT ;  /* 0x000000050f0f7c10 */ /* 0x004fe40008ffe4ff */
        /* <DEDUP_REMOVED lines=11> */
[----:B------:R-:W3:Y:S04]  /*9c5b0*/  LDL.LU R17, [R1+0x2f74] ;  /* 0x002f740001117983 */ /* 0x000ee80000300800 */
[----:B------:R1:W-:Y:S04]  /*9c5c0*/  LDGSTS.E [R3+0x44500], desc[UR28][R4.64], P0 ;  /* 0x4450000004037fae */ /* 0x0003e800081a101c */
[----:B------:R-:W-:Y:S01]  /*9c5d0*/  STL [R1+0x2fbc], R13 ;  /* 0x002fbc0d01007387 */ /* 0x000fe20000100800 */
[----:B-1----:R-:W-:-:S03]  /*9c5e0*/  IMAD.MOV.U32 R4, RZ, RZ, R11 ;  /* 0x000000ffff047224 */ /* 0x002fc600078e000b */
[----:B------:R-:W3:Y:S01]  /*9c5f0*/  LDL.LU R11, [R1+0x2f3c] ;  /* 0x002f3c00010b7983 */ /* 0x000ee20000300800 */
        /* <DEDUP_REMOVED lines=9> */
[----:B------:R-:W3:Y:S08]  /*9c690*/  LDL.LU R6, [R1+0x2f40] ;  /* 0x002f400001067983 */ /* 0x000ef00000300800 */
[----:B------:R1:W-:Y:S01]  /*9c6a0*/  LDGSTS.E [R3+0x44900], desc[UR28][R4.64], P1 ;  /* 0x4490000004037fae */ /* 0x0003e200089a101c */
[----:B----4-:R-:W-:-:S04]  /*9c6b0*/  IADD3 R7, P0, PT, R7, UR13, RZ ;  /* 0x0000000d07077c10 */ /* 0x010fc8000ff1e0ff */
[----:B------:R-:W-:Y:S01]  /*9c6c0*/  IADD3.X R10, PT, PT, R10, UR5, RZ, P0, !PT ;  /* 0x000000050a0a7c10 */ /* 0x000fe200087fe4ff */
[----:B------:R-:W-:Y:S01]  /*9c6d0*/  STL [R1+0x2fc0], R7 ;  /* 0x002fc00701007387 */ /* 0x000fe20000100800 */
[----:B-1----:R-:W-:Y:S02]  /*9c6e0*/  IMAD.MOV.U32 R4, RZ, RZ, R7 ;  /* 0x000000ffff047224 */ /* 0x002fe400078e0007 */
[----:B------:R-:W-:Y:S01]  /*9c6f0*/  MOV R5, R10 ;  /* 0x0000000a00057202 */ /* 0x000fe20000000f00 */
[----:B------:R1:W-:Y:S01]  /*9c700*/  STL [R1+0x2fb4], R10 ;  /* 0x002fb40a01007387 */ /* 0x0003e20000100800 */
[----:B------:R-:W-:-:S03]  /*9c710*/  USEL UR11, URZ, 0x4, !UP1 ;  /* 0x00000004ff0b7887 */ /* 0x000fc6000c800000 */
[----:B------:R4:W-:Y:S04]  /*9c720*/  LDGSTS.E [R3+0x44980], desc[UR28][R4.64], P1 ;  /* 0x4498000004037fae */ /* 0x0009e800089a101c */
[----:B-1----:R-:W3:Y:S01]  /*9c730*/  LDL.LU R10, [R1+0x2f34] ;  /* 0x002f3400010a7983 */ /* 0x002ee20000300800 */
[----:B------:R-:W-:-:S03]  /*9c740*/  USEL UR11, UR11, URZ, !UP0 ;  /* 0x000000ff0b0b7287 */ /* 0x000fc6000c000000 */
[----:B------:R-:W3:Y:S03]  /*9c750*/  LDL.LU R7, [R1+0x2f08] ;  /* 0x002f080001077983 */ /* 0x000ee60000300800 */
[----:B------:R-:W-:Y:S02]  /*9c760*/  ISETP.NE.U32.AND P0, PT, RZ, UR11, PT ;  /* 0x0000000bff007c0c */ /* 0x000fe4000bf05070 */
[----:B------:R-:W-:-:S04]  /*9c770*/  IADD3 R8, P1, PT, R8, UR13, RZ ;  /* 0x0000000d08087c10 */ /* 0x000fc8000ff3e0ff */
[----:B------:R-:W-:Y:S01]  /*9c780*/  IADD3.X R12, PT, PT, R12, UR5, RZ, P1, !PT ;  /* 0x000000050c0c7c10 */ /* 0x000fe20008ffe4ff */
[----:B------:R-:W-:Y:S04]  /*9c790*/  STL [R1+0x2f88], R8 ;  /* 0x002f880801007387 */ /* 0x000fe80000100800 */
[----:B------:R1:W-:Y:S04]  /*9c7a0*/  STL [R1+0x2f7c], R12 ;  /* 0x002f7c0c01007387 */ /* 0x0003e80000100800 */
[----:B------:R-:W3:Y:S04]  /*9c7b0*/  LDL.LU R15, [R1+0x2efc] ;  /* 0x002efc00010f7983 */ /* 0x000ee80000300800 */
[----:B------:R-:W3:Y:S01]  /*9c7c0*/  LDL.LU R14, [R1+0x2ef4] ;  /* 0x002ef400010e7983 */ /* 0x000ee20000300800 */
[----:B----4-:R-:W-:-:S03]  /*9c7d0*/  MOV R5, R12 ;  /* 0x0000000c00057202 */ /* 0x010fc60000000f00 */
[----:B------:R-:W4:Y:S01]  /*9c7e0*/  LDL.LU R13, [R1+0x2f00] ;  /* 0x002f0000010d7983 */ /* 0x000f220000300800 */
[----:B------:R-:W-:-:S03]  /*9c7f0*/  IMAD.MOV.U32 R4, RZ, RZ, R8 ;  /* 0x000000ffff047224 */ /* 0x000fc600078e0008 */
[----:B-1----:R-:W4:Y:S01]  /*9c800*/  LDL.LU R12, [R1+0x2ebc] ;  /* 0x002ebc00010c7983 */ /* 0x002f220000300800 */
[----:B--2---:R-:W-:-:S03]  /*9c810*/  IADD3 R16, P2, PT, R16, UR13, RZ ;  /* 0x0000000d10107c10 */ /* 0x004fc6000ff5e0ff */
[----:B------:R-:W2:Y:S01]  /*9c820*/  LDL.LU R8, [R1+0x2ec8] ;  /* 0x002ec80001087983 */ /* 0x000ea20000300800 */
[----:B---3--:R-:W-:-:S03]  /*9c830*/  IADD3 R9, P3, PT, R9, UR13, RZ ;  /* 0x0000000d09097c10 */ /* 0x008fc6000ff7e0ff */
[----:B------:R1:W-:Y:S04]  /*9c840*/  LDGSTS.E [R3+0x44d00], desc[UR28][R4.64], P0 ;  /* 0x44d0000004037fae */ /* 0x0003e800081a101c */
[----:B------:R-:W-:Y:S01]  /*9c850*/  STL [R1+0x2f80], R16 ;  /* 0x002f801001007387 */ /* 0x000fe20000100800 */
[----:B------:R-:W-:Y:S01]  /*9c860*/  IADD3.X R17, PT, PT, R17, UR5, RZ, P2, !PT ;  /* 0x0000000511117c10 */ /* 0x000fe200097fe4ff */
[----:B-1----:R-:W-:-:S03]  /*9c870*/  IMAD.MOV.U32 R4, RZ, RZ, R16 ;  /* 0x000000ffff047224 */ /* 0x002fc600078e0010 */
        /* <DEDUP_REMOVED lines=8> */
[----:B---3--:R-:W3:Y:S04]  /*9c900*/  LDL.LU R11, [R1+0x2eb4] ;  /* 0x002eb400010b7983 */ /* 0x008ee80000300800 */
[----:B------:R-:W3:Y:S01]  /*9c910*/  LDL.LU R9, [R1+0x2ec0] ;  /* 0x002ec00001097983 */ /* 0x000ee20000300800 */
        /* <DEDUP_REMOVED lines=9> */
[----:B------:R-:W-:Y:S01]  /*9c9b0*/  USEL UR11, UR11, URZ, !UP0 ;  /* 0x000000ff0b0b7287 */ /* 0x000fe2000c000000 */
[----:B------:R-:W-:Y:S01]  /*9c9c0*/  IADD3.X R10, PT, PT, R10, UR5, RZ, P0, !PT ;  /* 0x000000050a0a7c10 */ /* 0x000fe200087fe4ff */
[----:B-1----:R-:W-:-:S03]  /*9c9d0*/  IMAD.MOV.U32 R4, RZ, RZ, R6 ;  /* 0x000000ffff047224 */ /* 0x002fc600078e0006 */
[----:B------:R-:W-:Y:S01]  /*9c9e0*/  MOV R5, R10 ;  /* 0x0000000a00057202 */ /* 0x000fe20000000f00 */
[----:B------:R1:W-:Y:S04]  /*9c9f0*/  STL [R1+0x2f34], R10 ;  /* 0x002f340a01007387 */ /* 0x0003e80000100800 */
[----:B------:R1:W-:Y:S01]  /*9ca00*/  LDGSTS.E [R3+0x45180], desc[UR28][R4.64], P1 ;  /* 0x4518000004037fae */ /* 0x0003e200089a101c */
[----:B------:R-:W-:-:S03]  /*9ca10*/  IADD3 R7, P1, PT, R7, UR13, RZ ;  /* 0x0000000d07077c10 */ /* 0x000fc6000ff3e0ff */
[----:B-1----:R-:W3:Y:S04]  /*9ca20*/  LDL.LU R10, [R1+0x2e7c] ;  /* 0x002e7c00010a7983 */ /* 0x002ee80000300800 */
[----:B------:R-:W3:Y:S01]  /*9ca30*/  LDL.LU R6, [R1+0x2e88] ;  /* 0x002e880001067983 */ /* 0x000ee20000300800 */
[----:B------:R-:W-:Y:S01]  /*9ca40*/  ISETP.NE.U32.AND P0, PT, RZ, UR11, PT ;  /* 0x0000000bff007c0c */ /* 0x000fe2000bf05070 */
[----:B------:R-:W-:Y:S02]  /*9ca50*/  IMAD.MOV.U32 R4, RZ, RZ, R7 ;  /* 0x000000ffff047224 */ /* 0x000fe400078e0007 */
[----:B------:R1:W-:Y:S01]  /*9ca60*/  STL [R1+0x2f08], R7 ;  /* 0x002f080701007387 */ /* 0x0003e20000100800 */
[----:B------:R-:W-:Y:S02]  /*9ca70*/  IADD3.X R15, PT, PT, R15, UR5, RZ, P1, !PT ;  /* 0x000000050f0f7c10 */ /* 0x000fe40008ffe4ff */
[----:B----4-:R-:W-:-:S03]  /*9ca80*/  IADD3 R13, P2, PT, R13, UR13, RZ ;  /* 0x0000000d0d0d7c10 */ /* 0x010fc6000ff5e0ff */
[----:B------:R-:W-:Y:S01]  /*9ca90*/  STL [R1+0x2efc], R15 ;  /* 0x002efc0f01007387 */ /* 0x000fe20000100800 */
[----:B------:R-:W-:-:S03]  /*9caa0*/  IADD3.X R14, PT, PT, R14, UR5, RZ, P2, !PT ;  /* 0x000000050e0e7c10 */ /* 0x000fc600097fe4ff */
[----:B------:R-:W4:Y:S01]  /*9cab0*/  LDL.LU R16, [R1+0x2e80] ;  /* 0x002e800001107983 */ /* 0x000f220000300800 */
[----:B--2---:R-:W-:-:S03]  /*9cac0*/  IADD3 R8, P3, PT, R8, UR13, RZ ;  /* 0x0000000d08087c10 */ /* 0x004fc6000ff7e0ff */
[----:B-1----:R-:W2:Y:S01]  /*9cad0*/  LDL.LU R7, [R1+0x2e48] ;  /* 0x002e480001077983 */ /* 0x002ea20000300800 */
[----:B------:R-:W-:-:S03]  /*9cae0*/  MOV R5, R15 ;  /* 0x0000000f00057202 */ /* 0x000fc60000000f00 */
[----:B------:R-:W-:Y:S01]  /*9caf0*/  STL [R1+0x2f00], R13 ;  /* 0x002f000d01007387 */ /* 0x000fe20000100800 */
[----:B------:R-:W-:-:S03]  /*9cb00*/  IADD3.X R12, PT, PT, R12, UR5, RZ, P3, !PT ;  /* 0x000000050c0c7c10 */ /* 0x000fc60009ffe4ff */
[----:B------:R1:W-:Y:S04]  /*9cb10*/  STL [R1+0x2ef4], R14 ;  /* 0x002ef40e01007387 */ /* 0x0003e80000100800 */
[----:B------:R1:W-:Y:S04]  /*9cb20*/  STL [R1+0x2ec8], R8 ;  /* 0x002ec80801007387 */ /* 0x0003e80000100800 */
[----:B------:R-:W2:Y:S04]  /*9cb30*/  LDL.LU R17, [R1+0x2e74] ;  /* 0x002e740001117983 */ /* 0x000ea80000300800 */
[----:B------:R1:W-:Y:S04]  /*9cb40*/  LDGSTS.E [R3+0x45500], desc[UR28][R4.64], P0 ;  /* 0x4550000004037fae */ /* 0x0003e800081a101c */
[----:B------:R3:W-:Y:S01]  /*9cb50*/  STL [R1+0x2ebc], R12 ;  /* 0x002ebc0c01007387 */ /* 0x0007e20000100800 */
[----:B-1----:R-:W-:Y:S01]  /*9cb60*/  IMAD.MOV.U32 R4, RZ, RZ, R13 ;  /* 0x000000ffff047224 */ /* 0x002fe200078e000d */
[----:B------:R-:W-:-:S02]  /*9cb70*/  MOV R5, R14 ;  /* 0x0000000e00057202 */ /* 0x000fc40000000f00 */
[----:B------:R-:W2:Y:S04]  /*9cb80*/  LDL.LU R14, [R1+0x2e3c] ;  /* 0x002e3c00010e7983 */ /* 0x000ea80000300800 */
[----:B------:R1:W-:Y:S01]  /*9cb90*/  LDGSTS.E [R3+0x45580], desc[UR28][R4.64], P0 ;  /* 0x4558000004037fae */ /* 0x0003e200081a101c */
[----:B---3--:R-:W-:Y:S01]  /*9cba0*/  IADD3 R9, P0, PT, R9, UR13, RZ ;  /* 0x0000000d09097c10 */ /* 0x008fe2000ff1e0ff */
[----:B-1----:R-:W-:Y:S02]  /*9cbb0*/  IMAD.MOV.U32 R4, RZ, RZ, R8 ;  /* 0x000000ffff047224 */ /* 0x002fe400078e0008 */
[----:B------:R-:W3:Y:S01]  /*9cbc0*/  LDL.LU R8, [R1+0x2e40] ;  /* 0x002e400001087983 */ /* 0x000ee20000300800 */
[----:B------:R-:W-:Y:S02]  /*9cbd0*/  IADD3.X R11, PT, PT, R11, UR5, RZ, P0, !PT ;  /* 0x000000050b0b7c10 */ /* 0x000fe400087fe4ff */
[----:B------:R-:W-:Y:S01]  /*9cbe0*/  MOV R5, R12 ;  /* 0x0000000c00057202 */ /* 0x000fe20000000f00 */
[----:B------:R1:W-:Y:S04]  /*9cbf0*/  STL [R1+0x2ec0], R9 ;  /* 0x002ec00901007387 */ /* 0x0003e80000100800 */
[----:B------:R1:W-:Y:S04]  /*9cc00*/  STL [R1+0x2eb4], R11 ;  /* 0x002eb40b01007387 */ /* 0x0003e80000100800 */
[----:B------:R-:W3:Y:S01]  /*9cc10*/  LDL.LU R12, [R1+0x2e34] ;  /* 0x002e3400010c7983 */ /* 0x000ee20000300800 */
[----:B------:R-:W-:-:S04]  /*9cc20*/  UISETP.GT.AND UP1, UPT, UR15, 0x59, UPT ;  /* 0x000000590f00788c */ /* 0x000fc8000bf24270 */
[----:B------:R-:W-:-:S04]  /*9cc30*/  USEL UR11, URZ, 0x4, !UP1 ;  /* 0x00000004ff0b7887 */ /* 0x000fc8000c800000 */
[----:B------:R-:W-:-:S06]  /*9cc40*/  USEL UR11, UR11, URZ, !UP0 ;  /* 0x000000ff0b0b7287 */ /* 0x000fcc000c000000 */
[----:B------:R-:W-:Y:S01]  /*9cc50*/  ISETP.NE.U32.AND P1, PT, RZ, UR11, PT ;  /* 0x0000000bff007c0c */ /* 0x000fe2000bf25070 */
[----:B------:R-:W-:-:S04]  /*9cc60*/  UISETP.GT.AND UP1, UPT, UR15, 0x5d, UPT ;  /* 0x0000005d0f00788c */ /* 0x000fc8000bf24270 */
[----:B------:R-:W-:-:S08]  /*9cc70*/  USEL UR11, URZ, 0x4, !UP1 ;  /* 0x00000004ff0b7887 */ /* 0x000fd0000c800000 */
[----:B------:R1:W-:Y:S01]  /*9cc80*/  LDGSTS.E [R3+0x45900], desc[UR28][R4.64], P1 ;  /* 0x4590000004037fae */ /* 0x0003e200089a101c */
[----:B------:R-:W-:Y:S01]  /*9cc90*/  USEL UR11, UR11, URZ, !UP0 ;  /* 0x000000ff0b0b7287 */ /* 0x000fe2000c000000 */
[----:B-1----:R-:W-:Y:S01]  /*9cca0*/  IMAD.MOV.U32 R4, RZ, RZ, R9 ;  /* 0x000000ffff047224 */ /* 0x002fe200078e0009 */
[----:B------:R-:W-:Y:S01]  /*9ccb0*/  MOV R5, R11 ;  /* 0x0000000b00057202 */ /* 0x000fe20000000f00 */
[----:B------:R-:W3:Y:S04]  /*9ccc0*/  LDL.LU R9, [R1+0x2e08] ;  /* 0x002e080001097983 */ /* 0x000ee80000300800 */
[----:B------:R1:W-:Y:S01]  /*9ccd0*/  LDGSTS.E [R3+0x45980], desc[UR28][R4.64], P1 ;  /* 0x4598000004037fae */ /* 0x0003e200089a101c */
[----:B------:R-:W-:-:S04]  /*9cce0*/  IADD3 R6, P1, PT, R6, UR13, RZ ;  /* 0x0000000d06067c10 */ /* 0x000fc8000ff3e0ff */
[----:B------:R-:W-:Y:S01]  /*9ccf0*/  IADD3.X R10, PT, PT, R10, UR5, RZ, P1, !PT ;  /* 0x000000050a0a7c10 */ /* 0x000fe20008ffe4ff */
[----:B------:R-:W-:Y:S01]  /*9cd00*/  STL [R1+0x2e88], R6 ;  /* 0x002e880601007387 */ /* 0x000fe20000100800 */
[----:B------:R-:W-:-:S03]  /*9cd10*/  ISETP.NE.U32.AND P0, PT, RZ, UR11, PT ;  /* 0x0000000bff007c0c */ /* 0x000fc6000bf05070 */
[----:B------:R1:W-:Y:S02]  /*9cd20*/  STL [R1+0x2e7c], R10 ;  /* 0x002e7c0a01007387 */ /* 0x0003e40000100800 */
[----:B-1----:R-:W-:Y:S02]  /*9cd30*/  MOV R5, R10 ;  /* 0x0000000a00057202 */ /* 0x002fe40000000f00 */
[----:B------:R-:W3:Y:S04]  /*9cd40*/  LDL.LU R11, [R1+0x2dfc] ;  /* 0x002dfc00010b7983 */ /* 0x000ee80000300800 */
[----:B------:R-:W3:Y:S01]  /*9cd50*/  LDL.LU R13, [R1+0x2df4] ;  /* 0x002df400010d7983 */ /* 0x000ee20000300800 */
[----:B------:R-:W-:-:S03]  /*9cd60*/  UISETP.GT.AND UP1, UPT, UR15, 0x61, UPT ;  /* 0x000000610f00788c */ /* 0x000fc6000bf24270 */
[----:B------:R-:W3:Y:S01]  /*9cd70*/  LDL.LU R10, [R1+0x2e00] ;  /* 0x002e0000010a7983 */ /* 0x000ee20000300800 */
[----:B------:R-:W-:-:S03]  /*9cd80*/  IMAD.MOV.U32 R4, RZ, RZ, R6 ;  /* 0x000000ffff047224 */ /* 0x000fc600078e0006 */
[----:B------:R-:W3:Y:S01]  /*9cd90*/  LDL.LU R15, [R1+0x2dbc] ;  /* 0x002dbc00010f7983 */ /* 0x000ee20000300800 */
[----:B------:R-:W-:-:S03]  /*9cda0*/  USEL UR11, URZ, 0x4, !UP1 ;  /* 0x00000004ff0b7887 */ /* 0x000fc6000c800000 */
[----:B------:R-:W3:Y:S01]  /*9cdb0*/  LDL.LU R6, [R1+0x2dc8] ;  /* 0x002dc80001067983 */ /* 0x000ee20000300800 */
[----:B------:R-:W-:-:S03]  /*9cdc0*/  USEL UR11, UR11, URZ, !UP0 ;  /* 0x000000ff0b0b7287 */ /* 0x000fc6000c000000 */
[----:B------:R1:W-:Y:S03]  /*9cdd0*/  LDGSTS.E [R3+0x45d00], desc[UR28][R4.64], P0 ;  /* 0x45d0000004037fae */ /* 0x0003e600081a101c */
[----:B------:R-:W-:Y:S02]  /*9cde0*/  ISETP.NE.U32.AND P1, PT, RZ, UR11, PT ;  /* 0x0000000bff007c0c */ /* 0x000fe4000bf25070 */
[----:B----4-:R-:W-:Y:S02]  /*9cdf0*/  IADD3 R16, P2, PT, R16, UR13, RZ ;  /* 0x0000000d10107c10 */ /* 0x010fe4000ff5e0ff */
[----:B--2---:R-:W-:-:S03]  /*9ce00*/  IADD3 R7, P3, PT, R7, UR13, RZ ;  /* 0x0000000d07077c10 */ /* 0x004fc6000ff7e0ff */
        /* <DEDUP_REMOVED lines=12> */
[----:B--2---:R-:W2:Y:S04]  /*9ced0*/  LDL.LU R14, [R1+0x2db4] ;  /* 0x002db400010e7983 */ /* 0x004ea80000300800 */
[----:B------:R-:W4:Y:S01]  /*9cee0*/  LDL.LU R7, [R1+0x2dc0] ;  /* 0x002dc00001077983 */ /* 0x000f220000300800 */
[----:B---3--:R-:W-:-:S05]  /*9cef0*/  IADD3 R8, P0, PT, R8, UR13, RZ ;  /* 0x0000000d08087c10 */ /* 0x008fca000ff1e0ff */
[----:B------:R-:W-:Y:S01]  /*9cf00*/  STL [R1+0x2e40], R8 ;  /* 0x002e400801007387 */ /* 0x000fe20000100800 */
[----:B-1----:R-:W-:Y:S01]  /*9cf10*/  IMAD.MOV.U32 R4, RZ, RZ, R8 ;  /* 0x000000ffff047224 */ /* 0x002fe200078e0008 */
[----:B------:R-:W-:-:S04]  /*9cf20*/  IADD3.X R12, PT, PT, R12, UR5, RZ, P0, !PT ;  /* 0x000000050c0c7c10 */ /* 0x000fc800087fe4ff */
[----:B------:R-:W-:Y:S01]  /*9cf30*/  MOV R5, R12 ;  /* 0x0000000c00057202 */ /* 0x000fe20000000f00 */
[----:B------:R1:W-:Y:S01]  /*9cf40*/  STL [R1+0x2e34], R12 ;  /* 0x002e340c01007387 */ /* 0x0003e20000100800 */
[----:B------:R-:W-:-:S03]  /*9cf50*/  UISETP.GT.AND UP1, UPT, UR15, 0x65, UPT ;  /* 0x000000650f00788c */ /* 0x000fc6000bf24270 */
[----:B------:R3:W-:Y:S04]  /*9cf60*/  LDGSTS.E [R3+0x46180], desc[UR28][R4.64], P1 ;  /* 0x4618000004037fae */ /* 0x0007e800089a101c */
[----:B-1----:R-:W2:Y:S04]  /*9cf70*/  LDL.LU R12, [R1+0x2d7c] ;  /* 0x002d7c00010c7983 */ /* 0x002ea80000300800 */
[----:B------:R-:W2:Y:S01]  /*9cf80*/  LDL.LU R8, [R1+0x2d88] ;  /* 0x002d880001087983 */ /* 0x000ea20000300800 */
[----:B------:R-:W-:-:S04]  /*9cf90*/  USEL UR11, URZ, 0x4, !UP1 ;  /* 0x00000004ff0b7887 */ /* 0x000fc8000c800000 */
[----:B------:R-:W-:Y:S02]  /*9cfa0*/  USEL UR11, UR11, URZ, !UP0 ;  /* 0x000000ff0b0b7287 */ /* 0x000fe4000c000000 */
[----:B------:R-:W-:-:S04]  /*9cfb0*/  UISETP.GT.AND UP1, UPT, UR15, 0x69, UPT ;  /* 0x000000690f00788c */ /* 0x000fc8000bf24270 */
[----:B------:R-:W-:Y:S01]  /*9cfc0*/  ISETP.NE.U32.AND P0, PT, RZ, UR11, PT ;  /* 0x0000000bff007c0c */ /* 0x000fe2000bf05070 */
[----:B------:R-:W-:Y:S01]  /*9cfd0*/  USEL UR11, URZ, 0x4, !UP1 ;  /* 0x00000004ff0b7887 */ /* 0x000fe2000c800000 */
[----:B------:R-:W-:-:S03]  /*9cfe0*/  IADD3 R9, P1, PT, R9, UR13, RZ ;  /* 0x0000000d09097c10 */ /* 0x000fc6000ff3e0ff */
[----:B------:R-:W-:Y:S02]  /*9cff0*/  USEL UR11, UR11, URZ, !UP0 ;  /* 0x000000ff0b0b7287 */ /* 0x000fe4000c000000 */
[----:B------:R-:W-:Y:S01]  /*9d000*/  STL [R1+0x2e08], R9 ;  /* 0x002e080901007387 */ /* 0x000fe20000100800 */
[----:B---3--:R-:W-:Y:S01]  /*9d010*/  IMAD.MOV.U32 R4, RZ, RZ, R9 ;  /* 0x000000ffff047224 */ /* 0x008fe200078e0009 */
[----:B------:R-:W-:-:S04]  /*9d020*/  IADD3.X R11, PT, PT, R11, UR5, RZ, P1, !PT ;  /* 0x000000050b0b7c10 */ /* 0x000fc80008ffe4ff */
[----:B------:R-:W-:Y:S02]  /*9d030*/  MOV R5, R11 ;  /* 0x0000000b00057202 */ /* 0x000fe40000000f00 */
[----:B------:R-:W-:Y:S01]  /*9d040*/  IADD3 R10, P2, PT, R10, UR13, RZ ;  /* 0x0000000d0a0a7c10 */ /* 0x000fe2000ff5e0ff */
[----:B------:R1:W-:Y:S03]  /*9d050*/  STL [R1+0x2dfc], R11 ;  /* 0x002dfc0b01007387 */ /* 0x0003e60000100800 */
[----:B------:R-:W-:Y:S01]  /*9d060*/  IADD3.X R13, PT, PT, R13, UR5, RZ, P2, !PT ;  /* 0x000000050d0d7c10 */ /* 0x000fe200097fe4ff */
[----:B------:R3:W-:Y:S01]  /*9d070*/  LDGSTS.E [R3+0x46500], desc[UR28][R4.64], P0 ;  /* 0x4650000004037fae */ /* 0x0007e200081a101c */
[----:B------:R-:W-:-:S03]  /*9d080*/  IADD3 R6, P3, PT, R6, UR13, RZ ;  /* 0x0000000d06067c10 */ /* 0x000fc6000ff7e0ff */
[----:B-1----:R-:W2:Y:S01]  /*9d090*/  LDL.LU R11, [R1+0x2d80] ;  /* 0x002d8000010b7983 */ /* 0x002ea20000300800 */
[----:B------:R-:W-:-:S03]  /*9d0a0*/  IADD3.X R15, PT, PT, R15, UR5, RZ, P3, !PT ;  /* 0x000000050f0f7c10 */ /* 0x000fc60009ffe4ff */
[----:B------:R-:W2:Y:S01]  /*9d0b0*/  LDL.LU R9, [R1+0x2d48] ;  /* 0x002d480001097983 */ /* 0x000ea20000300800 */
[----:B---3--:R-:W-:-:S03]  /*9d0c0*/  MOV R5, R13 ;  /* 0x0000000d00057202 */ /* 0x008fc60000000f00 */
[----:B------:R-:W-:Y:S04]  /*9d0d0*/  STL [R1+0x2e00], R10 ;  /* 0x002e000a01007387 */ /* 0x000fe80000100800 */
[----:B------:R1:W-:Y:S01]  /*9d0e0*/  STL [R1+0x2df4], R13 ;  /* 0x002df40d01007387 */ /* 0x0003e20000100800 */
[----:B------:R-:W-:-:S03]  /*9d0f0*/  ISETP.NE.U32.AND P1, PT, RZ, UR11, PT ;  /* 0x0000000bff007c0c */ /* 0x000fc6000bf25070 */
[----:B------:R3:W-:Y:S01]  /*9d100*/  STL [R1+0x2dc8], R6 ;  /* 0x002dc80601007387 */ /* 0x0007e20000100800 */
[----:B------:R-:W-:-:S03]  /*9d110*/  IMAD.MOV.U32 R4, RZ, RZ, R10 ;  /* 0x000000ffff047224 */ /* 0x000fc600078e000a */
[----:B-1----:R-:W2:Y:S04]  /*9d120*/  LDL.LU R13, [R1+0x2d74] ;  /* 0x002d7400010d7983 */ /* 0x002ea80000300800 */
[----:B------:R-:W-:Y:S04]  /*9d130*/  STL [R1+0x2dbc], R15 ;  /* 0x002dbc0f01007387 */ /* 0x000fe80000100800 */
[----:B------:R-:W2:Y:S04]  /*9d140*/  LDL.LU R10, [R1+0x2d3c] ;  /* 0x002d3c00010a7983 */ /* 0x000ea80000300800 */
[----:B------:R1:W-:Y:S02]  /*9d150*/  LDGSTS.E [R3+0x46580], desc[UR28][R4.64], P0 ;  /* 0x4658000004037fae */ /* 0x0003e400081a101c */
[----:B-1----:R-:W-:Y:S01]  /*9d160*/  IMAD.MOV.U32 R4, RZ, RZ, R6 ;  /* 0x000000ffff047224 */ /* 0x002fe200078e0006 */
[----:B------:R-:W-:Y:S01]  /*9d170*/  MOV R5, R15 ;  /* 0x0000000f00057202 */ /* 0x000fe20000000f00 */
[----:B---3--:R-:W3:Y:S04]  /*9d180*/  LDL.LU R6, [R1+0x2d40] ;  /* 0x002d400001067983 */ /* 0x008ee80000300800 */
[----:B------:R1:W-:Y:S01]  /*9d190*/  LDGSTS.E [R3+0x46900], desc[UR28][R4.64], P1 ;  /* 0x4690000004037fae */ /* 0x0003e200089a101c */
[----:B----4-:R-:W-:-:S04]  /*9d1a0*/  IADD3 R7, P0, PT, R7, UR13, RZ ;  /* 0x0000000d07077c10 */ /* 0x010fc8000ff1e0ff */
[----:B--2---:R-:W-:Y:S01]  /*9d1b0*/  IADD3.X R14, PT, PT, R14, UR5, RZ, P0, !PT ;  /* 0x000000050e0e7c10 */ /* 0x004fe200087fe4ff */
[----:B-1----:R-:W-:-:S03]  /*9d1c0*/  IMAD.MOV.U32 R4, RZ, RZ, R7 ;  /* 0x000000ffff047224 */ /* 0x002fc600078e0007 */
[----:B------:R-:W-:Y:S01]  /*9d1d0*/  MOV R5, R14 ;  /* 0x0000000e00057202 */ /* 0x000fe20000000f00 */
[----:B------:R1:W-:Y:S04]  /*9d1e0*/  STL [R1+0x2dc0], R7 ;  /* 0x002dc00701007387 */ /* 0x0003e80000100800 */
[----:B------:R2:W-:Y:S04]  /*9d1f0*/  STL [R1+0x2db4], R14 ;  /* 0x002db40e01007387 */ /* 0x0005e80000100800 */
[----:B------:R4:W-:Y:S04]  /*9d200*/  LDGSTS.E [R3+0x46980], desc[UR28][R4.64], P1 ;  /* 0x4698000004037fae */ /* 0x0009e800089a101c */
[----:B-1----:R-:W3:Y:S01]  /*9d210*/  LDL.LU R7, [R1+0x2d34] ;  /* 0x002d340001077983 */ /* 0x002ee20000300800 */
[----:B------:R-:W-:-:S04]  /*9d220*/  IADD3 R8, P1, PT, R8, UR13, RZ ;  /* 0x0000000d08087c10 */ /* 0x000fc8000ff3e0ff */
[----:B------:R-:W-:Y:S01]  /*9d230*/  IADD3.X R12, PT, PT, R12, UR5, RZ, P1, !PT ;  /* 0x000000050c0c7c10 */ /* 0x000fe20008ffe4ff */
[----:B------:R-:W-:Y:S04]  /*9d240*/  STL [R1+0x2d88], R8 ;  /* 0x002d880801007387 */ /* 0x000fe80000100800 */
[----:B------:R1:W-:Y:S04]  /*9d250*/  STL [R1+0x2d7c], R12 ;  /* 0x002d7c0c01007387 */ /* 0x0003e80000100800 */
[----:B------:R-:W3:Y:S04]  /*9d260*/  LDL.LU R17, [R1+0x2cf8] ;  /* 0x002cf80001117983 */ /* 0x000ee80000300800 */
[----:B------:R-:W3:Y:S04]  /*9d270*/  LDL.LU R16, [R1+0x2d08] ;  /* 0x002d080001107983 */ /* 0x000ee80000300800 */
[----:B------:R-:W3:Y:S01]  /*9d280*/  LDL.LU R15, [R1+0x2cf0] ;  /* 0x002cf000010f7983 */ /* 0x000ee20000300800 */
[----:B----4-:R-:W-:-:S03]  /*9d290*/  MOV R5, R12 ;  /* 0x0000000c00057202 */ /* 0x010fc60000000f00 */
[----:B--2---:R-:W2:Y:S01]  /*9d2a0*/  LDL.LU R14, [R1+0x2cfc] ;  /* 0x002cfc00010e7983 */ /* 0x004ea20000300800 */
[----:B------:R-:W-:-:S03]  /*9d2b0*/  IMAD.MOV.U32 R4, RZ, RZ, R8 ;  /* 0x000000ffff047224 */ /* 0x000fc600078e0008 */
[----:B-1----:R-:W4:Y:S04]  /*9d2c0*/  LDL.LU R12, [R1+0x2cb8] ;  /* 0x002cb800010c7983 */ /* 0x002f280000300800 */
[----:B------:R-:W4:Y:S01]  /*9d2d0*/  LDL.LU R8, [R1+0x2cc4] ;  /* 0x002cc40001087983 */ /* 0x000f220000300800 */
[----:B------:R-:W-:-:S04]  /*9d2e0*/  UISETP.GT.AND UP1, UPT, UR15, 0x6d, UPT ;  /* 0x0000006d0f00788c */ /* 0x000fc8000bf24270 */
[----:B------:R-:W-:-:S04]  /*9d2f0*/  USEL UR11, URZ, 0x4, !UP1 ;  /* 0x00000004ff0b7887 */ /* 0x000fc8000c800000 */
[----:B------:R-:W-:-:S06]  /*9d300*/  USEL UR11, UR11, URZ, !UP0 ;  /* 0x000000ff0b0b7287 */ /* 0x000fcc000c000000 */
[----:B------:R-:W-:Y:S01]  /*9d310*/  ISETP.NE.U32.AND P0, PT, RZ, UR11, PT ;  /* 0x0000000bff007c0c */ /* 0x000fe2000bf05070 */
[----:B------:R-:W-:-:S04]  /*9d320*/  UISETP.GT.AND UP1, UPT, UR15, 0x71, UPT ;  /* 0x000000710f00788c */ /* 0x000fc8000bf24270 */
[----:B------:R-:W-:Y:S01]  /*9d330*/  USEL UR11, URZ, 0x4, !UP1 ;  /* 0x00000004ff0b7887 */ /* 0x000fe2000c800000 */
[----:B------:R-:W-:-:S07]  /*9d340*/  IADD3 R11, P2, PT, R11, UR13, RZ ;  /* 0x0000000d0b0b7c10 */ /* 0x000fce000ff5e0ff */
[----:B------:R1:W-:Y:S01]  /*9d350*/  LDGSTS.E [R3+0x46d00], desc[UR28][R4.64], P0 ;  /* 0x46d0000004037fae */ /* 0x0003e200081a101c */
[----:B------:R-:W-:-:S03]  /*9d360*/  IADD3 R9, P3, PT, R9, UR13, RZ ;  /* 0x0000000d09097c10 */ /* 0x000fc6000ff7e0ff */
[----:B------:R1:W-:Y:S01]  /*9d370*/  STL [R1+0x2d80], R11 ;  /* 0x002d800b01007387 */ /* 0x0003e20000100800 */
[----:B------:R-:W-:Y:S01]  /*9d380*/  USEL UR11, UR11, URZ, !UP0 ;  /* 0x000000ff0b0b7287 */ /* 0x000fe2000c000000 */
[----:B-1----:R-:W-:Y:S01]  /*9d390*/  IMAD.MOV.U32 R4, RZ, RZ, R11 ;  /* 0x000000ffff047224 */ /* 0x002fe200078e000b */
[----:B------:R-:W-:-:S04]  /*9d3a0*/  IADD3.X R13, PT, PT, R13, UR5, RZ, P2, !PT ;  /* 0x000000050d0d7c10 */ /* 0x000fc800097fe4ff */
[----:B------:R-:W-:Y:S01]  /*9d3b0*/  MOV R5, R13 ;  /* 0x0000000d00057202 */ /* 0x000fe20000000f00 */
[----:B------:R-:W-:Y:S01]  /*9d3c0*/  STL [R1+0x2d74], R13 ;  /* 0x002d740d01007387 */ /* 0x000fe20000100800 */
[----:B------:R-:W-:-:S03]  /*9d3d0*/  IADD3.X R10, PT, PT, R10, UR5, RZ, P3, !PT ;  /* 0x000000050a0a7c10 */ /* 0x000fc60009ffe4ff */
[----:B------:R1:W-:Y:S04]  /*9d3e0*/  STL [R1+0x2d48], R9 ;  /* 0x002d480901007387 */ /* 0x0003e80000100800 */
[----:B------:R1:W-:Y:S04]  /*9d3f0*/  LDGSTS.E [R3+0x46d80], desc[UR28][R4.64], P0 ;  /* 0x46d8000004037fae */ /* 0x0003e800081a101c */
[----:B------:R-:W-:Y:S01]  /*9d400*/  STL [R1+0x2d3c], R10 ;  /* 0x002d3c0a01007387 */ /* 0x000fe20000100800 */
[----:B------:R-:W-:-:S03]  /*9d410*/  ISETP.NE.U32.AND P1, PT, RZ, UR11, PT ;  /* 0x0000000bff007c0c */ /* 0x000fc6000bf25070 */
[----:B------:R-:W4:Y:S01]  /*9d420*/  LDL.LU R11, [R1+0x2cb0] ;  /* 0x002cb000010b7983 */ /* 0x000f220000300800 */
[----:B-1----:R-:W-:-:S03]  /*9d430*/  IMAD.MOV.U32 R4, RZ, RZ, R9 ;  /* 0x000000ffff047224 */ /* 0x002fc600078e0009 */
[----:B------:R-:W4:Y:S01]  /*9d440*/  LDL.LU R9, [R1+0x2cbc] ;  /* 0x002cbc0001097983 */ /* 0x000f220000300800 */
[----:B---3--:R-:W-:Y:S01]  /*9d450*/  IADD3 R6, P0, PT, R6, UR13, RZ ;  /* 0x0000000d06067c10 */ /* 0x008fe2000ff1e0ff */
[----:B------:R-:W-:Y:S01]  /*9d460*/  UISETP.GT.AND UP1, UPT, UR15, 0x75, UPT ;  /* 0x000000750f00788c */ /* 0x000fe2000bf24270 */
[----:B------:R-:W-:-:S03]  /*9d470*/  MOV R5, R10 ;  /* 0x0000000a00057202 */ /* 0x000fc60000000f00 */
[----:B------:R-:W-:Y:S01]  /*9d480*/  USEL UR11, URZ, 0x4, !UP1 ;  /* 0x00000004ff0b7887 */ /* 0x000fe2000c800000 */
[----:B------:R1:W-:Y:S03]  /*9d490*/  STL [R1+0x2d40], R6 ;  /* 0x002d400601007387 */ /* 0x0003e60000100800 */
[----:B------:R-:W-:Y:S01]  /*9d4a0*/  USEL UR11, UR11, URZ, !UP0 ;  /* 0x000000ff0b0b7287 */ /* 0x000fe2000c000000 */
[----:B------:R3:W-:Y:S02]  /*9d4b0*/  LDGSTS.E [R3+0x47100], desc[UR28][R4.64], P1 ;  /* 0x4710000004037fae */ /* 0x0007e400089a101c */
[----:B---3--:R-:W-:Y:S01]  /*9d4c0*/  IMAD.MOV.U32 R4, RZ, RZ, R6 ;  /* 0x000000ffff047224 */ /* 0x008fe200078e0006 */
[----:B------:R-:W-:-:S04]  /*9d4d0*/  IADD3.X R7, PT, PT, R7, UR5, RZ, P0, !PT ;  /* 0x0000000507077c10 */ /* 0x000fc800087fe4ff */
[----:B------:R-:W-:Y:S01]  /*9d4e0*/  MOV R5, R7 ;  /* 0x0000000700057202 */ /* 0x000fe20000000f00 */
[----:B------:R3:W-:Y:S04]  /*9d4f0*/  STL [R1+0x2d34], R7 ;  /* 0x002d340701007387 */ /* 0x0007e80000100800 */
[----:B------:R-:W4:Y:S04]  /*9d500*/  LDL.LU R13, [R1+0x2c78] ;  /* 0x002c7800010d7983 */ /* 0x000f280000300800 */
[----:B-1----:R-:W4:Y:S01]  /*9d510*/  LDL.LU R6, [R1+0x2c94] ;  /* 0x002c940001067983 */ /* 0x002f220000300800 */
[----:B------:R-:W-:-:S03]  /*9d520*/  ISETP.NE.U32.AND P0, PT, RZ, UR11, PT ;  /* 0x0000000bff007c0c */ /* 0x000fc6000bf05070 */
[----:B------:R-:W4:Y:S04]  /*9d530*/  LDL.LU R10, [R1+0x2c70] ;  /* 0x002c7000010a7983 */ /* 0x000f280000300800 */
[----:B---3--:R-:W3:Y:S04]  /*9d540*/  LDL.LU R7, [R1+0x2c7c] ;  /* 0x002c7c0001077983 */ /* 0x008ee80000300800 */
[----:B------:R1:W-:Y:S01]  /*9d550*/  LDGSTS.E [R3+0x47180], desc[UR28][R4.64], P1 ;  /* 0x4718000004037fae */ /* 0x0003e200089a101c */
[----:B------:R-:W-:-:S04]  /*9d560*/  IADD3 R16, P1, PT, R16, UR13, RZ ;  /* 0x0000000d10107c10 */ /* 0x000fc8000ff3e0ff */
[----:B------:R-:W-:Y:S02]  /*9d570*/  IADD3.X R17, PT, PT, R17, UR5, RZ, P1, !PT ;  /* 0x0000000511117c10 */ /* 0x000fe40008ffe4ff */
[----:B--2---:R-:W-:Y:S01]  /*9d580*/  IADD3 R14, P2, PT, R14, UR13, RZ ;  /* 0x0000000d0e0e7c10 */ /* 0x004fe2000ff5e0ff */
[----:B-1----:R-:W-:Y:S01]  /*9d590*/  IMAD.MOV.U32 R4, RZ, RZ, R16 ;  /* 0x000000ffff047224 */ /* 0x002fe200078e0010 */
[----:B------:R-:W-:Y:S02]  /*9d5a0*/  MOV R5, R17 ;  /* 0x0000001100057202 */ /* 0x000fe40000000f00 */
[----:B------:R-:W-:Y:S02]  /*9d5b0*/  IADD3.X R15, PT, PT, R15, UR5, RZ, P2, !PT ;  /* 0x000000050f0f7c10 */ /* 0x000fe400097fe4ff */
[----:B----4-:R-:W-:Y:S01]  /*9d5c0*/  IADD3 R8, P3, PT, R8, UR13, RZ ;  /* 0x0000000d08087c10 */ /* 0x010fe2000ff7e0ff */
[----:B------:R1:W-:Y:S03]  /*9d5d0*/  LDGSTS.E [R3+0x47500], desc[UR28][R4.64], P0 ;  /* 0x4750000004037fae */ /* 0x0003e600081a101c */
[----:B------:R-:W-:Y:S01]  /*9d5e0*/  IADD3.X R12, PT, PT, R12, UR5, RZ, P3, !PT ;  /* 0x000000050c0c7c10 */ /* 0x000fe20009ffe4ff */
[----:B------:R-:W-:Y:S04]  /*9d5f0*/  STL [R1+0x2d08], R16 ;  /* 0x002d081001007387 */ /* 0x000fe80000100800 */
[----:B------:R-:W-:Y:S01]  /*9d600*/  STL [R1+0x2cf8], R17 ;  /* 0x002cf81101007387 */ /* 0x000fe20000100800 */
[----:B-1----:R-:W-:Y:S01]  /*9d610*/  IMAD.MOV.U32 R4, RZ, RZ, R14 ;  /* 0x000000ffff047224 */ /* 0x002fe200078e000e */
[----:B------:R-:W-:-:S02]  /*9d620*/  MOV R5, R15 ;  /* 0x0000000f00057202 */ /* 0x000fc40000000f00 */
[----:B------:R-:W-:Y:S04]  /*9d630*/  STL [R1+0x2cfc], R14 ;  /* 0x002cfc0e01007387 */ /* 0x000fe80000100800 */
[----:B------:R-:W-:Y:S04]  /*9d640*/  STL [R1+0x2cf0], R15 ;  /* 0x002cf00f01007387 */ /* 0x000fe80000100800 */
[----:B------:R-:W-:Y:S04]  /*9d650*/  STL [R1+0x2cc4], R8 ;  /* 0x002cc40801007387 */ /* 0x000fe80000100800 */
[----:B------:R1:W-:Y:S04]  /*9d660*/  LDGSTS.E [R3+0x47580], desc[UR28][R4.64], P0 ;  /* 0x4758000004037fae */ /* 0x0003e800081a101c */
[----:B------:R2:W-:Y:S01]  /*9d670*/  STL [R1+0x2cb8], R12 ;  /* 0x002cb80c01007387 */ /* 0x0005e20000100800 */
[----:B-1----:R-:W-:Y:S01]  /*9d680*/  MOV R5, R12 ;  /* 0x0000000c00057202 */ /* 0x002fe20000000f00 */
[----:B------:R-:W-:-:S02]  /*9d690*/  IMAD.MOV.U32 R4, RZ, RZ, R8 ;  /* 0x000000ffff047224 */ /* 0x000fc400078e0008 */
[----:B--2---:R-:W2:Y:S04]  /*9d6a0*/  LDL.LU R12, [R1+0x342c] ;  /* 0x00342c00010c7983 */ /* 0x004ea80000300800 */
        /* <DEDUP_REMOVED lines=9> */
[----:B------:R-:W-:-:S03]  /*9d740*/  IADD3.X R11, PT, PT, R11, UR5, RZ, P0, !PT ;  /* 0x000000050b0b7c10 */ /* 0x000fc600087fe4ff */
[----:B------:R-:W-:Y:S01]  /*9d750*/  STL [R1+0x2cbc], R9 ;  /* 0x002cbc0901007387 */ /* 0x000fe20000100800 */
[----:B------:R-:W-:-:S03]  /*9d760*/  USEL UR11, UR11, URZ, !UP0 ;  /* 0x000000ff0b0b7287 */ /* 0x000fc6000c000000 */
[----:B------:R1:W-:Y:S02]  /*9d770*/  STL [R1+0x2cb0], R11 ;  /* 0x002cb00b01007387 */ /* 0x0003e40000100800 */
[----:B-1----:R-:W-:Y:S01]  /*9d780*/  MOV R5, R11 ;  /* 0x0000000b00057202 */ /* 0x002fe20000000f00 */
[----:B------:R-:W-:Y:S01]  /*9d790*/  IMAD.MOV.U32 R4, RZ, RZ, R9 ;  /* 0x000000ffff047224 */ /* 0x000fe200078e0009 */
[----:B------:R-:W2:Y:S04]  /*9d7a0*/  LDL.LU R11, [R1+0x3424] ;  /* 0x00342400010b7983 */ /* 0x000ea80000300800 */
[----:B------:R-:W2:Y:S01]  /*9d7b0*/  LDL.LU R9, [R1+0x3430] ;  /* 0x0034300001097983 */ /* 0x000ea20000300800 */
[----:B------:R-:W-:-:S03]  /*9d7c0*/  ISETP.NE.U32.AND P0, PT, RZ, UR11, PT ;  /* 0x0000000bff007c0c */ /* 0x000fc6000bf05070 */
[----:B------:R1:W-:Y:S01]  /*9d7d0*/  LDGSTS.E [R3+0x47980], desc[UR28][R4.64], P1 ;  /* 0x4798000004037fae */ /* 0x0003e200089a101c */
[----:B------:R-:W-:-:S04]  /*9d7e0*/  IADD3 R6, P1, PT, R6, UR13, RZ ;  /* 0x0000000d06067c10 */ /* 0x000fc8000ff3e0ff */
[----:B------:R-:W-:Y:S02]  /*9d7f0*/  IADD3.X R13, PT, PT, R13, UR5, RZ, P1, !PT ;  /* 0x000000050d0d7c10 */ /* 0x000fe40008ffe4ff */
[----:B---3--:R-:W-:Y:S01]  /*9d800*/  IADD3 R7, P2, PT, R7, UR13, RZ ;  /* 0x0000000d07077c10 */ /* 0x008fe2000ff5e0ff */
[----:B------:R3:W-:Y:S01]  /*9d810*/  STL [R1+0x2c94], R6 ;  /* 0x002c940601007387 */ /* 0x0007e20000100800 */
[----:B-1----:R-:W-:Y:S01]  /*9d820*/  IMAD.MOV.U32 R4, RZ, RZ, R6 ;  /* 0x000000ffff047224 */ /* 0x002fe200078e0006 */
[----:B------:R-:W-:Y:S02]  /*9d830*/  MOV R5, R13 ;  /* 0x0000000d00057202 */ /* 0x000fe40000000f00 */
[----:B------:R-:W-:Y:S01]  /*9d840*/  IADD3.X R10, PT, PT, R10, UR5, RZ, P2, !PT ;  /* 0x000000050a0a7c10 */ /* 0x000fe200097fe4ff */
[----:B------:R-:W-:Y:S04]  /*9d850*/  STL [R1+0x2c78], R13 ;  /* 0x002c780d01007387 */ /* 0x000fe80000100800 */
[----:B------:R-:W-:Y:S04]  /*9d860*/  STL [R1+0x2c7c], R7 ;  /* 0x002c7c0701007387 */ /* 0x000fe80000100800 */
[----:B---3--:R-:W3:Y:S04]  /*9d870*/  LDL.LU R6, [R1+0x33f8] ;  /* 0x0033f80001067983 */ /* 0x008ee80000300800 */
[----:B------:R1:W-:Y:S04]  /*9d880*/  STL [R1+0x2c70], R10 ;  /* 0x002c700a01007387 */ /* 0x0003e80000100800 */
[----:B------:R1:W-:Y:S04]  /*9d890*/  LDGSTS.E [R3+0x47d00], desc[UR28][R4.64], P0 ;  /* 0x47d0000004037fae */ /* 0x0003e800081a101c */
[----:B------:R-:W3:Y:S04]  /*9d8a0*/  LDL.LU R15, [R1+0x33ec] ;  /* 0x0033ec00010f7983 */ /* 0x000ee80000300800 */
[----:B------:R-:W3:Y:S01]  /*9d8b0*/  LDL.LU R14, [R1+0x33e4] ;  /* 0x0033e400010e7983 */ /* 0x000ee20000300800 */
[----:B-1----:R-:W-:-:S03]  /*9d8c0*/  MOV R5, R10 ;  /* 0x0000000a00057202 */ /* 0x002fc60000000f00 */
[----:B------:R-:W3:Y:S01]  /*9d8d0*/  LDL.LU R10, [R1+0x33f0] ;  /* 0x0033f000010a7983 */ /* 0x000ee20000300800 */
[----:B------:R-:W-:-:S03]  /*9d8e0*/  IMAD.MOV.U32 R4, RZ, RZ, R7 ;  /* 0x000000ffff047224 */ /* 0x000fc600078e0007 */
[----:B------:R-:W3:Y:S04]  /*9d8f0*/  LDL.LU R13, [R1+0x33ac] ;  /* 0x0033ac00010d7983 */ /* 0x000ee80000300800 */
[----:B------:R-:W3:Y:S04]  /*9d900*/  LDL.LU R7, [R1+0x33b8] ;  /* 0x0033b80001077983 */ /* 0x000ee80000300800 */
[----:B------:R1:W-:Y:S01]  /*9d910*/  LDGSTS.E [R3+0x47d80], desc[UR28][R4.64], P0 ;  /* 0x47d8000004037fae */ /* 0x0003e200081a101c */
[----:B----4-:R-:W-:-:S04]  /*9d920*/  IADD3 R8, P1, PT, R8, UR13, RZ ;  /* 0x0000000d08087c10 */ /* 0x010fc8000ff3e0ff */
[----:B--2---:R-:W-:Y:S01]  /*9d930*/  IADD3.X R12, PT, PT, R12, UR5, RZ, P1, !PT ;  /* 0x000000050c0c7c10 */ /* 0x004fe20008ffe4ff */
[----:B------:R-:W-:Y:S01]  /*9d940*/  STL [R1+0x3438], R8 ;  /* 0x0034380801007387 */ /* 0x000fe20000100800 */
[----:B-1----:R-:W-:-:S03]  /*9d950*/  MOV R4, R8 ;  /* 0x0000000800047202 */ /* 0x002fc60000000f00 */
[----:B------:R1:W-:Y:S01]  /*9d960*/  STL [R1+0x342c], R12 ;  /* 0x00342c0c01007387 */ /* 0x0003e20000100800 */
[----:B------:R-:W-:-:S03]  /*9d970*/  IMAD.MOV.U32 R5, RZ, RZ, R12 ;  /* 0x000000ffff057224 */ /* 0x000fc600078e000c */
[----:B-1----:R-:W2:Y:S04]  /*9d980*/  LDL.LU R12, [R1+0x33a4] ;  /* 0x0033a400010c7983 */ /* 0x002ea80000300800 */
[----:B------:R-:W4:Y:S01]  /*9d990*/  LDL.LU R8, [R1+0x33b0] ;  /* 0x0033b00001087983 */ /* 0x000f220000300800 */
[----:B------:R-:W-:-:S04]  /*9d9a0*/  UISETP.GT.AND UP1, UPT, UR15, 0x2, UPT ;  /* 0x000000020f00788c */ /* 0x000fc8000bf24270 */
[----:B------:R-:W-:-:S04]  /*9d9b0*/  USEL UR11, URZ, 0x4, !UP1 ;  /* 0x00000004ff0b7887 */ /* 0x000fc8000c800000 */
[----:B------:R-:W-:Y:S01]  /*9d9c0*/  USEL UR11, UR11, URZ, !UP0 ;  /* 0x000000ff0b0b7287 */ /* 0x000fe2000c000000 */
[----:B------:R-:W-:-:S05]  /*9d9d0*/  LOP3.LUT R3, R210, 0x40, RZ, 0x3c, !PT ;  /* 0x00000040d2037812 */ /* 0x000fca00078e3cff */
[----:B------:R-:W-:Y:S01]  /*9d9e0*/  ISETP.NE.U32.AND P0, PT, RZ, UR11, PT ;  /* 0x0000000bff007c0c */ /* 0x000fe2000bf05070 */
[----:B------:R-:W-:Y:S01]  /*9d9f0*/  VIADD R3, R3, UR16 ;  /* 0x0000001003037c36 */ /* 0x000fe20008000000 */
[----:B------:R-:W-:Y:S01]  /*9da00*/  UISETP.GT.AND UP1, UPT, UR15, 0x6, UPT ;  /* 0x000000060f00788c */ /* 0x000fe2000bf24270 */
[----:B------:R-:W-:-:S10]  /*9da10*/  IADD3 R9, P1, PT, R9, UR13, RZ ;  /* 0x0000000d09097c10 */ /* 0x000fd4000ff3e0ff */
[----:B------:R1:W-:Y:S01]  /*9da20*/  LDGSTS.E [R3+0x40200], desc[UR28][R4.64], P0 ;  /* 0x4020000004037fae */ /* 0x0003e200081a101c */
[----:B------:R-:W-:-:S03]  /*9da30*/  IADD3.X R11, PT, PT, R11, UR5, RZ, P1, !PT ;  /* 0x000000050b0b7c10 */ /* 0x000fc60008ffe4ff */
[----:B------:R-:W-:Y:S04]  /*9da40*/  STL [R1+0x3430], R9 ;  /* 0x0034300901007387 */ /* 0x000fe80000100800 */
[----:B------:R1:W-:Y:S02]  /*9da50*/  STL [R1+0x3424], R11 ;  /* 0x0034240b01007387 */ /* 0x0003e40000100800 */
[----:B-1----:R-:W-:Y:S01]  /*9da60*/  IMAD.MOV.U32 R5, RZ, RZ, R11 ;  /* 0x000000ffff057224 */ /* 0x002fe200078e000b */
[----:B------:R-:W-:Y:S01]  /*9da70*/  MOV R4, R9 ;  /* 0x0000000900047202 */ /* 0x000fe20000000f00 */
[----:B------:R-:W-:Y:S01]  /*9da80*/  USEL UR11, URZ, 0x4, !UP1 ;  /* 0x00000004ff0b7887 */ /* 0x000fe2000c800000 */
[----:B------:R-:W2:Y:S04]  /*9da90*/  LDL.LU R11, [R1+0x336c] ;  /* 0x00336c00010b7983 */ /* 0x000ea80000300800 */
[----:B------:R-:W2:Y:S01]  /*9daa0*/  LDL.LU R9, [R1+0x3378] ;  /* 0x0033780001097983 */ /* 0x000ea20000300800 */
[----:B------:R-:W-:-:S03]  /*9dab0*/  USEL UR11, UR11, URZ, !UP0 ;  /* 0x000000ff0b0b7287 */ /* 0x000fc6000c000000 */
[----:B------:R1:W-:Y:S01]  /*9dac0*/  LDGSTS.E [R3+0x40280], desc[UR28][R4.64], P0 ;  /* 0x4028000004037fae */ /* 0x0003e200081a101c */
[----:B------:R-:W-:Y:S02]  /*9dad0*/  UISETP.GT.AND UP1, UPT, UR15, 0xa, UPT ;  /* 0x0000000a0f00788c */ /* 0x000fe4000bf24270 */
[----:B------:R-:W-:Y:S02]  /*9dae0*/  ISETP.NE.U32.AND P0, PT, RZ, UR11, PT ;  /* 0x0000000bff007c0c */ /* 0x000fe4000bf05070 */
[----:B------:R-:W-:-:S04]  /*9daf0*/  USEL UR11, URZ, 0x4, !UP1 ;  /* 0x00000004ff0b7887 */ /* 0x000fc8000c800000 */
[----:B------:R-:W-:Y:S01]  /*9db00*/  USEL UR11, UR11, URZ, !UP0 ;  /* 0x000000ff0b0b7287 */ /* 0x000fe2000c000000 */
[----:B---3--:R-:W-:-:S05]  /*9db10*/  IADD3 R6, P1, PT, R6, UR13, RZ ;  /* 0x0000000d06067c10 */ /* 0x008fca000ff3e0ff */
[----:B------:R3:W-:Y:S01]  /*9db20*/  STL [R1+0x33f8], R6 ;  /* 0x0033f80601007387 */ /* 0x0007e20000100800 */
[----:B-1----:R-:W-:Y:S02]  /*9db30*/  MOV R4, R6 ;  /* 0x0000000600047202 */ /* 0x002fe40000000f00 */
[----:B------:R-:W-:-:S05]  /*9db40*/  IADD3.X R15, PT, PT, R15, UR5, RZ, P1, !PT ;  /* 0x000000050f0f7c10 */ /* 0x000fca0008ffe4ff */
[----:B------:R-:W-:Y:S04]  /*9db50*/  STL [R1+0x33ec], R15 ;  /* 0x0033ec0f01007387 */ /* 0x000fe80000100800 */
[----:B------:R-:W2:Y:S01]  /*9db60*/  LDL.LU R16, [R1+0x3370] ;  /* 0x0033700001107983 */ /* 0x000ea20000300800 */
[----:B------:R-:W-:-:S03]  /*9db70*/  IADD3 R10, P2, PT, R10, UR13, RZ ;  /* 0x0000000d0a0a7c10 */ /* 0x000fc6000ff5e0ff */
[----:B---3--:R-:W3:Y:S01]  /*9db80*/  LDL.LU R6, [R1+0x3338] ;  /* 0x0033380001067983 */ /* 0x008ee20000300800 */
[----:B------:R-:W-:Y:S02]  /*9db90*/  IADD3.X R14, PT, PT, R14, UR5, RZ, P2, !PT ;  /* 0x000000050e0e7c10 */ /* 0x000fe400097fe4ff */
[----:B------:R-:W-:Y:S01]  /*9dba0*/  IADD3 R7, P3, PT, R7, UR13, RZ ;  /* 0x0000000d07077c10 */ /* 0x000fe2000ff7e0ff */
[----:B------:R1:W-:Y:S01]  /*9dbb0*/  STL [R1+0x33f0], R10 ;  /* 0x0033f00a01007387 */ /* 0x0003e20000100800 */
[----:B------:R-:W-:-:S03]  /*9dbc0*/  IMAD.MOV.U32 R5, RZ, RZ, R15 ;  /* 0x000000ffff057224 */ /* 0x000fc600078e000f */
[----:B------:R-:W-:Y:S01]  /*9dbd0*/  STL [R1+0x33e4], R14 ;  /* 0x0033e40e01007387 */ /* 0x000fe20000100800 */
[----:B------:R-:W-:-:S03]  /*9dbe0*/  IADD3.X R13, PT, PT, R13, UR5, RZ, P3, !PT ;  /* 0x000000050d0d7c10 */ /* 0x000fc60009ffe4ff */
[----:B------:R1:W-:Y:S04]  /*9dbf0*/  STL [R1+0x33b8], R7 ;  /* 0x0033b80701007387 */ /* 0x0003e80000100800 */
[----:B------:R-:W3:Y:S01]  /*9dc00*/  LDL.LU R17, [R1+0x3364] ;  /* 0x0033640001117983 */ /* 0x000ee20000300800 */
[----:B------:R-:W-:-:S03]  /*9dc10*/  ISETP.NE.U32.AND P1, PT, RZ, UR11, PT ;  /* 0x0000000bff007c0c */ /* 0x000fc6000bf25070 */
[----:B------:R1:W-:Y:S04]  /*9dc20*/  LDGSTS.E [R3+0x40600], desc[UR28][R4.64], P0 ;  /* 0x4060000004037fae */ /* 0x0003e800081a101c */
[----:B------:R-:W-:Y:S01]  /*9dc30*/  STL [R1+0x33ac], R13 ;  /* 0x0033ac0d01007387 */ /* 0x000fe20000100800 */
[----:B-1----:R-:W-:Y:S01]  /*9dc40*/  MOV R4, R10 ;  /* 0x0000000a00047202 */ /* 0x002fe20000000f00 */
[----:B------:R-:W-:Y:S02]  /*9dc50*/  IMAD.MOV.U32 R5, RZ, RZ, R14 ;  /* 0x000000ffff057224 */ /* 0x000fe400078e000e */
[----:B------:R-:W3:Y:S04]  /*9dc60*/  LDL.LU R10, [R1+0x332c] ;  /* 0x00332c00010a7983 */ /* 0x000ee80000300800 */
[----:B------:R1:W-:Y:S01]  /*9dc70*/  LDGSTS.E [R3+0x40680], desc[UR28][R4.64], P0 ;  /* 0x4068000004037fae */ /* 0x0003e200081a101c */
[----:B----4-:R-:W-:Y:S01]  /*9dc80*/  IADD3 R8, P0, PT, R8, UR13, RZ ;  /* 0x0000000d08087c10 */ /* 0x010fe2000ff1e0ff */
[----:B-1----:R-:W-:Y:S01]  /*9dc90*/  IMAD.MOV.U32 R5, RZ, RZ, R13 ;  /* 0x000000ffff057224 */ /* 0x002fe200078e000d */
[----:B------:R-:W-:-:S02]  /*9dca0*/  MOV R4, R7 ;  /* 0x0000000700047202 */ /* 0x000fc40000000f00 */
[----:B--2---:R-:W-:Y:S01]  /*9dcb0*/  IADD3.X R12, PT, PT, R12, UR5, RZ, P0, !PT ;  /* 0x000000050c0c7c10 */ /* 0x004fe200087fe4ff */
[----:B------:R-:W2:Y:S04]  /*9dcc0*/  LDL.LU R7, [R1+0x3330] ;  /* 0x0033300001077983 */ /* 0x000ea80000300800 */
[----:B------:R1:W-:Y:S04]  /*9dcd0*/  LDGSTS.E [R3+0x40a00], desc[UR28][R4.64], P1 ;  /* 0x40a0000004037fae */ /* 0x0003e800089a101c */
[----:B------:R-:W-:Y:S04]  /*9dce0*/  STL [R1+0x33b0], R8 ;  /* 0x0033b00801007387 */ /* 0x000fe80000100800 */
[----:B------:R4:W-:Y:S01]  /*9dcf0*/  STL [R1+0x33a4], R12 ;  /* 0x0033a40c01007387 */ /* 0x0009e20000100800 */
[----:B-1----:R-:W-:-:S03]  /*9dd00*/  IMAD.MOV.U32 R5, RZ, RZ, R12 ;  /* 0x000000ffff057224 */ /* 0x002fc600078e000c */
[----:B----4-:R-:W4:Y:S01]  /*9dd10*/  LDL.LU R12, [R1+0x3324] ;  /* 0x00332400010c7983 */ /* 0x010f220000300800 */
[----:B------:R-:W-:Y:S01]  /*9dd20*/  MOV R4, R8 ;  /* 0x0000000800047202 */ /* 0x000fe20000000f00 */
[----:B------:R-:W-:Y:S02]  /*9dd30*/  UISETP.GT.AND UP1, UPT, UR15, 0xe, UPT ;  /* 0x0000000e0f00788c */ /* 0x000fe4000bf24270 */
[----:B------:R-:W4:Y:S04]  /*9dd40*/  LDL.LU R8, [R1+0x32f8] ;  /* 0x0032f80001087983 */ /* 0x000f280000300800 */
[----:B------:R1:W-:Y:S01]  /*9dd50*/  LDGSTS.E [R3+0x40a80], desc[UR28][R4.64], P1 ;  /* 0x40a8000004037fae */ /* 0x0003e200089a101c */
[----:B------:R-:W-:-:S04]  /*9dd60*/  USEL UR11, URZ, 0x4, !UP1 ;  /* 0x00000004ff0b7887 */ /* 0x000fc8000c800000 */
[----:B------:R-:W-:Y:S01]  /*9dd70*/  USEL UR11, UR11, URZ, !UP0 ;  /* 0x000000ff0b0b7287 */ /* 0x000fe2000c000000 */
[----:B------:R-:W-:-:S04]  /*9dd80*/  IADD3 R9, P1, PT, R9, UR13, RZ ;  /* 0x0000000d09097c10 */ /* 0x000fc8000ff3e0ff */
[----:B------:R-:W-:Y:S01]  /*9dd90*/  IADD3.X R11, PT, PT, R11, UR5, RZ, P1, !PT ;  /* 0x000000050b0b7c10 */ /* 0x000fe20008ffe4ff */
[----:B------:R-:W-:Y:S04]  /*9dda0*/  STL [R1+0x3378], R9 ;  /* 0x0033780901007387 */ /* 0x000fe80000100800 */
[----:B------:R1:W-:Y:S02]  /*9ddb0*/  STL [R1+0x336c], R11 ;  /* 0x00336c0b01007387 */ /* 0x0003e40000100800 */
[----:B-1----:R-:W-:Y:S02]  /*9ddc0*/  IMAD.MOV.U32 R5, RZ, RZ, R11 ;  /* 0x000000ffff057224 */ /* 0x002fe400078e000b */
[----:B------:R-:W4:Y:S01]  /*9ddd0*/  LDL.LU R15, [R1+0x32ec] ;  /* 0x0032ec00010f7983 */ /* 0x000f220000300800 */
[----:B------:R-:W-:-:S03]  /*9dde0*/  ISETP.NE.U32.AND P0, PT, RZ, UR11, PT ;  /* 0x0000000bff007c0c */ /* 0x000fc6000bf05070 */
[----:B------:R-:W4:Y:S04]  /*9ddf0*/  LDL.LU R14, [R1+0x32e4] ;  /* 0x0032e400010e7983 */ /* 0x000f280000300800 */
[----:B------:R-:W4:Y:S01]  /*9de00*/  LDL.LU R11, [R1+0x32f0] ;  /* 0x0032f000010b7983 */ /* 0x000f220000300800 */
[----:B------:R-:W-:-:S03]  /*9de10*/  MOV R4, R9 ;  /* 0x0000000900047202 */ /* 0x000fc60000000f00 */
[----:B------:R-:W4:Y:S01]  /*9de20*/  LDL.LU R13, [R1+0x32ac] ;  /* 0x0032ac00010d7983 */ /* 0x000f220000300800 */
[----:B------:R-:W-:-:S03]  /*9de30*/  UISETP.GT.AND UP1, UPT, UR15, 0x12, UPT ;  /* 0x000000120f00788c */ /* 0x000fc6000bf24270 */
[----:B------:R-:W4:Y:S01]  /*9de40*/  LDL.LU R9, [R1+0x32b8] ;  /* 0x0032b80001097983 */ /* 0x000f220000300800 */
[----:B------:R-:W-:-:S03]  /*9de50*/  USEL UR11, URZ, 0x4, !UP1 ;  /* 0x00000004ff0b7887 */ /* 0x000fc6000c800000 */
[----:B------:R1:W-:Y:S01]  /*9de60*/  LDGSTS.E [R3+0x40e00], desc[UR28][R4.64], P0 ;  /* 0x40e0000004037fae */ /* 0x0003e200081a101c */
[----:B------:R-:W-:-:S06]  /*9de70*/  USEL UR11, UR11, URZ, !UP0 ;  /* 0x000000ff0b0b7287 */ /* 0x000fcc000c000000 */
[----:B------:R-:W-:Y:S02]  /*9de80*/  ISETP.NE.U32.AND P1, PT, RZ, UR11, PT ;  /* 0x0000000bff007c0c */ /* 0x000fe4000bf25070 */
[----:B------:R-:W-:Y:S02]  /*9de90*/  IADD3 R16, P2, PT, R16, UR13, RZ ;  /* 0x0000000d10107c10 */ /* 0x000fe4000ff5e0ff */
        /* <DEDUP_REMOVED lines=13> */
[----:B---3--:R-:W3:Y:S04]  /*9df70*/  LDL.LU R10, [R1+0x32a4] ;  /* 0x0032a400010a7983 */ /* 0x008ee80000300800 */
[----:B------:R-:W3:Y:S01]  /*9df80*/  LDL.LU R6, [R1+0x32b0] ;  /* 0x0032b00001067983 */ /* 0x000ee20000300800 */
[----:B--2---:R-:W-:-:S05]  /*9df90*/  IADD3 R7, P0, PT, R7, UR13, RZ ;  /* 0x0000000d07077c10 */ /* 0x004fca000ff1e0ff */
[----:B------:R-:W-:Y:S01]  /*9dfa0*/  STL [R1+0x3330], R7 ;  /* 0x0033300701007387 */ /* 0x000fe20000100800 */
[----:B-1----:R-:W-:Y:S02]  /*9dfb0*/  MOV R4, R7 ;  /* 0x0000000700047202 */ /* 0x002fe40000000f00 */
[----:B----4-:R-:W-:-:S05]  /*9dfc0*/  IADD3.X R12, PT, PT, R12, UR5, RZ, P0, !PT ;  /* 0x000000050c0c7c10 */ /* 0x010fca00087fe4ff */
[----:B------:R1:W-:Y:S01]  /*9dfd0*/  STL [R1+0x3324], R12 ;  /* 0x0033240c01007387 */ /* 0x0003e20000100800 */
[----:B------:R-:W-:Y:S01]  /*9dfe0*/  IMAD.MOV.U32 R5, RZ, RZ, R12 ;  /* 0x000000ffff057224 */ /* 0x000fe200078e000c */
[----:B------:R-:W-:Y:S02]  /*9dff0*/  UISETP.GT.AND UP1, UPT, UR15, 0x16, UPT ;  /* 0x000000160f00788c */ /* 0x000fe4000bf24270 */
[----:B-1----:R-:W2:Y:S04]  /*9e000*/  LDL.LU R12, [R1+0x326c] ;  /* 0x00326c00010c7983 */ /* 0x002ea80000300800 */
[----:B------:R-:W4:Y:S01]  /*9e010*/  LDL.LU R7, [R1+0x3278] ;  /* 0x0032780001077983 */ /* 0x000f220000300800 */
[----:B------:R-:W-:-:S03]  /*9e020*/  USEL UR11, URZ, 0x4, !UP1 ;  /* 0x00000004ff0b7887 */ /* 0x000fc6000c800000 */
[----:B------:R1:W-:Y:S01]  /*9e030*/  LDGSTS.E [R3+0x41280], desc[UR28][R4.64], P1 ;  /* 0x4128000004037fae */ /* 0x0003e200089a101c */
[----:B------:R-:W-:Y:S01]  /*9e040*/  USEL UR11, UR11, URZ, !UP0 ;  /* 0x000000ff0b0b7287 */ /* 0x000fe2000c000000 */
[----:B------:R-:W-:Y:S01]  /*9e050*/  IADD3 R8, P1, PT, R8, UR13, RZ ;  /* 0x0000000d08087c10 */ /* 0x000fe2000ff3e0ff */
[----:B------:R-:W-:-:S04]  /*9e060*/  UISETP.GT.AND UP1, UPT, UR15, 0x1a, UPT ;  /* 0x0000001a0f00788c */ /* 0x000fc8000bf24270 */
[----:B------:R-:W-:Y:S01]  /*9e070*/  ISETP.NE.U32.AND P0, PT, RZ, UR11, PT ;  /* 0x0000000bff007c0c */ /* 0x000fe2000bf05070 */
[----:B------:R1:W-:Y:S01]  /*9e080*/  STL [R1+0x32f8], R8 ;  /* 0x0032f80801007387 */ /* 0x0003e20000100800 */
[----:B------:R-:W-:Y:S01]  /*9e090*/  USEL UR11, URZ, 0x4, !UP1 ;  /* 0x00000004ff0b7887 */ /* 0x000fe2000c800000 */
[----:B------:R-:W-:Y:S02]  /*9e0a0*/  IADD3.X R15, PT, PT, R15, UR5, RZ, P1, !PT ;  /* 0x000000050f0f7c10 */ /* 0x000fe40008ffe4ff */
[----:B-1----:R-:W-:Y:S02]  /*9e0b0*/  MOV R4, R8 ;  /* 0x0000000800047202 */ /* 0x002fe40000000f00 */
[----:B------:R-:W-:Y:S01]  /*9e0c0*/  IADD3 R11, P2, PT, R11, UR13, RZ ;  /* 0x0000000d0b0b7c10 */ /* 0x000fe2000ff5e0ff */
[----:B------:R-:W-:Y:S03]  /*9e0d0*/  STL [R1+0x32ec], R15 ;  /* 0x0032ec0f01007387 */ /* 0x000fe60000100800 */
[----:B------:R-:W-:Y:S01]  /*9e0e0*/  IADD3.X R14, PT, PT, R14, UR5, RZ, P2, !PT ;  /* 0x000000050e0e7c10 */ /* 0x000fe200097fe4ff */
[----:B------:R-:W2:Y:S01]  /*9e0f0*/  LDL.LU R16, [R1+0x3270] ;  /* 0x0032700001107983 */ /* 0x000ea20000300800 */
[----:B------:R-:W-:-:S03]  /*9e100*/  IADD3 R9, P3, PT, R9, UR13, RZ ;  /* 0x0000000d09097c10 */ /* 0x000fc6000ff7e0ff */
[----:B------:R-:W2:Y:S01]  /*9e110*/  LDL.LU R8, [R1+0x3238] ;  /* 0x0032380001087983 */ /* 0x000ea20000300800 */
[----:B------:R-:W-:-:S03]  /*9e120*/  IMAD.MOV.U32 R5, RZ, RZ, R15 ;  /* 0x000000ffff057224 */ /* 0x000fc600078e000f */
[----:B------:R1:W-:Y:S01]  /*9e130*/  STL [R1+0x32f0], R11 ;  /* 0x0032f00b01007387 */ /* 0x0003e20000100800 */
[----:B------:R-:W-:-:S03]  /*9e140*/  IADD3.X R13, PT, PT, R13, UR5, RZ, P3, !PT ;  /* 0x000000050d0d7c10 */ /* 0x000fc60009ffe4ff */
[----:B------:R-:W-:Y:S01]  /*9e150*/  STL [R1+0x32e4], R14 ;  /* 0x0032e40e01007387 */ /* 0x000fe20000100800 */
[----:B------:R-:W-:-:S03]  /*9e160*/  USEL UR11, UR11, URZ, !UP0 ;  /* 0x000000ff0b0b7287 */ /* 0x000fc6000c000000 */
[----:B------:R1:W-:Y:S04]  /*9e170*/  STL [R1+0x32b8], R9 ;  /* 0x0032b80901007387 */ /* 0x0003e80000100800 */
[----:B------:R-:W2:Y:S01]  /*9e180*/  LDL.LU R17, [R1+0x3264] ;  /* 0x0032640001117983 */ /* 0x000ea20000300800 */
[----:B------:R-:W-:-:S03]  /*9e190*/  ISETP.NE.U32.AND P1, PT, RZ, UR11, PT ;  /* 0x0000000bff007c0c */ /* 0x000fc6000bf25070 */
[----:B------:R1:W-:Y:S04]  /*9e1a0*/  LDGSTS.E [R3+0x41600], desc[UR28][R4.64], P0 ;  /* 0x4160000004037fae */ /* 0x0003e800081a101c */
[----:B------:R-:W-:Y:S01]  /*9e1b0*/  STL [R1+0x32ac], R13 ;  /* 0x0032ac0d01007387 */ /* 0x000fe20000100800 */
[----:B-1----:R-:W-:Y:S01]  /*9e1c0*/  MOV R4, R11 ;  /* 0x0000000b00047202 */ /* 0x002fe20000000f00 */
[----:B------:R-:W-:Y:S02]  /*9e1d0*/  IMAD.MOV.U32 R5, RZ, RZ, R14 ;  /* 0x000000ffff057224 */ /* 0x000fe400078e000e */
[----:B------:R-:W2:Y:S04]  /*9e1e0*/  LDL.LU R11, [R1+0x322c] ;  /* 0x00322c00010b7983 */ /* 0x000ea80000300800 */
[----:B------:R1:W-:Y:S02]  /*9e1f0*/  LDGSTS.E [R3+0x41680], desc[UR28][R4.64], P0 ;  /* 0x4168000004037fae */ /* 0x0003e400081a101c */
[----:B-1----:R-:W-:Y:S01]  /*9e200*/  MOV R4, R9 ;  /* 0x0000000900047202 */ /* 0x002fe20000000f00 */
[----:B------:R-:W-:Y:S01]  /*9e210*/  IMAD.MOV.U32 R5, RZ, RZ, R13 ;  /* 0x000000ffff057224 */ /* 0x000fe200078e000d */
[----:B------:R-:W2:Y:S04]  /*9e220*/  LDL.LU R9, [R1+0x3230] ;  /* 0x0032300001097983 */ /* 0x000ea80000300800 */
[----:B------:R1:W-:Y:S01]  /*9e230*/  LDGSTS.E [R3+0x41a00], desc[UR28][R4.64], P1 ;  /* 0x41a0000004037fae */ /* 0x0003e200089a101c */
[----:B---3--:R-:W-:-:S04]  /*9e240*/  IADD3 R6, P0, PT, R6, UR13, RZ ;  /* 0x0000000d06067c10 */ /* 0x008fc8000ff1e0ff */
[----:B------:R-:W-:Y:S01]  /*9e250*/  IADD3.X R10, PT, PT, R10, UR5, RZ, P0, !PT ;  /* 0x000000050a0a7c10 */ /* 0x000fe200087fe4ff */
[----:B------:R-:W-:Y:S01]  /*9e260*/  STL [R1+0x32b0], R6 ;  /* 0x0032b00601007387 */ /* 0x000fe20000100800 */
[----:B-1----:R-:W-:-:S03]  /*9e270*/  MOV R4, R6 ;  /* 0x0000000600047202 */ /* 0x002fc60000000f00 */
[----:B------:R1:W-:Y:S01]  /*9e280*/  STL [R1+0x32a4], R10 ;  /* 0x0032a40a01007387 */ /* 0x0003e20000100800 */
[----:B------:R-:W-:-:S05]  /*9e290*/  IMAD.MOV.U32 R5, RZ, RZ, R10 ;  /* 0x000000ffff057224 */ /* 0x000fca00078e000a */
[----:B------:R3:W-:Y:S04]  /*9e2a0*/  LDGSTS.E [R3+0x41a80], desc[UR28][R4.64], P1 ;  /* 0x41a8000004037fae */ /* 0x0007e800089a101c */
[----:B-1----:R-:W2:Y:S04]  /*9e2b0*/  LDL.LU R10, [R1+0x3224] ;  /* 0x00322400010a7983 */ /* 0x002ea80000300800 */
[----:B------:R-:W2:Y:S01]  /*9e2c0*/  LDL.LU R6, [R1+0x31f8] ;  /* 0x0031f80001067983 */ /* 0x000ea20000300800 */
[----:B----4-:R-:W-:-:S04]  /*9e2d0*/  IADD3 R7, P1, PT, R7, UR13, RZ ;  /* 0x0000000d07077c10 */ /* 0x010fc8000ff3e0ff */
[----:B--2---:R-:W-:Y:S01]  /*9e2e0*/  IADD3.X R12, PT, PT, R12, UR5, RZ, P1, !PT ;  /* 0x000000050c0c7c10 */ /* 0x004fe20008ffe4ff */
[----:B------:R-:W-:Y:S04]  /*9e2f0*/  STL [R1+0x3278], R7 ;  /* 0x0032780701007387 */ /* 0x000fe80000100800 */
[----:B------:R1:W-:Y:S01]  /*9e300*/  STL [R1+0x326c], R12 ;  /* 0x00326c0c01007387 */ /* 0x0003e20000100800 */
[----:B---3--:R-:W-:-:S03]  /*9e310*/  IMAD.MOV.U32 R5, RZ, RZ, R12 ;  /* 0x000000ffff057224 */ /* 0x008fc600078e000c */
[----:B------:R-:W2:Y:S04]  /*9e320*/  LDL.LU R15, [R1+0x31ec] ;  /* 0x0031ec00010f7983 */ /* 0x000ea80000300800 */
[----:B------:R-:W3:Y:S04]  /*9e330*/  LDL.LU R14, [R1+0x31e4] ;  /* 0x0031e400010e7983 */ /* 0x000ee80000300800 */
[----:B-1----:R-:W4:Y:S01]  /*9e340*/  LDL.LU R12, [R1+0x31f0] ;  /* 0x0031f000010c7983 */ /* 0x002f220000300800 */
        /* <DEDUP_REMOVED lines=17> */
[----:B------:R-:W-:Y:S01]  /*9e460*/  IMAD.MOV.U32 R5, RZ, RZ, R17 ;  /* 0x000000ffff057224 */ /* 0x000fe200078e0011 */
[----:B------:R-:W-:Y:S01]  /*9e470*/  IADD3.X R11, PT, PT, R11, UR5, RZ, P3, !PT ;  /* 0x000000050b0b7c10 */ /* 0x000fe20009ffe4ff */
[----:B------:R-:W-:Y:S01]  /*9e480*/  STL [R1+0x3238], R8 ;  /* 0x0032380801007387 */ /* 0x000fe20000100800 */
[----:B------:R-:W-:-:S03]  /*9e490*/  ISETP.NE.U32.AND P1, PT, RZ, UR11, PT ;  /* 0x0000000bff007c0c */ /* 0x000fc6000bf25070 */
[----:B------:R1:W-:Y:S04]  /*9e4a0*/  LDGSTS.E [R3+0x41e80], desc[UR28][R4.64], P0 ;  /* 0x41e8000004037fae */ /* 0x0003e800081a101c */
        /* <DEDUP_REMOVED lines=14> */
[----:B------:R-:W-:-:S05]  /*9e590*/  IMAD.MOV.U32 R5, RZ, RZ, R10 ;  /* 0x000000ffff057224 */ /* 0x000fca00078e000a */
[----:B------:R2:W-:Y:S04]  /*9e5a0*/  LDGSTS.E [R3+0x42280], desc[UR28][R4.64], P1 ;  /* 0x4228000004037fae */ /* 0x0005e800089a101c */
[----:B-1----:R-:W3:Y:S04]  /*9e5b0*/  LDL.LU R10, [R1+0x316c] ;  /* 0x00316c00010a7983 */ /* 0x002ee80000300800 */
[----:B------:R-:W3:Y:S01]  /*9e5c0*/  LDL.LU R9, [R1+0x3178] ;  /* 0x0031780001097983 */ /* 0x000ee20000300800 */
[----:B------:R-:W-:Y:S02]  /*9e5d0*/  IADD3 R6, P1, PT, R6, UR13, RZ ;  /* 0x0000000d06067c10 */ /* 0x000fe4000ff3e0ff */
[----:B------:R-:W-:-:S03]  /*9e5e0*/  ISETP.NE.U32.AND P0, PT, RZ, UR11, PT ;  /* 0x0000000bff007c0c */ /* 0x000fc6000bf05070 */
[----:B------:R1:W-:Y:S01]  /*9e5f0*/  STL [R1+0x31f8], R6 ;  /* 0x0031f80601007387 */ /* 0x0003e20000100800 */
[----:B--2---:R-:W-:Y:S02]  /*9e600*/  MOV R4, R6 ;  /* 0x0000000600047202 */ /* 0x004fe40000000f00 */
[----:B------:R-:W-:Y:S02]  /*9e610*/  IADD3.X R15, PT, PT, R15, UR5, RZ, P1, !PT ;  /* 0x000000050f0f7c10 */ /* 0x000fe40008ffe4ff */
[----:B----4-:R-:W-:-:S03]  /*9e620*/  IADD3 R12, P2, PT, R12, UR13, RZ ;  /* 0x0000000d0c0c7c10 */ /* 0x010fc6000ff5e0ff */
[----:B------:R-:W-:Y:S01]  /*9e630*/  STL [R1+0x31ec], R15 ;  /* 0x0031ec0f01007387 */ /* 0x000fe20000100800 */
[----:B---3--:R-:W-:-:S03]  /*9e640*/  IADD3.X R14, PT, PT, R14, UR5, RZ, P2, !PT ;  /* 0x000000050e0e7c10 */ /* 0x008fc600097fe4ff */
        /* <DEDUP_REMOVED lines=19> */
[----:B------:R-:W-:Y:S01]  /*9e780*/  UISETP.GT.AND UP1, UPT, UR15, 0x2e, UPT ;  /* 0x0000002e0f00788c */ /* 0x000fe2000bf24270 */
[----:B-1----:R-:W-:Y:S01]  /*9e790*/  MOV R4, R7 ;  /* 0x0000000700047202 */ /* 0x002fe20000000f00 */
[----:B------:R-:W-:Y:S01]  /*9e7a0*/  IMAD.MOV.U32 R5, RZ, RZ, R13 ;  /* 0x000000ffff057224 */ /* 0x000fe200078e000d */
[----:B----4-:R-:W4:Y:S01]  /*9e7b0*/  LDL.LU R7, [R1+0x3130] ;  /* 0x0031300001077983 */ /* 0x010f220000300800 */
[----:B------:R-:W-:-:S07]  /*9e7c0*/  IADD3 R8, P0, PT, R8, UR13, RZ ;  /* 0x0000000d08087c10 */ /* 0x000fce000ff1e0ff */
[----:B------:R1:W-:Y:S01]  /*9e7d0*/  LDGSTS.E [R3+0x42a00], desc[UR28][R4.64], P1 ;  /* 0x42a0000004037fae */ /* 0x0003e200089a101c */
[----:B------:R-:W-:-:S03]  /*9e7e0*/  IADD3.X R11, PT, PT, R11, UR5, RZ, P0, !PT ;  /* 0x000000050b0b7c10 */ /* 0x000fc600087fe4ff */
[----:B------:R-:W-:Y:S04]  /*9e7f0*/  STL [R1+0x31b0], R8 ;  /* 0x0031b00801007387 */ /* 0x000fe80000100800 */
[----:B------:R1:W-:Y:S02]  /*9e800*/  STL [R1+0x31a4], R11 ;  /* 0x0031a40b01007387 */ /* 0x0003e40000100800 */
[----:B-1----:R-:W-:Y:S01]  /*9e810*/  IMAD.MOV.U32 R5, RZ, RZ, R11 ;  /* 0x000000ffff057224 */ /* 0x002fe200078e000b */
[----:B------:R-:W-:Y:S01]  /*9e820*/  MOV R4, R8 ;  /* 0x0000000800047202 */ /* 0x000fe20000000f00 */
[----:B------:R-:W4:Y:S01]  /*9e830*/  LDL.LU R11, [R1+0x3124] ;  /* 0x00312400010b7983 */ /* 0x000f220000300800 */
[----:B------:R-:W-:-:S03]  /*9e840*/  USEL UR11, URZ, 0x4, !UP1 ;  /* 0x00000004ff0b7887 */ /* 0x000fc6000c800000 */
[----:B------:R1:W-:Y:S01]  /*9e850*/  LDGSTS.E [R3+0x42a80], desc[UR28][R4.64], P1 ;  /* 0x42a8000004037fae */ /* 0x0003e200089a101c */
[----:B------:R-:W-:-:S03]  /*9e860*/  USEL UR11, UR11, URZ, !UP0 ;  /* 0x000000ff0b0b7287 */ /* 0x000fc6000c000000 */
[----:B------:R-:W4:Y:S03]  /*9e870*/  LDL.LU R8, [R1+0x30f8] ;  /* 0x0030f80001087983 */ /* 0x000f260000300800 */
        /* <DEDUP_REMOVED lines=12> */
[----:B------:R-:W-:-:S03]  /*9e940*/  IADD3 R16, P2, PT, R16, UR13, RZ ;  /* 0x0000000d10107c10 */ /* 0x000fc6000ff5e0ff */
[----:B------:R1:W-:Y:S01]  /*9e950*/  LDGSTS.E [R3+0x42e00], desc[UR28][R4.64], P0 ;  /* 0x42e0000004037fae */ /* 0x0003e200081a101c */
[----:B---3--:R-:W-:-:S03]  /*9e960*/  IADD3 R6, P3, PT, R6, UR13, RZ ;  /* 0x0000000d06067c10 */ /* 0x008fc6000ff7e0ff */
[----:B------:R-:W-:Y:S01]  /*9e970*/  STL [R1+0x3170], R16 ;  /* 0x0031701001007387 */ /* 0x000fe20000100800 */
[----:B-1----:R-:W-:Y:S02]  /*9e980*/  MOV R4, R16 ;  /* 0x0000001000047202 */ /* 0x002fe40000000f00 */
        /* <DEDUP_REMOVED lines=17> */
[----:B------:R-:W-:Y:S06]  /*9eaa0*/  STL [R1+0x3130], R7 ;  /* 0x0031300701007387 */ /* 0x000fec0000100800 */
[----:B------:R1:W-:Y:S01]  /*9eab0*/  LDGSTS.E [R3+0x43200], desc[UR28][R4.64], P1 ;  /* 0x4320000004037fae */ /* 0x0003e200089a101c */
[----:B------:R-:W-:-:S05]  /*9eac0*/  IADD3.X R11, PT, PT, R11, UR5, RZ, P0, !PT ;  /* 0x000000050b0b7c10 */ /* 0x000fca00087fe4ff */
[----:B------:R4:W-:Y:S01]  /*9ead0*/  STL [R1+0x3124], R11 ;  /* 0x0031240b01007387 */ /* 0x0009e20000100800 */
[----:B-1----:R-:W-:Y:S01]  /*9eae0*/  IMAD.MOV.U32 R5, RZ, RZ, R11 ;  /* 0x000000ffff057224 */ /* 0x002fe200078e000b */
[----:B------:R-:W-:Y:S01]  /*9eaf0*/  MOV R4, R7 ;  /* 0x0000000700047202 */ /* 0x000fe20000000f00 */
[----:B------:R-:W-:-:S04]  /*9eb00*/  USEL UR11, URZ, 0x4, !UP1 ;  /* 0x00000004ff0b7887 */ /* 0x000fc8000c800000 */
[----:B------:R1:W-:Y:S04]  /*9eb10*/  LDGSTS.E [R3+0x43280], desc[UR28][R4.64], P1 ;  /* 0x4328000004037fae */ /* 0x0003e800089a101c */
[----:B----4-:R-:W4:Y:S04]  /*9eb20*/  LDL.LU R11, [R1+0x306c] ;  /* 0x00306c00010b7983 */ /* 0x010f280000300800 */
[----:B------:R-:W4:Y:S01]  /*9eb30*/  LDL.LU R7, [R1+0x3078] ;  /* 0x0030780001077983 */ /* 0x000f220000300800 */
[----:B------:R-:W-:Y:S01]  /*9eb40*/  USEL UR11, UR11, URZ, !UP0 ;  /* 0x000000ff0b0b7287 */ /* 0x000fe2000c000000 */
[----:B------:R-:W-:Y:S01]  /*9eb50*/  IADD3 R8, P1, PT, R8, UR13, RZ ;  /* 0x0000000d08087c10 */ /* 0x000fe2000ff3e0ff */
[----:B------:R-:W-:-:S04]  /*9eb60*/  UISETP.GT.AND UP1, UPT, UR15, 0x3a, UPT ;  /* 0x0000003a0f00788c */ /* 0x000fc8000bf24270 */
[----:B------:R-:W-:Y:S01]  /*9eb70*/  ISETP.NE.U32.AND P0, PT, RZ, UR11, PT ;  /* 0x0000000bff007c0c */ /* 0x000fe2000bf05070 */
[----:B------:R2:W-:Y:S01]  /*9eb80*/  STL [R1+0x30f8], R8 ;  /* 0x0030f80801007387 */ /* 0x0005e20000100800 */
[----:B-1----:R-:W-:Y:S01]  /*9eb90*/  MOV R4, R8 ;  /* 0x0000000800047202 */ /* 0x002fe20000000f00 */
        /* <DEDUP_REMOVED lines=8> */
[----:B------:R-:W2:Y:S01]  /*9ec20*/  LDL.LU R8, [R1+0x3038] ;  /* 0x0030380001087983 */ /* 0x000ea20000300800 */
[----:B------:R-:W-:-:S03]  /*9ec30*/  IMAD.MOV.U32 R5, RZ, RZ, R15 ;  /* 0x000000ffff057224 */ /* 0x000fc600078e000f */
[----:B------:R1:W-:Y:S01]  /*9ec40*/  STL [R1+0x30f0], R10 ;  /* 0x0030f00a01007387 */ /* 0x0003e20000100800 */
[----:B------:R-:W-:-:S03]  /*9ec50*/  IADD3.X R13, PT, PT, R13, UR5, RZ, P3, !PT ;  /* 0x000000050d0d7c10 */ /* 0x000fc60009ffe4ff */
[----:B------:R-:W-:Y:S04]  /*9ec60*/  STL [R1+0x30e4], R14 ;  /* 0x0030e40e01007387 */ /* 0x000fe80000100800 */
        /* <DEDUP_REMOVED lines=15> */
[----:B------:R-:W-:Y:S04]  /*9ed60*/  STL [R1+0x30b0], R6 ;  /* 0x0030b00601007387 */ /* 0x000fe80000100800 */
[----:B------:R3:W-:Y:S01]  /*9ed70*/  STL [R1+0x30a4], R12 ;  /* 0x0030a40c01007387 */ /* 0x0007e20000100800 */
[----:B-1----:R-:W-:-:S03]  /*9ed80*/  IMAD.MOV.U32 R5, RZ, RZ, R12 ;  /* 0x000000ffff057224 */ /* 0x002fc600078e000c */
[----:B---3--:R-:W3:Y:S01]  /*9ed90*/  LDL.LU R12, [R1+0x3024] ;  /* 0x00302400010c7983 */ /* 0x008ee20000300800 */
[----:B------:R-:W-:Y:S01]  /*9eda0*/  MOV R4, R6 ;  /* 0x0000000600047202 */ /* 0x000fe20000000f00 */
[----:B------:R-:W-:Y:S02]  /*9edb0*/  UISETP.GT.AND UP1, UPT, UR15, 0x3e, UPT ;  /* 0x0000003e0f00788c */ /* 0x000fe4000bf24270 */
[----:B------:R-:W3:Y:S04]  /*9edc0*/  LDL.LU R6, [R1+0x2ff8] ;  /* 0x002ff80001067983 */ /* 0x000ee80000300800 */
[----:B------:R1:W-:Y:S01]  /*9edd0*/  LDGSTS.E [R3+0x43a80], desc[UR28][R4.64], P1 ;  /* 0x43a8000004037fae */ /* 0x0003e200089a101c */
[----:B------:R-:W-:-:S04]  /*9ede0*/  USEL UR11, URZ, 0x4, !UP1 ;  /* 0x00000004ff0b7887 */ /* 0x000fc8000c800000 */
[----:B------:R-:W-:-:S06]  /*9edf0*/  USEL UR11, UR11, URZ, !UP0 ;  /* 0x000000ff0b0b7287 */ /* 0x000fcc000c000000 */
[----:B------:R-:W-:Y:S02]  /*9ee00*/  ISETP.NE.U32.AND P0, PT, RZ, UR11, PT ;  /* 0x0000000bff007c0c */ /* 0x000fe4000bf05070 */
        /* <DEDUP_REMOVED lines=16> */
[----:B--2---:R-:W-:Y:S02]  /*9ef10*/  IADD3 R16, P2, PT, R16, UR13, RZ ;  /* 0x0000000d10107c10 */ /* 0x004fe4000ff5e0ff */
[----:B------:R-:W-:Y:S02]  /*9ef20*/  IADD3 R8, P3, PT, R8, UR13, RZ ;  /* 0x0000000d08087c10 */ /* 0x000fe4000ff7e0ff */
        /* <DEDUP_REMOVED lines=13> */
[----:B------:R-:W2:Y:S01]  /*9f000*/  LDL.LU R8, [R1+0x2fb0] ;  /* 0x002fb00001087983 */ /* 0x000ea20000300800 */
[----:B------:R-:W-:-:S05]  /*9f010*/  IADD3 R9, P0, PT, R9, UR13, RZ ;  /* 0x0000000d09097c10 */ /* 0x000fca000ff1e0ff */
[----:B------:R-:W-:Y:S01]  /*9f020*/  STL [R1+0x3030], R9 ;  /* 0x0030300901007387 */ /* 0x000fe20000100800 */
[----:B-1----:R-:W-:Y:S02]  /*9f030*/  MOV R4, R9 ;  /* 0x0000000900047202 */ /* 0x002fe40000000f00 */
[----:B---3--:R-:W-:-:S05]  /*9f040*/  IADD3.X R12, PT, PT, R12, UR5, RZ, P0, !PT ;  /* 0x000000050c0c7c10 */ /* 0x008fca00087fe4ff */
        /* <DEDUP_REMOVED lines=13> */
[----:B-1----:R-:W-:-:S03]  /*9f120*/  MOV R4, R6 ;  /* 0x0000000600047202 */ /* 0x002fc60000000f00 */
[----:B------:R-:W-:Y:S01]  /*9f130*/  USEL UR11, UR11, URZ, !UP0 ;  /* 0x000000ff0b0b7287 */ /* 0x000fe2000c000000 */
[----:B------:R-:W-:Y:S02]  /*9f140*/  IADD3.X R15, PT, PT, R15, UR5, RZ, P1, !PT ;  /* 0x000000050f0f7c10 */ /* 0x000fe40008ffe4ff */
[----:B----4-:R-:W-:-:S03]  /*9f150*/  IADD3 R11, P2, PT, R11, UR13, RZ ;  /* 0x0000000d0b0b7c10 */ /* 0x010fc6000ff5e0ff */
[----:B------:R-:W-:Y:S01]  /*9f160*/  STL [R1+0x2fec], R15 ;  /* 0x002fec0f01007387 */ /* 0x000fe20000100800 */
[----:B------:R-:W-:-:S03]  /*9f170*/  IADD3.X R14, PT, PT, R14, UR5, RZ, P2, !PT ;  /* 0x000000050e0e7c10 */ /* 0x000fc600097fe4ff */
[----:B------:R-:W4:Y:S01]  /*9f180*/  LDL.LU R16, [R1+0x2f70] ;  /* 0x002f700001107983 */ /* 0x000f220000300800 */
[----:B------:R-:W-:-:S03]  /*9f190*/  IADD3 R7, P3, PT, R7, UR13, RZ ;  /* 0x0000000d07077c10 */ /* 0x000fc6000ff7e0ff */
[----:B------:R-:W4:Y:S01]  /*9f1a0*/  LDL.LU R6, [R1+0x2f38] ;  /* 0x002f380001067983 */ /* 0x000f220000300800 */
[----:B------:R-:W-:-:S03]  /*9f1b0*/  IMAD.MOV.U32 R5, RZ, RZ, R15 ;  /* 0x000000ffff057224 */ /* 0x000fc600078e000f */
        /* <DEDUP_REMOVED lines=16> */
[----:B--2---:R-:W-:-:S04]  /*9f2c0*/  IADD3 R8, P0, PT, R8, UR13, RZ ;  /* 0x0000000d08087c10 */ /* 0x004fc8000ff1e0ff */
[----:B------:R-:W-:Y:S01]  /*9f2d0*/  IADD3.X R10, PT, PT, R10, UR5, RZ, P0, !PT ;  /* 0x000000050a0a7c10 */ /* 0x000fe200087fe4ff */
[----:B------:R-:W-:Y:S01]  /*9f2e0*/  STL [R1+0x2fb0], R8 ;  /* 0x002fb00801007387 */ /* 0x000fe20000100800 */
[----:B-1----:R-:W-:-:S03]  /*9f2f0*/  MOV R4, R8 ;  /* 0x0000000800047202 */ /* 0x002fc60000000f00 */
[----:B------:R1:W-:Y:S01]  /*9f300*/  STL [R1+0x2fa4], R10 ;  /* 0x002fa40a01007387 */ /* 0x0003e20000100800 */
[----:B------:R-:W-:-:S05]  /*9f310*/  IMAD.MOV.U32 R5, RZ, RZ, R10 ;  /* 0x000000ffff057224 */ /* 0x000fca00078e000a */
[----:B------:R2:W-:Y:S04]  /*9f320*/  LDGSTS.E [R3+0x44a80], desc[UR28][R4.64], P1 ;  /* 0x44a8000004037fae */ /* 0x0005e800089a101c */
[----:B-1----:R-:W4:Y:S04]  /*9f330*/  LDL.LU R10, [R1+0x2f24] ;  /* 0x002f2400010a7983 */ /* 0x002f280000300800 */
[----:B------:R-:W4:Y:S01]  /*9f340*/  LDL.LU R8, [R1+0x2ef8] ;  /* 0x002ef80001087983 */ /* 0x000f220000300800 */
[----:B---3--:R-:W-:-:S04]  /*9f350*/  IADD3 R9, P1, PT, R9, UR13, RZ ;  /* 0x0000000d09097c10 */ /* 0x008fc8000ff3e0ff */
[----:B------:R-:W-:Y:S01]  /*9f360*/  IADD3.X R12, PT, PT, R12, UR5, RZ, P1, !PT ;  /* 0x000000050c0c7c10 */ /* 0x000fe20008ffe4ff */
[----:B------:R-:W-:Y:S04]  /*9f370*/  STL [R1+0x2f78], R9 ;  /* 0x002f780901007387 */ /* 0x000fe80000100800 */
[----:B------:R1:W-:Y:S04]  /*9f380*/  STL [R1+0x2f6c], R12 ;  /* 0x002f6c0c01007387 */ /* 0x0003e80000100800 */
[----:B------:R-:W3:Y:S04]  /*9f390*/  LDL.LU R15, [R1+0x2eec] ;  /* 0x002eec00010f7983 */ /* 0x000ee80000300800 */
[----:B------:R-:W3:Y:S01]  /*9f3a0*/  LDL.LU R14, [R1+0x2ee4] ;  /* 0x002ee400010e7983 */ /* 0x000ee20000300800 */
[----:B--2---:R-:W-:-:S03]  /*9f3b0*/  IMAD.MOV.U32 R5, RZ, RZ, R12 ;  /* 0x000000ffff057224 */ /* 0x004fc600078e000c */
[----:B------:R-:W2:Y:S01]  /*9f3c0*/  LDL.LU R13, [R1+0x2ef0] ;  /* 0x002ef000010d7983 */ /* 0x000ea20000300800 */
[----:B------:R-:W-:-:S03]  /*9f3d0*/  MOV R4, R9 ;  /* 0x0000000900047202 */ /* 0x000fc60000000f00 */
[----:B-1----:R-:W2:Y:S04]  /*9f3e0*/  LDL.LU R12, [R1+0x2eac] ;  /* 0x002eac00010c7983 */ /* 0x002ea80000300800 */
[----:B------:R-:W2:Y:S01]  /*9f3f0*/  LDL.LU R9, [R1+0x2eb8] ;  /* 0x002eb80001097983 */ /* 0x000ea20000300800 */
[----:B------:R-:W-:-:S04]  /*9f400*/  UISETP.GT.AND UP1, UPT, UR15, 0x4e, UPT ;  /* 0x0000004e0f00788c */ /* 0x000fc8000bf24270 */
[----:B------:R-:W-:-:S04]  /*9f410*/  USEL UR11, URZ, 0x4, !UP1 ;  /* 0x00000004ff0b7887 */ /* 0x000fc8000c800000 */
[----:B------:R-:W-:-:S06]  /*9f420*/  USEL UR11, UR11, URZ, !UP0 ;  /* 0x000000ff0b0b7287 */ /* 0x000fcc000c000000 */
[----:B------:R-:W-:Y:S02]  /*9f430*/  ISETP.NE.U32.AND P0, PT, RZ, UR11, PT ;  /* 0x0000000bff007c0c */ /* 0x000fe4000bf05070 */
[----:B----4-:R-:W-:Y:S01]  /*9f440*/  IADD3 R16, P2, PT, R16, UR13, RZ ;  /* 0x0000000d10107c10 */ /* 0x010fe2000ff5e0ff */
[----:B------:R-:W-:Y:S01]  /*9f450*/  UISETP.GT.AND UP1, UPT, UR15, 0x52, UPT ;  /* 0x000000520f00788c */ /* 0x000fe2000bf24270 */
[----:B------:R-:W-:-:S03]  /*9f460*/  IADD3 R6, P3, PT, R6, UR13, RZ ;  /* 0x0000000d06067c10 */ /* 0x000fc6000ff7e0ff */
[----:B------:R-:W-:Y:S01]  /*9f470*/  USEL UR11, URZ, 0x4, !UP1 ;  /* 0x00000004ff0b7887 */ /* 0x000fe2000c800000 */
[----:B------:R-:W-:Y:S05]  /*9f480*/  STL [R1+0x2f70], R16 ;  /* 0x002f701001007387 */ /* 0x000fea0000100800 */
[----:B------:R1:W-:Y:S01]  /*9f490*/  LDGSTS.E [R3+0x44e00], desc[UR28][R4.64], P0 ;  /* 0x44e0000004037fae */ /* 0x0003e200081a101c */
[----:B------:R-:W-:Y:S01]  /*9f4a0*/  IADD3.X R17, PT, PT, R17, UR5, RZ, P2, !PT ;  /* 0x0000000511117c10 */ /* 0x000fe200097fe4ff */
[----:B------:R-:W-:Y:S01]  /*9f4b0*/  USEL UR11, UR11, URZ, !UP0 ;  /* 0x000000ff0b0b7287 */ /* 0x000fe2000c000000 */
[----:B-1----:R-:W-:-:S03]  /*9f4c0*/  MOV R4, R16 ;  /* 0x0000001000047202 */ /* 0x002fc60000000f00 */
[----:B------:R-:W-:Y:S01]  /*9f4d0*/  IMAD.MOV.U32 R5, RZ, RZ, R17 ;  /* 0x000000ffff057224 */ /* 0x000fe200078e0011 */
[----:B------:R-:W-:Y:S01]  /*9f4e0*/  STL [R1+0x2f64], R17 ;  /* 0x002f641101007387 */ /* 0x000fe20000100800 */
[----:B------:R-:W-:-:S03]  /*9f4f0*/  ISETP.NE.U32.AND P1, PT, RZ, UR11, PT ;  /* 0x0000000bff007c0c */ /* 0x000fc6000bf25070 */
[----:B------:R-:W-:Y:S04]  /*9f500*/  STL [R1+0x2f38], R6 ;  /* 0x002f380601007387 */ /* 0x000fe80000100800 */
[----:B------:R1:W-:Y:S01]  /*9f510*/  LDGSTS.E [R3+0x44e80], desc[UR28][R4.64], P0 ;  /* 0x44e8000004037fae */ /* 0x0003e200081a101c */
[----:B------:R-:W-:-:S05]  /*9f520*/  IADD3.X R11, PT, PT, R11, UR5, RZ, P3, !PT ;  /* 0x000000050b0b7c10 */ /* 0x000fca0009ffe4ff */
[----:B------:R4:W-:Y:S01]  /*9f530*/  STL [R1+0x2f2c], R11 ;  /* 0x002f2c0b01007387 */ /* 0x0009e20000100800 */
[----:B-1----:R-:W-:Y:S01]  /*9f540*/  IMAD.MOV.U32 R5, RZ, RZ, R11 ;  /* 0x000000ffff057224 */ /* 0x002fe200078e000b */
[----:B------:R-:W-:Y:S02]  /*9f550*/  MOV R4, R6 ;  /* 0x0000000600047202 */ /* 0x000fe40000000f00 */
[----:B----4-:R-:W4:Y:S04]  /*9f560*/  LDL.LU R11, [R1+0x2ea4] ;  /* 0x002ea400010b7983 */ /* 0x010f280000300800 */
[----:B------:R-:W4:Y:S01]  /*9f570*/  LDL.LU R6, [R1+0x2eb0] ;  /* 0x002eb00001067983 */ /* 0x000f220000300800 */
        /* <DEDUP_REMOVED lines=11> */
[----:B-1----:R-:W4:Y:S04]  /*9f630*/  LDL.LU R10, [R1+0x2e6c] ;  /* 0x002e6c00010a7983 */ /* 0x002f280000300800 */
[----:B------:R-:W4:Y:S01]  /*9f640*/  LDL.LU R7, [R1+0x2e78] ;  /* 0x002e780001077983 */ /* 0x000f220000300800 */
[----:B------:R-:W-:Y:S02]  /*9f650*/  IADD3 R8, P1, PT, R8, UR13, RZ ;  /* 0x0000000d08087c10 */ /* 0x000fe4000ff3e0ff */
[----:B------:R-:W-:-:S03]  /*9f660*/  ISETP.NE.U32.AND P0, PT, RZ, UR11, PT ;  /* 0x0000000bff007c0c */ /* 0x000fc6000bf05070 */
[----:B------:R1:W-:Y:S01]  /*9f670*/  STL [R1+0x2ef8], R8 ;  /* 0x002ef80801007387 */ /* 0x0003e20000100800 */
[----:B---3--:R-:W-:Y:S02]  /*9f680*/  MOV R4, R8 ;  /* 0x0000000800047202 */ /* 0x008fe40000000f00 */
[----:B------:R-:W-:Y:S02]  /*9f690*/  IADD3.X R15, PT, PT, R15, UR5, RZ, P1, !PT ;  /* 0x000000050f0f7c10 */ /* 0x000fe40008ffe4ff */
[----:B--2---:R-:W-:-:S03]  /*9f6a0*/  IADD3 R13, P2, PT, R13, UR13, RZ ;  /* 0x0000000d0d0d7c10 */ /* 0x004fc6000ff5e0ff */
[----:B------:R-:W-:Y:S01]  /*9f6b0*/  STL [R1+0x2eec], R15 ;  /* 0x002eec0f01007387 */ /* 0x000fe20000100800 */
[----:B------:R-:W-:-:S03]  /*9f6c0*/  IADD3.X R14, PT, PT, R14, UR5, RZ, P2, !PT ;  /* 0x000000050e0e7c10 */ /* 0x000fc600097fe4ff */
[----:B------:R-:W2:Y:S01]  /*9f6d0*/  LDL.LU R16, [R1+0x2e70] ;  /* 0x002e700001107983 */ /* 0x000ea20000300800 */
[----:B------:R-:W-:-:S03]  /*9f6e0*/  IADD3 R9, P3, PT, R9, UR13, RZ ;  /* 0x0000000d09097c10 */ /* 0x000fc6000ff7e0ff */
[----:B-1----:R-:W3:Y:S01]  /*9f6f0*/  LDL.LU R8, [R1+0x2e38] ;  /* 0x002e380001087983 */ /* 0x002ee20000300800 */
[----:B------:R-:W-:-:S03]  /*9f700*/  IMAD.MOV.U32 R5, RZ, RZ, R15 ;  /* 0x000000ffff057224 */ /* 0x000fc600078e000f */
[----:B------:R-:W-:Y:S01]  /*9f710*/  STL [R1+0x2ef0], R13 ;  /* 0x002ef00d01007387 */ /* 0x000fe20000100800 */
[----:B------:R-:W-:-:S03]  /*9f720*/  IADD3.X R12, PT, PT, R12, UR5, RZ, P3, !PT ;  /* 0x000000050c0c7c10 */ /* 0x000fc60009ffe4ff */
[----:B------:R1:W-:Y:S04]  /*9f730*/  STL [R1+0x2ee4], R14 ;  /* 0x002ee40e01007387 */ /* 0x0003e80000100800 */
[----:B------:R1:W-:Y:S04]  /*9f740*/  STL [R1+0x2eb8], R9 ;  /* 0x002eb80901007387 */ /* 0x0003e80000100800 */
[----:B------:R-:W3:Y:S04]  /*9f750*/  LDL.LU R17, [R1+0x2e64] ;  /* 0x002e640001117983 */ /* 0x000ee80000300800 */
[----:B------:R1:W-:Y:S04]  /*9f760*/  LDGSTS.E [R3+0x45600], desc[UR28][R4.64], P0 ;  /* 0x4560000004037fae */ /* 0x0003e800081a101c */
[----:B------:R4:W-:Y:S01]  /*9f770*/  STL [R1+0x2eac], R12 ;  /* 0x002eac0c01007387 */ /* 0x0009e20000100800 */
        /* <DEDUP_REMOVED lines=9> */
[----:B-1----:R-:W-:Y:S01]  /*9f810*/  MOV R4, R9 ;  /* 0x0000000900047202 */ /* 0x002fe20000000f00 */
[----:B------:R-:W-:Y:S01]  /*9f820*/  IMAD.MOV.U32 R5, RZ, RZ, R12 ;  /* 0x000000ffff057224 */ /* 0x000fe200078e000c */
[----:B------:R-:W3:Y:S08]  /*9f830*/  LDL.LU R9, [R1+0x2e30] ;  /* 0x002e300001097983 */ /* 0x000ef00000300800 */
[----:B------:R1:W-:Y:S01]  /*9f840*/  LDGSTS.E [R3+0x45a00], desc[UR28][R4.64], P1 ;  /* 0x45a0000004037fae */ /* 0x0003e200089a101c */
[----:B----4-:R-:W-:-:S04]  /*9f850*/  IADD3 R6, P0, PT, R6, UR13, RZ ;  /* 0x0000000d06067c10 */ /* 0x010fc8000ff1e0ff */
[----:B------:R-:W-:Y:S01]  /*9f860*/  IADD3.X R11, PT, PT, R11, UR5, RZ, P0, !PT ;  /* 0x000000050b0b7c10 */ /* 0x000fe200087fe4ff */
[----:B------:R4:W-:Y:S04]  /*9f870*/  STL [R1+0x2eb0], R6 ;  /* 0x002eb00601007387 */ /* 0x0009e80000100800 */
[----:B------:R4:W-:Y:S01]  /*9f880*/  STL [R1+0x2ea4], R11 ;  /* 0x002ea40b01007387 */ /* 0x0009e20000100800 */
[----:B-1----:R-:W-:Y:S01]  /*9f890*/  MOV R4, R6 ;  /* 0x0000000600047202 */ /* 0x002fe20000000f00 */
[----:B------:R-:W-:Y:S02]  /*9f8a0*/  IMAD.MOV.U32 R5, RZ, RZ, R11 ;  /* 0x000000ffff057224 */ /* 0x000fe400078e000b */
[----:B------:R-:W3:Y:S01]  /*9f8b0*/  LDL.LU R12, [R1+0x2e24] ;  /* 0x002e2400010c7983 */ /* 0x000ee20000300800 */
[----:B------:R-:W-:-:S03]  /*9f8c0*/  USEL UR11, URZ, 0x4, !UP1 ;  /* 0x00000004ff0b7887 */ /* 0x000fc6000c800000 */
[----:B------:R1:W-:Y:S01]  /*9f8d0*/  LDGSTS.E [R3+0x45a80], desc[UR28][R4.64], P1 ;  /* 0x45a8000004037fae */ /* 0x0003e200089a101c */
[----:B------:R-:W-:-:S03]  /*9f8e0*/  USEL UR11, UR11, URZ, !UP0 ;  /* 0x000000ff0b0b7287 */ /* 0x000fc6000c000000 */
[----:B----4-:R-:W4:Y:S03]  /*9f8f0*/  LDL.LU R6, [R1+0x2df8] ;  /* 0x002df80001067983 */ /* 0x010f260000300800 */
        /* <DEDUP_REMOVED lines=10> */
[----:B------:R-:W2:Y:S01]  /*9f9a0*/  LDL.LU R15, [R1+0x2dac] ;  /* 0x002dac00010f7983 */ /* 0x000ea20000300800 */
[----:B------:R-:W-:-:S03]  /*9f9b0*/  IADD3 R16, P2, PT, R16, UR13, RZ ;  /* 0x0000000d10107c10 */ /* 0x000fc6000ff5e0ff */
[----:B------:R-:W2:Y:S01]  /*9f9c0*/  LDL.LU R7, [R1+0x2db8] ;  /* 0x002db80001077983 */ /* 0x000ea20000300800 */
[----:B---3--:R-:W-:-:S03]  /*9f9d0*/  IADD3 R8, P3, PT, R8, UR13, RZ ;  /* 0x0000000d08087c10 */ /* 0x008fc6000ff7e0ff */
[----:B------:R1:W-:Y:S04]  /*9f9e0*/  LDGSTS.E [R3+0x45e00], desc[UR28][R4.64], P0 ;  /* 0x45e0000004037fae */ /* 0x0003e800081a101c */
[----:B------:R-:W-:Y:S01]  /*9f9f0*/  STL [R1+0x2e70], R16 ;  /* 0x002e701001007387 */ /* 0x000fe20000100800 */
[----:B------:R-:W-:Y:S02]  /*9fa00*/  IADD3.X R17, PT, PT, R17, UR5, RZ, P2, !PT ;  /* 0x0000000511117c10 */ /* 0x000fe400097fe4ff */
        /* <DEDUP_REMOVED lines=17> */
[----:B------:R-:W-:Y:S01]  /*9fb20*/  USEL UR11, URZ, 0x4, !UP1 ;  /* 0x00000004ff0b7887 */ /* 0x000fe2000c800000 */
[----:B------:R-:W-:Y:S05]  /*9fb30*/  STL [R1+0x2e30], R9 ;  /* 0x002e300901007387 */ /* 0x000fea0000100800 */
[----:B------:R1:W-:Y:S01]  /*9fb40*/  LDGSTS.E [R3+0x46200], desc[UR28][R4.64], P1 ;  /* 0x4620000004037fae */ /* 0x0003e200089a101c */
[----:B------:R-:W-:Y:S01]  /*9fb50*/  IADD3.X R12, PT, PT, R12, UR5, RZ, P0, !PT ;  /* 0x000000050c0c7c10 */ /* 0x000fe200087fe4ff */
[----:B------:R-:W-:-:S04]  /*9fb60*/  USEL UR11, UR11, URZ, !UP0 ;  /* 0x000000ff0b0b7287 */ /* 0x000fc8000c000000 */
[----:B------:R1:W-:Y:S02]  /*9fb70*/  STL [R1+0x2e24], R12 ;  /* 0x002e240c01007387 */ /* 0x0003e40000100800 */
[----:B-1----:R-:W-:Y:S01]  /*9fb80*/  IMAD.MOV.U32 R5, RZ, RZ, R12 ;  /* 0x000000ffff057224 */ /* 0x002fe200078e000c */
[----:B------:R-:W-:Y:S01]  /*9fb90*/  MOV R4, R9 ;  /* 0x0000000900047202 */ /* 0x000fe20000000f00 */
[----:B------:R-:W3:Y:S04]  /*9fba0*/  LDL.LU R12, [R1+0x2d6c] ;  /* 0x002d6c00010c7983 */ /* 0x000ee80000300800 */
[----:B------:R-:W3:Y:S01]  /*9fbb0*/  LDL.LU R9, [R1+0x2d78] ;  /* 0x002d780001097983 */ /* 0x000ee20000300800 */
[----:B------:R-:W-:-:S03]  /*9fbc0*/  ISETP.NE.U32.AND P0, PT, RZ, UR11, PT ;  /* 0x0000000bff007c0c */ /* 0x000fc6000bf05070 */
[----:B------:R1:W-:Y:S01]  /*9fbd0*/  LDGSTS.E [R3+0x46280], desc[UR28][R4.64], P1 ;  /* 0x4628000004037fae */ /* 0x0003e200089a101c */
[----:B----4-:R-:W-:Y:S01]  /*9fbe0*/  IADD3 R6, P1, PT, R6, UR13, RZ ;  /* 0x0000000d06067c10 */ /* 0x010fe2000ff3e0ff */
[----:B------:R-:W-:-:S04]  /*9fbf0*/  UISETP.GT.AND UP1, UPT, UR15, 0x6a, UPT ;  /* 0x0000006a0f00788c */ /* 0x000fc8000bf24270 */
[----:B------:R-:W-:Y:S01]  /*9fc00*/  STL [R1+0x2df8], R6 ;  /* 0x002df80601007387 */ /* 0x000fe20000100800 */
[----:B------:R-:W-:Y:S01]  /*9fc10*/  USEL UR11, URZ, 0x4, !UP1 ;  /* 0x00000004ff0b7887 */ /* 0x000fe2000c800000 */
[----:B-1----:R-:W-:-:S03]  /*9fc20*/  MOV R4, R6 ;  /* 0x0000000600047202 */ /* 0x002fc60000000f00 */
[----:B------:R-:W-:Y:S01]  /*9fc30*/  USEL UR11, UR11, URZ, !UP0 ;  /* 0x000000ff0b0b7287 */ /* 0x000fe2000c000000 */
[----:B------:R-:W-:Y:S02]  /*9fc40*/  IADD3.X R11, PT, PT, R11, UR5, RZ, P1, !PT ;  /* 0x000000050b0b7c10 */ /* 0x000fe40008ffe4ff */
[----:B--2---:R-:W-:-:S03]  /*9fc50*/  IADD3 R10, P2, PT, R10, UR13, RZ ;  /* 0x0000000d0a0a7c10 */ /* 0x004fc6000ff5e0ff */
[----:B------:R-:W-:Y:S01]  /*9fc60*/  IMAD.MOV.U32 R5, RZ, RZ, R11 ;  /* 0x000000ffff057224 */ /* 0x000fe200078e000b */
[----:B------:R1:W-:Y:S01]  /*9fc70*/  STL [R1+0x2dec], R11 ;  /* 0x002dec0b01007387 */ /* 0x0003e20000100800 */
[----:B------:R-:W-:-:S03]  /*9fc80*/  IADD3.X R13, PT, PT, R13, UR5, RZ, P2, !PT ;  /* 0x000000050d0d7c10 */ /* 0x000fc600097fe4ff */
[----:B------:R2:W-:Y:S01]  /*9fc90*/  LDGSTS.E [R3+0x46600], desc[UR28][R4.64], P0 ;  /* 0x4660000004037fae */ /* 0x0005e200081a101c */
[----:B------:R-:W-:-:S03]  /*9fca0*/  IADD3 R7, P3, PT, R7, UR13, RZ ;  /* 0x0000000d07077c10 */ /* 0x000fc6000ff7e0ff */
[----:B-1----:R-:W4:Y:S04]  /*9fcb0*/  LDL.LU R11, [R1+0x2d70] ;  /* 0x002d7000010b7983 */ /* 0x002f280000300800 */
[----:B------:R-:W4:Y:S01]  /*9fcc0*/  LDL.LU R6, [R1+0x2d38] ;  /* 0x002d380001067983 */ /* 0x000f220000300800 */
[----:B------:R-:W-:Y:S01]  /*9fcd0*/  IADD3.X R15, PT, PT, R15, UR5, RZ, P3, !PT ;  /* 0x000000050f0f7c10 */ /* 0x000fe20009ffe4ff */
[----:B--2---:R-:W-:Y:S02]  /*9fce0*/  IMAD.MOV.U32 R5, RZ, RZ, R13 ;  /* 0x000000ffff057224 */ /* 0x004fe400078e000d */
[----:B------:R-:W-:Y:S04]  /*9fcf0*/  STL [R1+0x2df0], R10 ;  /* 0x002df00a01007387 */ /* 0x000fe80000100800 */
[----:B------:R1:W-:Y:S04]  /*9fd00*/  STL [R1+0x2de4], R13 ;  /* 0x002de40d01007387 */ /* 0x0003e80000100800 */
[----:B------:R2:W-:Y:S01]  /*9fd10*/  STL [R1+0x2db8], R7 ;  /* 0x002db80701007387 */ /* 0x0005e20000100800 */
[----:B------:R-:W-:-:S03]  /*9fd20*/  MOV R4, R10 ;  /* 0x0000000a00047202 */ /* 0x000fc60000000f00 */
[----:B-1----:R-:W4:Y:S01]  /*9fd30*/  LDL.LU R13, [R1+0x2d64] ;  /* 0x002d6400010d7983 */ /* 0x002f220000300800 */
[----:B------:R-:W-:-:S03]  /*9fd40*/  ISETP.NE.U32.AND P1, PT, RZ, UR11, PT ;  /* 0x0000000bff007c0c */ /* 0x000fc6000bf25070 */
[----:B------:R-:W-:Y:S04]  /*9fd50*/  STL [R1+0x2dac], R15 ;  /* 0x002dac0f01007387 */ /* 0x000fe80000100800 */
[----:B------:R-:W4:Y:S04]  /*9fd60*/  LDL.LU R10, [R1+0x2d2c] ;  /* 0x002d2c00010a7983 */ /* 0x000f280000300800 */
[----:B------:R1:W-:Y:S02]  /*9fd70*/  LDGSTS.E [R3+0x46680], desc[UR28][R4.64], P0 ;  /* 0x4668000004037fae */ /* 0x0003e400081a101c */
[----:B-1----:R-:W-:Y:S01]  /*9fd80*/  MOV R4, R7 ;  /* 0x0000000700047202 */ /* 0x002fe20000000f00 */
[----:B------:R-:W-:Y:S01]  /*9fd90*/  IMAD.MOV.U32 R5, RZ, RZ, R15 ;  /* 0x000000ffff057224 */ /* 0x000fe200078e000f */
[----:B--2---:R-:W2:Y:S01]  /*9fda0*/  LDL.LU R7, [R1+0x2d30] ;  /* 0x002d300001077983 */ /* 0x004ea20000300800 */
[----:B---3--:R-:W-:-:S03]  /*9fdb0*/  IADD3 R8, P0, PT, R8, UR13, RZ ;  /* 0x0000000d08087c10 */ /* 0x008fc6000ff1e0ff */
[----:B------:R1:W-:Y:S01]  /*9fdc0*/  LDGSTS.E [R3+0x46a00], desc[UR28][R4.64], P1 ;  /* 0x46a0000004037fae */ /* 0x0003e200089a101c */
[----:B------:R-:W-:-:S03]  /*9fdd0*/  IADD3.X R14, PT, PT, R14, UR5, RZ, P0, !PT ;  /* 0x000000050e0e7c10 */ /* 0x000fc600087fe4ff */
[----:B------:R3:W-:Y:S04]  /*9fde0*/  STL [R1+0x2db0], R8 ;  /* 0x002db00801007387 */ /* 0x0007e80000100800 */
[----:B------:R3:W-:Y:S01]  /*9fdf0*/  STL [R1+0x2da4], R14 ;  /* 0x002da40e01007387 */ /* 0x0007e20000100800 */
[----:B-1----:R-:W-:-:S03]  /*9fe00*/  MOV R4, R8 ;  /* 0x0000000800047202 */ /* 0x002fc60000000f00 */
[----:B---3--:R-:W3:Y:S01]  /*9fe10*/  LDL.LU R8, [R1+0x2d24] ;  /* 0x002d240001087983 */ /* 0x008ee20000300800 */
[----:B------:R-:W-:Y:S01]  /*9fe20*/  IMAD.MOV.U32 R5, RZ, RZ, R14 ;  /* 0x000000ffff057224 */ /* 0x000fe200078e000e */
[----:B------:R-:W-:-:S04]  /*9fe30*/  UISETP.GT.AND UP1, UPT, UR15, 0x6e, UPT ;  /* 0x0000006e0f00788c */ /* 0x000fc8000bf24270 */
[----:B------:R1:W-:Y:S01]  /*9fe40*/  LDGSTS.E [R3+0x46a80], desc[UR28][R4.64], P1 ;  /* 0x46a8000004037fae */ /* 0x0003e200089a101c */
[----:B------:R-:W-:-:S04]  /*9fe50*/  USEL UR11, URZ, 0x4, !UP1 ;  /* 0x00000004ff0b7887 */ /* 0x000fc8000c800000 */
[----:B------:R-:W-:-:S06]  /*9fe60*/  USEL UR11, UR11, URZ, !UP0 ;  /* 0x000000ff0b0b7287 */ /* 0x000fcc000c000000 */
[----:B------:R-:W-:Y:S02]  /*9fe70*/  ISETP.NE.U32.AND P0, PT, RZ, UR11, PT ;  /* 0x0000000bff007c0c */ /* 0x000fe4000bf05070 */
[----:B------:R-:W-:-:S04]  /*9fe80*/  IADD3 R9, P1, PT, R9, UR13, RZ ;  /* 0x0000000d09097c10 */ /* 0x000fc8000ff3e0ff */
[----:B------:R-:W-:Y:S01]  /*9fe90*/  IADD3.X R12, PT, PT, R12, UR5, RZ, P1, !PT ;  /* 0x000000050c0c7c10 */ /* 0x000fe20008ffe4ff */
[----:B------:R-:W-:Y:S04]  /*9fea0*/  STL [R1+0x2d78], R9 ;  /* 0x002d780901007387 */ /* 0x000fe80000100800 */
[----:B------:R1:W-:Y:S04]  /*9feb0*/  STL [R1+0x2d6c], R12 ;  /* 0x002d6c0c01007387 */ /* 0x0003e80000100800 */
[----:B------:R-:W3:Y:S04]  /*9fec0*/  LDL.LU R17, [R1+0x2ce8] ;  /* 0x002ce80001117983 */ /* 0x000ee80000300800 */
[----:B------:R-:W3:Y:S04]  /*9fed0*/  LDL.LU R16, [R1+0x2cf4] ;  /* 0x002cf40001107983 */ /* 0x000ee80000300800 */
[----:B------:R-:W3:Y:S04]  /*9fee0*/  LDL.LU R15, [R1+0x2ce0] ;  /* 0x002ce000010f7983 */ /* 0x000ee80000300800 */
[----:B------:R-:W3:Y:S01]  /*9fef0*/  LDL.LU R14, [R1+0x2cec] ;  /* 0x002cec00010e7983 */ /* 0x000ee20000300800 */
[----:B------:R-:W-:Y:S01]  /*9ff00*/  UISETP.GT.AND UP1, UPT, UR15, 0x72, UPT ;  /* 0x000000720f00788c */ /* 0x000fe2000bf24270 */
[----:B-1----:R-:W-:Y:S01]  /*9ff10*/  MOV R4, R9 ;  /* 0x0000000900047202 */ /* 0x002fe20000000f00 */
[----:B------:R-:W-:-:S02]  /*9ff20*/  IMAD.MOV.U32 R5, RZ, RZ, R12 ;  /* 0x000000ffff057224 */ /* 0x000fc400078e000c */
[----:B------:R-:W3:Y:S01]  /*9ff30*/  LDL.LU R12, [R1+0x2ca8] ;  /* 0x002ca800010c7983 */ /* 0x000ee20000300800 */
[----:B------:R-:W-:-:S03]  /*9ff40*/  USEL UR11, URZ, 0x4, !UP1 ;  /* 0x00000004ff0b7887 */ /* 0x000fc6000c800000 */
[----:B------:R-:W3:Y:S01]  /*9ff50*/  LDL.LU R9, [R1+0x2cb4] ;  /* 0x002cb40001097983 */ /* 0x000ee20000300800 */
[----:B------:R-:W-:-:S03]  /*9ff60*/  USEL UR11, UR11, URZ, !UP0 ;  /* 0x000000ff0b0b7287 */ /* 0x000fc6000c000000 */
[----:B------:R1:W-:Y:S03]  /*9ff70*/  LDGSTS.E [R3+0x46e00], desc[UR28][R4.64], P0 ;  /* 0x46e0000004037fae */ /* 0x0003e600081a101c */
[----:B------:R-:W-:Y:S02]  /*9ff80*/  ISETP.NE.U32.AND P1, PT, RZ, UR11, PT ;  /* 0x0000000bff007c0c */ /* 0x000fe4000bf25070 */
[----:B----4-:R-:W-:Y:S02]  /*9ff90*/  IADD3 R11, P2, PT, R11, UR13, RZ ;  /* 0x0000000d0b0b7c10 */ /* 0x010fe4000ff5e0ff */
[----:B------:R-:W-:Y:S02]  /*9ffa0*/  IADD3 R6, P3, PT, R6, UR13, RZ ;  /* 0x0000000d06067c10 */ /* 0x000fe4000ff7e0ff */
[----:B-1----:R-:W-:Y:S01]  /*9ffb0*/  MOV R4, R11 ;  /* 0x0000000b00047202 */ /* 0x002fe20000000f00 */
[----:B------:R-:W-:Y:S01]  /*9ffc0*/  STL [R1+0x2d70], R11 ;  /* 0x002d700b01007387 */ /* 0x000fe20000100800 */
[----:B------:R-:W-:-:S05]  /*9ffd0*/  IADD3.X R13, PT, PT, R13, UR5, RZ, P2, !PT ;  /* 0x000000050d0d7c10 */ /* 0x000fca00097fe4ff */
[----:B------:R-:W-:Y:S01]  /*9ffe0*/  IMAD.MOV.U32 R5, RZ, RZ, R13 ;  /* 0x000000ffff057224 */ /* 0x000fe200078e000d */
[----:B------:R-:W-:Y:S01]  /*9fff0*/  IADD3.X R10, PT, PT, R10, UR5, RZ, P3, !PT ;  /* 0x000000050a0a7c10 */ /* 0x000fe20009ffe4ff */
[----:B------:R-:W-:Y:S04]  /*a0000*/  STL [R1+0x2d64], R13 ;  /* 0x002d640d01007387 */ /* 0x000fe80000100800 */
[----:B------:R-:W-:Y:S04]  /*a0010*/  STL [R1+0x2d38], R6 ;  /* 0x002d380601007387 */ /* 0x000fe80000100800 */
[----:B------:R1:W-:Y:S04]  /*a0020*/  LDGSTS.E [R3+0x46e80], desc[UR28][R4.64], P0 ;  /* 0x46e8000004037fae */ /* 0x0003e800081a101c */
[----:B------:R4:W-:Y:S01]  /*a0030*/  STL [R1+0x2d2c], R10 ;  /* 0x002d2c0a01007387 */ /* 0x0009e20000100800 */
[----:B-1----:R-:W-:Y:S01]  /*a0040*/  IMAD.MOV.U32 R5, RZ, RZ, R10 ;  /* 0x000000ffff057224 */ /* 0x002fe200078e000a */
[----:B------:R-:W-:-:S02]  /*a0050*/  MOV R4, R6 ;  /* 0x0000000600047202 */ /* 0x000fc40000000f00 */
[----:B----4-:R-:W4:Y:S04]  /*a0060*/  LDL.LU R10, [R1+0x2ca0] ;  /* 0x002ca000010a7983 */ /* 0x010f280000300800 */
[----:B------:R-:W4:Y:S01]  /*a0070*/  LDL.LU R6, [R1+0x2cac] ;  /* 0x002cac0001067983 */ /* 0x000f220000300800 */
[----:B--2---:R-:W-:-:S03]  /*a0080*/  IADD3 R7, P0, PT, R7, UR13, RZ ;  /* 0x0000000d07077c10 */ /* 0x004fc6000ff1e0ff */
[----:B------:R1:W-:Y:S01]  /*a0090*/  LDGSTS.E [R3+0x47200], desc[UR28][R4.64], P1 ;  /* 0x4720000004037fae */ /* 0x0003e200089a101c */
[----:B---3--:R-:W-:-:S03]  /*a00a0*/  IADD3.X R8, PT, PT, R8, UR5, RZ, P0, !PT ;  /* 0x0000000508087c10 */ /* 0x008fc600087fe4ff */
[----:B------:R2:W-:Y:S04]  /*a00b0*/  STL [R1+0x2d30], R7 ;  /* 0x002d300701007387 */ /* 0x0005e80000100800 */
[----:B------:R3:W-:Y:S01]  /*a00c0*/  STL [R1+0x2d24], R8 ;  /* 0x002d240801007387 */ /* 0x0007e20000100800 */
[----:B-1----:R-:W-:-:S03]  /*a00d0*/  MOV R4, R7 ;  /* 0x0000000700047202 */ /* 0x002fc60000000f00 */
[----:B------:R-:W4:Y:S04]  /*a00e0*/  LDL.LU R13, [R1+0x2c68] ;  /* 0x002c6800010d7983 */ /* 0x000f280000300800 */
[----:B--2---:R-:W2:Y:S01]  /*a00f0*/  LDL.LU R7, [R1+0x2c74] ;  /* 0x002c740001077983 */ /* 0x004ea20000300800 */
[----:B------:R-:W-:-:S03]  /*a0100*/  IMAD.MOV.U32 R5, RZ, RZ, R8 ;  /* 0x000000ffff057224 */ /* 0x000fc600078e0008 */
[----:B------:R-:W2:Y:S04]  /*a0110*/  LDL.LU R11, [R1+0x2c60] ;  /* 0x002c6000010b7983 */ /* 0x000ea80000300800 */
[----:B---3--:R-:W3:Y:S01]  /*a0120*/  LDL.LU R8, [R1+0x2c6c] ;  /* 0x002c6c0001087983 */ /* 0x008ee20000300800 */
[----:B------:R-:W-:-:S03]  /*a0130*/  UISETP.GT.AND UP1, UPT, UR15, 0x76, UPT ;  /* 0x000000760f00788c */ /* 0x000fc6000bf24270 */
[----:B------:R1:W-:Y:S01]  /*a0140*/  LDGSTS.E [R3+0x47280], desc[UR28][R4.64], P1 ;  /* 0x4728000004037fae */ /* 0x0003e200089a101c */
[----:B------:R-:W-:-:S04]  /*a0150*/  USEL UR11, URZ, 0x4, !UP1 ;  /* 0x00000004ff0b7887 */ /* 0x000fc8000c800000 */
[----:B------:R-:W-:Y:S02]  /*a0160*/  USEL UR11, UR11, URZ, !UP0 ;  /* 0x000000ff0b0b7287 */ /* 0x000fe4000c000000 */
[----:B------:R-:W-:-:S04]  /*a0170*/  UISETP.GT.AND UP1, UPT, UR15, 0x7a, UPT ;  /* 0x0000007a0f00788c */ /* 0x000fc8000bf24270 */
[----:B------:R-:W-:Y:S01]  /*a0180*/  ISETP.NE.U32.AND P0, PT, RZ, UR11, PT ;  /* 0x0000000bff007c0c */ /* 0x000fe2000bf05070 */
[----:B------:R-:W-:Y:S01]  /*a0190*/  USEL UR11, URZ, 0x4, !UP1 ;  /* 0x00000004ff0b7887 */ /* 0x000fe2000c800000 */
[----:B------:R-:W-:-:S04]  /*a01a0*/  IADD3 R16, P1, PT, R16, UR13, RZ ;  /* 0x0000000d10107c10 */ /* 0x000fc8000ff3e0ff */
[----:B------:R-:W-:Y:S02]  /*a01b0*/  IADD3.X R17, PT, PT, R17, UR5, RZ, P1, !PT ;  /* 0x0000000511117c10 */ /* 0x000fe40008ffe4ff */
[----:B------:R-:W-:-:S03]  /*a01c0*/  IADD3 R14, P2, PT, R14, UR13, RZ ;  /* 0x0000000d0e0e7c10 */ /* 0x000fc6000ff5e0ff */
[----:B-1----:R-:W-:Y:S01]  /*a01d0*/  IMAD.MOV.U32 R5, RZ, RZ, R17 ;  /* 0x000000ffff057224 */ /* 0x002fe200078e0011 */
[----:B------:R-:W-:Y:S02]  /*a01e0*/  MOV R4, R16 ;  /* 0x0000001000047202 */ /* 0x000fe40000000f00 */
[----:B------:R-:W-:Y:S01]  /*a01f0*/  IADD3.X R15, PT, PT, R15, UR5, RZ, P2, !PT ;  /* 0x000000050f0f7c10 */ /* 0x000fe200097fe4ff */
[----:B------:R-:W-:Y:S02]  /*a0200*/  USEL UR11, UR11, URZ, !UP0 ;  /* 0x000000ff0b0b7287 */ /* 0x000fe4000c000000 */
[----:B------:R1:W-:Y:S01]  /*a0210*/  LDGSTS.E [R3+0x47600], desc[UR28][R4.64], P0 ;  /* 0x4760000004037fae */ /* 0x0003e200081a101c */
[----:B------:R-:W-:-:S03]  /*a0220*/  IADD3 R9, P3, PT, R9, UR13, RZ ;  /* 0x0000000d09097c10 */ /* 0x000fc6000ff7e0ff */
[----:B------:R-:W-:Y:S01]  /*a0230*/  STL [R1+0x2cf4], R16 ;  /* 0x002cf41001007387 */ /* 0x000fe20000100800 */
[----:B------:R-:W-:-:S03]  /*a0240*/  IADD3.X R12, PT, PT, R12, UR5, RZ, P3, !PT ;  /* 0x000000050c0c7c10 */ /* 0x000fc60009ffe4ff */
[----:B------:R-:W-:Y:S01]  /*a0250*/  STL [R1+0x2ce8], R17 ;  /* 0x002ce81101007387 */ /* 0x000fe20000100800 */
[----:B-1----:R-:W-:Y:S01]  /*a0260*/  MOV R4, R14 ;  /* 0x0000000e00047202 */ /* 0x002fe20000000f00 */
[----:B------:R-:W-:Y:S02]  /*a0270*/  IMAD.MOV.U32 R5, RZ, RZ, R15 ;  /* 0x000000ffff057224 */ /* 0x000fe400078e000f */
[----:B------:R-:W-:Y:S01]  /*a0280*/  STL [R1+0x2cec], R14 ;  /* 0x002cec0e01007387 */ /* 0x000fe20000100800 */
[----:B------:R-:W-:-:S03]  /*a0290*/  ISETP.NE.U32.AND P1, PT, RZ, UR11, PT ;  /* 0x0000000bff007c0c */ /* 0x000fc6000bf25070 */
[----:B------:R-:W-:Y:S04]  /*a02a0*/  STL [R1+0x2ce0], R15 ;  /* 0x002ce00f01007387 */ /* 0x000fe80000100800 */
[----:B------:R-:W-:Y:S04]  /*a02b0*/  STL [R1+0x2cb4], R9 ;  /* 0x002cb40901007387 */ /* 0x000fe80000100800 */
[----:B------:R1:W-:Y:S04]  /*a02c0*/  LDGSTS.E [R3+0x47680], desc[UR28][R4.64], P0 ;  /* 0x4768000004037fae */ /* 0x0003e800081a101c */
[----:B------:R1:W-:Y:S01]  /*a02d0*/  STL [R1+0x2ca8], R12 ;  /* 0x002ca80c01007387 */ /* 0x0003e20000100800 */
[----:B------:R-:W-:Y:S01]  /*a02e0*/  UISETP.GT.AND UP1, UPT, UR15, 0x7e, UPT ;  /* 0x0000007e0f00788c */ /* 0x000fe2000bf24270 */
[----:B-1----:R-:W-:Y:S01]  /*a02f0*/  IMAD.MOV.U32 R5, RZ, RZ, R12 ;  /* 0x000000ffff057224 */ /* 0x002fe200078e000c */
[----:B------:R-:W-:Y:S01]  /*a0300*/  MOV R4, R9 ;  /* 0x0000000900047202 */ /* 0x000fe20000000f00 */
[----:B------:R-:W3:Y:S04]  /*a0310*/  LDL.LU R12, [R1+0x341c] ;  /* 0x00341c00010c7983 */ /* 0x000ee80000300800 */
[----:B------:R-:W3:Y:S01]  /*a0320*/  LDL.LU R9, [R1+0x3428] ;  /* 0x0034280001097983 */ /* 0x000ee20000300800 */
[----:B------:R-:W-:-:S03]  /*a0330*/  USEL UR11, URZ, 0x4, !UP1 ;  /* 0x00000004ff0b7887 */ /* 0x000fc6000c800000 */
[----:B------:R1:W-:Y:S01]  /*a0340*/  LDGSTS.E [R3+0x47a00], desc[UR28][R4.64], P1 ;  /* 0x47a0000004037fae */ /* 0x0003e200089a101c */
[----:B------:R-:W-:Y:S01]  /*a0350*/  USEL UR11, UR11, URZ, !UP0 ;  /* 0x000000ff0b0b7287 */ /* 0x000fe2000c000000 */
[----:B----4-:R-:W-:-:S04]  /*a0360*/  IADD3 R6, P0, PT, R6, UR13, RZ ;  /* 0x0000000d06067c10 */ /* 0x010fc8000ff1e0ff */
[----:B------:R-:W-:Y:S01]  /*a0370*/  IADD3.X R10, PT, PT, R10, UR5, RZ, P0, !PT ;  /* 0x000000050a0a7c10 */ /* 0x000fe200087fe4ff */
[----:B------:R-:W-:Y:S01]  /*a0380*/  STL [R1+0x2cac], R6 ;  /* 0x002cac0601007387 */ /* 0x000fe20000100800 */
[----:B-1----:R-:W-:-:S03]  /*a0390*/  MOV R4, R6 ;  /* 0x0000000600047202 */ /* 0x002fc60000000f00 */
[----:B------:R-:W-:Y:S01]  /*a03a0*/  IMAD.MOV.U32 R5, RZ, RZ, R10 ;  /* 0x000000ffff057224 */ /* 0x000fe200078e000a */
[----:B------:R1:W-:Y:S01]  /*a03b0*/  STL [R1+0x2ca0], R10 ;  /* 0x002ca00a01007387 */ /* 0x0003e20000100800 */
[----:B------:R-:W-:-:S03]  /*a03c0*/  ISETP.NE.U32.AND P0, PT, RZ, UR11, PT ;  /* 0x0000000bff007c0c */ /* 0x000fc6000bf05070 */
[----:B------:R4:W-:Y:S04]  /*a03d0*/  LDGSTS.E [R3+0x47a80], desc[UR28][R4.64], P1 ;  /* 0x47a8000004037fae */ /* 0x0009e800089a101c */
[----:B-1----:R-:W3:Y:S01]  /*a03e0*/  LDL.LU R10, [R1+0x3414] ;  /* 0x00341400010a7983 */ /* 0x002ee20000300800 */
[----:B--2---:R-:W-:-:S03]  /*a03f0*/  IADD3 R7, P1, PT, R7, UR13, RZ ;  /* 0x0000000d07077c10 */ /* 0x004fc6000ff3e0ff */
[----:B------:R-:W2:Y:S01]  /*a0400*/  LDL.LU R6, [R1+0x3420] ;  /* 0x0034200001067983 */ /* 0x000ea20000300800 */
[----:B------:R-:W-:Y:S02]  /*a0410*/  IADD3.X R13, PT, PT, R13, UR5, RZ, P1, !PT ;  /* 0x000000050d0d7c10 */ /* 0x000fe40008ffe4ff */
[----:B---3--:R-:W-:Y:S01]  /*a0420*/  IADD3 R8, P2, PT, R8, UR13, RZ ;  /* 0x0000000d08087c10 */ /* 0x008fe2000ff5e0ff */
[----:B------:R1:W-:Y:S01]  /*a0430*/  STL [R1+0x2c74], R7 ;  /* 0x002c740701007387 */ /* 0x0003e20000100800 */
[----:B----4-:R-:W-:Y:S01]  /*a0440*/  MOV R4, R7 ;  /* 0x0000000700047202 */ /* 0x010fe20000000f00 */
[----:B------:R-:W-:Y:S01]  /*a0450*/  IMAD.MOV.U32 R5, RZ, RZ, R13 ;  /* 0x000000ffff057224 */ /* 0x000fe200078e000d */
[----:B------:R-:W-:Y:S01]  /*a0460*/  IADD3.X R11, PT, PT, R11, UR5, RZ, P2, !PT ;  /* 0x000000050b0b7c10 */ /* 0x000fe200097fe4ff */
[----:B------:R-:W-:Y:S04]  /*a0470*/  STL [R1+0x2c68], R13 ;  /* 0x002c680d01007387 */ /* 0x000fe80000100800 */
[----:B------:R-:W-:Y:S04]  /*a0480*/  STL [R1+0x2c6c], R8 ;  /* 0x002c6c0801007387 */ /* 0x000fe80000100800 */
[----:B-1----:R-:W3:Y:S04]  /*a0490*/  LDL.LU R7, [R1+0x33e8] ;  /* 0x0033e80001077983 */ /* 0x002ee80000300800 */
[----:B------:R1:W-:Y:S04]  /*a04a0*/  LDGSTS.E [R3+0x47e00], desc[UR28][R4.64], P0 ;  /* 0x47e0000004037fae */ /* 0x0003e800081a101c */
[----:B------:R4:W-:Y:S01]  /*a04b0*/  STL [R1+0x2c60], R11 ;  /* 0x002c600b01007387 */ /* 0x0009e20000100800 */
[----:B-1----:R-:W-:-:S03]  /*a04c0*/  IMAD.MOV.U32 R5, RZ, RZ, R11 ;  /* 0x000000ffff057224 */ /* 0x002fc600078e000b */
[----:B----4-:R-:W4:Y:S01]  /*a04d0*/  LDL.LU R11, [R1+0x33dc] ;  /* 0x0033dc00010b7983 */ /* 0x010f220000300800 */
[----:B------:R-:W-:-:S03]  /*a04e0*/  UISETP.GT.AND UP1, UPT, UR15, 0x3, UPT ;  /* 0x000000030f00788c */ /* 0x000fc6000bf24270 */
[----:B------:R-:W4:Y:S01]  /*a04f0*/  LDL.LU R17, [R1+0x33d4] ;  /* 0x0033d40001117983 */ /* 0x000f220000300800 */
[----:B------:R-:W-:-:S03]  /*a0500*/  USEL UR11, URZ, 0x4, !UP1 ;  /* 0x00000004ff0b7887 */ /* 0x000fc6000c800000 */
[----:B------:R-:W4:Y:S01]  /*a0510*/  LDL.LU R16, [R1+0x33e0] ;  /* 0x0033e00001107983 */ /* 0x000f220000300800 */
[----:B------:R-:W-:Y:S01]  /*a0520*/  MOV R4, R8 ;  /* 0x0000000800047202 */ /* 0x000fe20000000f00 */
[----:B------:R-:W-:Y:S02]  /*a0530*/  USEL UR11, UR11, URZ, !UP0 ;  /* 0x000000ff0b0b7287 */ /* 0x000fe4000c000000 */
[----:B------:R-:W4:Y:S04]  /*a0540*/  LDL.LU R15, [R1+0x339c] ;  /* 0x00339c00010f7983 */ /* 0x000f280000300800 */
[----:B------:R-:W4:Y:S04]  /*a0550*/  LDL.LU R8, [R1+0x33a8] ;  /* 0x0033a80001087983 */ /* 0x000f280000300800 */
[----:B------:R1:W-:Y:S01]  /*a0560*/  LDGSTS.E [R3+0x47e80], desc[UR28][R4.64], P0 ;  /* 0x47e8000004037fae */ /* 0x0003e200081a101c */
[----:B------:R-:W-:-:S02]  /*a0570*/  ISETP.NE.U32.AND P0, PT, RZ, UR11, PT ;  /* 0x0000000bff007c0c */ /* 0x000fc4000bf05070 */
[----:B-1----:R-:W-:-:S04]  /*a0580*/  LOP3.LUT R3, R210, 0x60, RZ, 0x3c, !PT ;  /* 0x00000060d2037812 */ /* 0x002fc800078e3cff */
[----:B------:R-:W-:Y:S02]  /*a0590*/  IADD3 R3, PT, PT, R3, UR16, RZ ;  /* 0x0000001003037c10 */ /* 0x000fe4000fffe0ff */
        /* <DEDUP_REMOVED lines=9> */
[----:B--2---:R-:W-:-:S04]  /*a0630*/  IADD3 R6, P1, PT, R6, UR13, RZ ;  /* 0x0000000d06067c10 */ /* 0x004fc8000ff3e0ff */
[----:B------:R-:W-:Y:S01]  /*a0640*/  IADD3.X R10, PT, PT, R10, UR5, RZ, P1, !PT ;  /* 0x000000050a0a7c10 */ /* 0x000fe20008ffe4ff */
[----:B------:R-:W-:Y:S01]  /*a0650*/  STL [R1+0x3420], R6 ;  /* 0x0034200601007387 */ /* 0x000fe20000100800 */
[----:B------:R-:W-:Y:S02]  /*a0660*/  IMAD.MOV.U32 R4, RZ, RZ, R6 ;  /* 0x000000ffff047224 */ /* 0x000fe400078e0006 */
[----:B------:R-:W-:Y:S01]  /*a0670*/  MOV R5, R10 ;  /* 0x0000000a00057202 */ /* 0x000fe20000000f00 */
[----:B------:R1:W-:Y:S04]  /*a0680*/  STL [R1+0x3414], R10 ;  /* 0x0034140a01007387 */ /* 0x0003e80000100800 */
[----:B------:R2:W-:Y:S04]  /*a0690*/  LDGSTS.E [R3+0x40380], desc[UR28][R4.64], P0 ;  /* 0x4038000004037fae */ /* 0x0005e800081a101c */
[----:B-1----:R-:W4:Y:S01]  /*a06a0*/  LDL.LU R10, [R1+0x335c] ;  /* 0x00335c00010a7983 */ /* 0x002f220000300800 */
[----:B---3--:R-:W-:-:S03]  /*a06b0*/  IADD3 R7, P1, PT, R7, UR13, RZ ;  /* 0x0000000d07077c10 */ /* 0x008fc6000ff3e0ff */
[----:B------:R-:W3:Y:S04]  /*a06c0*/  LDL.LU R6, [R1+0x3368] ;  /* 0x0033680001067983 */ /* 0x000ee80000300800 */
[----:B------:R-:W-:Y:S01]  /*a06d0*/  STL [R1+0x33e8], R7 ;  /* 0x0033e80701007387 */ /* 0x000fe20000100800 */
[----:B----4-:R-:W-:-:S05]  /*a06e0*/  IADD3.X R11, PT, PT, R11, UR5, RZ, P1, !PT ;  /* 0x000000050b0b7c10 */ /* 0x010fca0008ffe4ff */
[----:B------:R1:W-:Y:S04]  /*a06f0*/  STL [R1+0x33dc], R11 ;  /* 0x0033dc0b01007387 */ /* 0x0003e80000100800 */
[----:B------:R-:W4:Y:S01]  /*a0700*/  LDL.LU R14, [R1+0x3354] ;  /* 0x00335400010e7983 */ /* 0x000f220000300800 */
[----:B--2---:R-:W-:-:S03]  /*a0710*/  MOV R5, R11 ;  /* 0x0000000b00057202 */ /* 0x004fc60000000f00 */
[----:B------:R-:W2:Y:S01]  /*a0720*/  LDL.LU R13, [R1+0x3360] ;  /* 0x00336000010d7983 */ /* 0x000ea20000300800 */
[----:B------:R-:W-:-:S03]  /*a0730*/  IMAD.MOV.U32 R4, RZ, RZ, R7 ;  /* 0x000000ffff047224 */ /* 0x000fc600078e0007 */
[----:B-1----:R-:W4:Y:S04]  /*a0740*/  LDL.LU R11, [R1+0x331c] ;  /* 0x00331c00010b7983 */ /* 0x002f280000300800 */
[----:B------:R-:W4:Y:S01]  /*a0750*/  LDL.LU R7, [R1+0x3328] ;  /* 0x0033280001077983 */ /* 0x000f220000300800 */
[----:B------:R-:W-:-:S04]  /*a0760*/  UISETP.GT.AND UP1, UPT, UR15, 0x7, UPT ;  /* 0x000000070f00788c */ /* 0x000fc8000bf24270 */
[----:B------:R-:W-:-:S04]  /*a0770*/  USEL UR11, URZ, 0x4, !UP1 ;  /* 0x00000004ff0b7887 */ /* 0x000fc8000c800000 */
[----:B------:R-:W-:Y:S02]  /*a0780*/  USEL UR11, UR11, URZ, !UP0 ;  /* 0x000000ff0b0b7287 */ /* 0x000fe4000c000000 */
[----:B------:R-:W-:-:S04]  /*a0790*/  UISETP.GT.AND UP1, UPT, UR15, 0xb, UPT ;  /* 0x0000000b0f00788c */ /* 0x000fc8000bf24270 */
[----:B------:R-:W-:Y:S01]  /*a07a0*/  ISETP.NE.U32.AND P0, PT, RZ, UR11, PT ;  /* 0x0000000bff007c0c */ /* 0x000fe2000bf05070 */
[----:B------:R-:W-:Y:S01]  /*a07b0*/  USEL UR11, URZ, 0x4, !UP1 ;  /* 0x00000004ff0b7887 */ /* 0x000fe2000c800000 */
[----:B------:R-:W-:-:S03]  /*a07c0*/  IADD3 R16, P2, PT, R16, UR13, RZ ;  /* 0x0000000d10107c10 */ /* 0x000fc6000ff5e0ff */
[----:B------:R-:W-:Y:S01]  /*a07d0*/  USEL UR11, UR11, URZ, !UP0 ;  /* 0x000000ff0b0b7287 */ /* 0x000fe2000c000000 */
[----:B------:R-:W-:Y:S02]  /*a07e0*/  IADD3.X R17, PT, PT, R17, UR5, RZ, P2, !PT ;  /* 0x0000000511117c10 */ /* 0x000fe400097fe4ff */
[----:B------:R-:W-:-:S03]  /*a07f0*/  IADD3 R8, P3, PT, R8, UR13, RZ ;  /* 0x0000000d08087c10 */ /* 0x000fc6000ff7e0ff */
[----:B------:R-:W-:Y:S02]  /*a0800*/  ISETP.NE.U32.AND P1, PT, RZ, UR11, PT ;  /* 0x0000000bff007c0c */ /* 0x000fe4000bf25070 */
[----:B------:R1:W-:Y:S01]  /*a0810*/  LDGSTS.E [R3+0x40700], desc[UR28][R4.64], P0 ;  /* 0x4070000004037fae */ /* 0x0003e200081a101c */
[----:B------:R-:W-:-:S03]  /*a0820*/  IADD3.X R15, PT, PT, R15, UR5, RZ, P3, !PT ;  /* 0x000000050f0f7c10 */ /* 0x000fc60009ffe4ff */
[----:B------:R-:W-:Y:S01]  /*a0830*/  STL [R1+0x33e0], R16 ;  /* 0x0033e01001007387 */ /* 0x000fe20000100800 */
[----:B-1----:R-:W-:Y:S01]  /*a0840*/  IMAD.MOV.U32 R4, RZ, RZ, R16 ;  /* 0x000000ffff047224 */ /* 0x002fe200078e0010 */
[----:B------:R-:W-:Y:S02]  /*a0850*/  MOV R5, R17 ;  /* 0x0000001100057202 */ /* 0x000fe40000000f00 */
[----:B------:R-:W-:Y:S04]  /*a0860*/  STL [R1+0x33d4], R17 ;  /* 0x0033d41101007387 */ /* 0x000fe80000100800 */
[----:B------:R1:W-:Y:S04]  /*a0870*/  LDGSTS.E [R3+0x40780], desc[UR28][R4.64], P0 ;  /* 0x4078000004037fae */ /* 0x0003e800081a101c */
[----:B------:R1:W-:Y:S04]  /*a0880*/  STL [R1+0x33a8], R8 ;  /* 0x0033a80801007387 */ /* 0x0003e80000100800 */
[----:B------:R-:W-:Y:S01]  /*a0890*/  STL [R1+0x339c], R15 ;  /* 0x00339c0f01007387 */ /* 0x000fe20000100800 */
[----:B------:R-:W-:Y:S01]  /*a08a0*/  IADD3 R9, P0, PT, R9, UR13, RZ ;  /* 0x0000000d09097c10 */ /* 0x000fe2000ff1e0ff */
[----:B-1----:R-:W-:Y:S01]  /*a08b0*/  IMAD.MOV.U32 R4, RZ, RZ, R8 ;  /* 0x000000ffff047224 */ /* 0x002fe200078e0008 */
[----:B------:R-:W-:Y:S01]  /*a08c0*/  MOV R5, R15 ;  /* 0x0000000f00057202 */ /* 0x000fe20000000f00 */
[----:B------:R-:W4:Y:S01]  /*a08d0*/  LDL.LU R8, [R1+0x3320] ;  /* 0x0033200001087983 */ /* 0x000f220000300800 */
[----:B------:R-:W-:-:S03]  /*a08e0*/  IADD3.X R12, PT, PT, R12, UR5, RZ, P0, !PT ;  /* 0x000000050c0c7c10 */ /* 0x000fc600087fe4ff */
[----:B------:R1:W-:Y:S04]  /*a08f0*/  LDGSTS.E [R3+0x40b00], desc[UR28][R4.64], P1 ;  /* 0x40b0000004037fae */ /* 0x0003e800089a101c */
[----:B------:R-:W-:Y:S04]  /*a0900*/  STL [R1+0x33a0], R9 ;  /* 0x0033a00901007387 */ /* 0x000fe80000100800 */
[----:B------:R1:W-:Y:S02]  /*a0910*/  STL [R1+0x3394], R12 ;  /* 0x0033940c01007387 */ /* 0x0003e40000100800 */
[----:B-1----:R-:W-:Y:S01]  /*a0920*/  IMAD.MOV.U32 R4, RZ, RZ, R9 ;  /* 0x000000ffff047224 */ /* 0x002fe200078e0009 */
[----:B------:R-:W-:Y:S01]  /*a0930*/  MOV R5, R12 ;  /* 0x0000000c00057202 */ /* 0x000fe20000000f00 */
[----:B------:R-:W-:Y:S01]  /*a0940*/  UISETP.GT.AND UP1, UPT, UR15, 0xf, UPT ;  /* 0x0000000f0f00788c */ /* 0x000fe2000bf24270 */
[----:B------:R-:W4:Y:S04]  /*a0950*/  LDL.LU R12, [R1+0x3314] ;  /* 0x00331400010c7983 */ /* 0x000f280000300800 */
[----:B------:R1:W-:Y:S01]  /*a0960*/  LDGSTS.E [R3+0x40b80], desc[UR28][R4.64], P1 ;  /* 0x40b8000004037fae */ /* 0x0003e200089a101c */
[----:B------:R-:W-:-:S03]  /*a0970*/  USEL UR11, URZ, 0x4, !UP1 ;  /* 0x00000004ff0b7887 */ /* 0x000fc6000c800000 */
[----:B------:R-:W4:Y:S01]  /*a0980*/  LDL.LU R9, [R1+0x32e8] ;  /* 0x0032e80001097983 */ /* 0x000f220000300800 */
[----:B------:R-:W-:-:S06]  /*a0990*/  USEL UR11, UR11, URZ, !UP0 ;  /* 0x000000ff0b0b7287 */ /* 0x000fcc000c000000 */
[----:B------:R-:W-:Y:S02]  /*a09a0*/  ISETP.NE.U32.AND P0, PT, RZ, UR11, PT ;  /* 0x0000000bff007c0c */ /* 0x000fe4000bf05070 */
[----:B---3--:R-:W-:-:S04]  /*a09b0*/  IADD3 R6, P1, PT, R6, UR13, RZ ;  /* 0x0000000d06067c10 */ /* 0x008fc8000ff3e0ff */
[----:B------:R-:W-:Y:S01]  /*a09c0*/  IADD3.X R10, PT, PT, R10, UR5, RZ, P1, !PT ;  /* 0x000000050a0a7c10 */ /* 0x000fe20008ffe4ff */
[----:B------:R-:W-:Y:S03]  /*a09d0*/  STL [R1+0x3368], R6 ;  /* 0x0033680601007387 */ /* 0x000fe60000100800 */
[----:B-1----:R-:W-:Y:S01]  /*a09e0*/  MOV R5, R10 ;  /* 0x0000000a00057202 */ /* 0x002fe20000000f00 */
[----:B------:R1:W-:Y:S04]  /*a09f0*/  STL [R1+0x335c], R10 ;  /* 0x00335c0a01007387 */ /* 0x0003e80000100800 */
[----:B-1----:R-:W3:Y:S01]  /*a0a00*/  LDL.LU R10, [R1+0x32dc] ;  /* 0x0032dc00010a7983 */ /* 0x002ee20000300800 */
[----:B------:R-:W-:-:S03]  /*a0a10*/  IMAD.MOV.U32 R4, RZ, RZ, R6 ;  /* 0x000000ffff047224 */ /* 0x000fc600078e0006 */
[----:B------:R-:W3:Y:S01]  /*a0a20*/  LDL.LU R16, [R1+0x32e0] ;  /* 0x0032e00001107983 */ /* 0x000ee20000300800 */
[----:B--2---:R-:W-:-:S03]  /*a0a30*/  IADD3 R13, P2, PT, R13, UR13, RZ ;  /* 0x0000000d0d0d7c10 */ /* 0x004fc6000ff5e0ff */
[----:B------:R-:W2:Y:S01]  /*a0a40*/  LDL.LU R6, [R1+0x32a8] ;  /* 0x0032a80001067983 */ /* 0x000ea20000300800 */
[----:B----4-:R-:W-:-:S03]  /*a0a50*/  IADD3.X R14, PT, PT, R14, UR5, RZ, P2, !PT ;  /* 0x000000050e0e7c10 */ /* 0x010fc600097fe4ff */
[----:B------:R-:W-:Y:S01]  /*a0a60*/  STL [R1+0x3360], R13 ;  /* 0x0033600d01007387 */ /* 0x000fe20000100800 */
[----:B------:R-:W-:-:S03]  /*a0a70*/  IADD3 R7, P3, PT, R7, UR13, RZ ;  /* 0x0000000d07077c10 */ /* 0x000fc6000ff7e0ff */
[----:B------:R-:W-:Y:S04]  /*a0a80*/  STL [R1+0x3354], R14 ;  /* 0x0033540e01007387 */ /* 0x000fe80000100800 */
[----:B------:R-:W-:Y:S01]  /*a0a90*/  STL [R1+0x3328], R7 ;  /* 0x0033280701007387 */ /* 0x000fe20000100800 */
[----:B------:R-:W-:-:S03]  /*a0aa0*/  IADD3.X R11, PT, PT, R11, UR5, RZ, P3, !PT ;  /* 0x000000050b0b7c10 */ /* 0x000fc60009ffe4ff */
[----:B------:R-:W4:Y:S04]  /*a0ab0*/  LDL.LU R17, [R1+0x32d4] ;  /* 0x0032d40001117983 */ /* 0x000f280000300800 */
[----:B------:R1:W-:Y:S04]  /*a0ac0*/  LDGSTS.E [R3+0x40f00], desc[UR28][R4.64], P0 ;  /* 0x40f0000004037fae */ /* 0x0003e800081a101c */
[----:B------:R1:W-:Y:S04]  /*a0ad0*/  STL [R1+0x331c], R11 ;  /* 0x00331c0b01007387 */ /* 0x0003e80000100800 */
[----:B------:R-:W2:Y:S01]  /*a0ae0*/  LDL.LU R15, [R1+0x329c] ;  /* 0x00329c00010f7983 */ /* 0x000ea20000300800 */
[----:B-1----:R-:W-:Y:S01]  /*a0af0*/  IMAD.MOV.U32 R4, RZ, RZ, R13 ;  /* 0x000000ffff047224 */ /* 0x002fe200078e000d */
[----:B------:R-:W-:-:S05]  /*a0b00*/  MOV R5, R14 ;  /* 0x0000000e00057202 */ /* 0x000fca0000000f00 */
[----:B------:R1:W-:Y:S02]  /*a0b10*/  LDGSTS.E [R3+0x40f80], desc[UR28][R4.64], P0 ;  /* 0x40f8000004037fae */ /* 0x0003e400081a101c */
[----:B-1----:R-:W-:Y:S01]  /*a0b20*/  MOV R5, R11 ;  /* 0x0000000b00057202 */ /* 0x002fe20000000f00 */
[----:B------:R-:W-:Y:S01]  /*a0b30*/  IMAD.MOV.U32 R4, RZ, RZ, R7 ;  /* 0x000000ffff047224 */ /* 0x000fe200078e0007 */
[----:B------:R-:W2:Y:S04]  /*a0b40*/  LDL.LU R11, [R1+0x3294] ;  /* 0x00329400010b7983 */ /* 0x000ea80000300800 */
[----:B------:R-:W2:Y:S01]  /*a0b50*/  LDL.LU R7, [R1+0x32a0] ;  /* 0x0032a00001077983 */ /* 0x000ea20000300800 */
[----:B------:R-:W-:-:S04]  /*a0b60*/  UISETP.GT.AND UP1, UPT, UR15, 0x13, UPT ;  /* 0x000000130f00788c */ /* 0x000fc8000bf24270 */
[----:B------:R-:W-:-:S04]  /*a0b70*/  USEL UR11, URZ, 0x4, !UP1 ;  /* 0x00000004ff0b7887 */ /* 0x000fc8000c800000 */
[----:B------:R-:W-:-:S06]  /*a0b80*/  USEL UR11, UR11, URZ, !UP0 ;  /* 0x000000ff0b0b7287 */ /* 0x000fcc000c000000 */
[----:B------:R-:W-:Y:S02]  /*a0b90*/  ISETP.NE.U32.AND P1, PT, RZ, UR11, PT ;  /* 0x0000000bff007c0c */ /* 0x000fe4000bf25070 */
[----:B------:R-:W-:Y:S01]  /*a0ba0*/  IADD3 R8, P0, PT, R8, UR13, RZ ;  /* 0x0000000d08087c10 */ /* 0x000fe2000ff1e0ff */
[----:B------:R-:W-:-:S04]  /*a0bb0*/  UISETP.GT.AND UP1, UPT, UR15, 0x17, UPT ;  /* 0x000000170f00788c */ /* 0x000fc8000bf24270 */
[----:B------:R-:W-:Y:S06]  /*a0bc0*/  STL [R1+0x3320], R8 ;  /* 0x0033200801007387 */ /* 0x000fec0000100800 */
[----:B------:R1:W-:Y:S01]  /*a0bd0*/  LDGSTS.E [R3+0x41300], desc[UR28][R4.64], P1 ;  /* 0x4130000004037fae */ /* 0x0003e200089a101c */
[----:B------:R-:W-:Y:S01]  /*a0be0*/  IADD3.X R12, PT, PT, R12, UR5, RZ, P0, !PT ;  /* 0x000000050c0c7c10 */ /* 0x000fe200087fe4ff */
[----:B-1----:R-:W-:-:S03]  /*a0bf0*/  IMAD.MOV.U32 R4, RZ, RZ, R8 ;  /* 0x000000ffff047224 */ /* 0x002fc600078e0008 */
[----:B------:R-:W-:Y:S01]  /*a0c00*/  MOV R5, R12 ;  /* 0x0000000c00057202 */ /* 0x000fe20000000f00 */
[----:B------:R1:W-:Y:S01]  /*a0c10*/  STL [R1+0x3314], R12 ;  /* 0x0033140c01007387 */ /* 0x0003e20000100800 */
[----:B------:R-:W-:-:S03]  /*a0c20*/  USEL UR11, URZ, 0x4, !UP1 ;  /* 0x00000004ff0b7887 */ /* 0x000fc6000c800000 */
[----:B------:R1:W-:Y:S01]  /*a0c30*/  LDGSTS.E [R3+0x41380], desc[UR28][R4.64], P1 ;  /* 0x4138000004037fae */ /* 0x0003e200089a101c */
[----:B------:R-:W-:-:S03]  /*a0c40*/  IADD3 R9, P1, PT, R9, UR13, RZ ;  /* 0x0000000d09097c10 */ /* 0x000fc6000ff3e0ff */
[----:B-1----:R-:W2:Y:S04]  /*a0c50*/  LDL.LU R12, [R1+0x325c] ;  /* 0x00325c00010c7983 */ /* 0x002ea80000300800 */
[----:B------:R-:W2:Y:S01]  /*a0c60*/  LDL.LU R8, [R1+0x3268] ;  /* 0x0032680001087983 */ /* 0x000ea20000300800 */
[----:B------:R-:W-:-:S03]  /*a0c70*/  USEL UR11, UR11, URZ, !UP0 ;  /* 0x000000ff0b0b7287 */ /* 0x000fc6000c000000 */
[----:B------:R-:W-:Y:S01]  /*a0c80*/  STL [R1+0x32e8], R9 ;  /* 0x0032e80901007387 */ /* 0x000fe20000100800 */
[----:B------:R-:W-:Y:S02]  /*a0c90*/  UISETP.GT.AND UP1, UPT, UR15, 0x1b, UPT ;  /* 0x0000001b0f00788c */ /* 0x000fe4000bf24270 */
[----:B------:R-:W-:Y:S01]  /*a0ca0*/  ISETP.NE.U32.AND P0, PT, RZ, UR11, PT ;  /* 0x0000000bff007c0c */ /* 0x000fe2000bf05070 */
[----:B------:R-:W-:Y:S01]  /*a0cb0*/  IMAD.MOV.U32 R4, RZ, RZ, R9 ;  /* 0x000000ffff047224 */ /* 0x000fe200078e0009 */
[----:B------:R-:W-:-:S04]  /*a0cc0*/  USEL UR11, URZ, 0x4, !UP1 ;  /* 0x00000004ff0b7887 */ /* 0x000fc8000c800000 */
[----:B------:R-:W-:Y:S01]  /*a0cd0*/  USEL UR11, UR11, URZ, !UP0 ;  /* 0x000000ff0b0b7287 */ /* 0x000fe2000c000000 */
[----:B---3--:R-:W-:-:S05]  /*a0ce0*/  IADD3.X R10, PT, PT, R10, UR5, RZ, P1, !PT ;  /* 0x000000050a0a7c10 */ /* 0x008fca0008ffe4ff */
[----:B------:R1:W-:Y:S04]  /*a0cf0*/  STL [R1+0x32dc], R10 ;  /* 0x0032dc0a01007387 */ /* 0x0003e80000100800 */
[----:B------:R-:W3:Y:S01]  /*a0d00*/  LDL.LU R14, [R1+0x3254] ;  /* 0x00325400010e7983 */ /* 0x000ee20000300800 */
[----:B------:R-:W-:-:S03]  /*a0d10*/  MOV R5, R10 ;  /* 0x0000000a00057202 */ /* 0x000fc60000000f00 */
[----:B------:R-:W3:Y:S01]  /*a0d20*/  LDL.LU R13, [R1+0x3260] ;  /* 0x00326000010d7983 */ /* 0x000ee20000300800 */
[----:B------:R-:W-:-:S03]  /*a0d30*/  IADD3 R16, P2, PT, R16, UR13, RZ ;  /* 0x0000000d10107c10 */ /* 0x000fc6000ff5e0ff */
[----:B-1----:R-:W3:Y:S04]  /*a0d40*/  LDL.LU R10, [R1+0x321c] ;  /* 0x00321c00010a7983 */ /* 0x002ee80000300800 */
[----:B------:R-:W3:Y:S01]  /*a0d50*/  LDL.LU R9, [R1+0x3228] ;  /* 0x0032280001097983 */ /* 0x000ee20000300800 */
[----:B----4-:R-:W-:-:S03]  /*a0d60*/  IADD3.X R17, PT, PT, R17, UR5, RZ, P2, !PT ;  /* 0x0000000511117c10 */ /* 0x010fc600097fe4ff */
[----:B------:R1:W-:Y:S01]  /*a0d70*/  LDGSTS.E [R3+0x41700], desc[UR28][R4.64], P0 ;  /* 0x4170000004037fae */ /* 0x0003e200081a101c */
[----:B------:R-:W-:Y:S02]  /*a0d80*/  ISETP.NE.U32.AND P1, PT, RZ, UR11, PT ;  /* 0x0000000bff007c0c */ /* 0x000fe4000bf25070 */
[----:B--2---:R-:W-:Y:S01]  /*a0d90*/  IADD3 R6, P3, PT, R6, UR13, RZ ;  /* 0x0000000d06067c10 */ /* 0x004fe2000ff7e0ff */
[----:B------:R-:W-:Y:S01]  /*a0da0*/  STL [R1+0x32e0], R16 ;  /* 0x0032e01001007387 */ /* 0x000fe20000100800 */
[----:B-1----:R-:W-:Y:S01]  /*a0db0*/  IMAD.MOV.U32 R4, RZ, RZ, R16 ;  /* 0x000000ffff047224 */ /* 0x002fe200078e0010 */
[----:B------:R-:W-:Y:S02]  /*a0dc0*/  MOV R5, R17 ;  /* 0x0000001100057202 */ /* 0x000fe40000000f00 */
[----:B------:R-:W-:-:S03]  /*a0dd0*/  IADD3.X R15, PT, PT, R15, UR5, RZ, P3, !PT ;  /* 0x000000050f0f7c10 */ /* 0x000fc60009ffe4ff */
[----:B------:R1:W-:Y:S04]  /*a0de0*/  LDGSTS.E [R3+0x41780], desc[UR28][R4.64], P0 ;  /* 0x4178000004037fae */ /* 0x0003e800081a101c */
[----:B------:R-:W-:Y:S04]  /*a0df0*/  STL [R1+0x32d4], R17 ;  /* 0x0032d41101007387 */ /* 0x000fe80000100800 */
[----:B------:R2:W-:Y:S01]  /*a0e00*/  STL [R1+0x32a8], R6 ;  /* 0x0032a80601007387 */ /* 0x0005e20000100800 */
[----:B-1----:R-:W-:Y:S01]  /*a0e10*/  IMAD.MOV.U32 R4, RZ, RZ, R6 ;  /* 0x000000ffff047224 */ /* 0x002fe200078e0006 */
[----:B------:R-:W-:-:S02]  /*a0e20*/  MOV R5, R15 ;  /* 0x0000000f00057202 */ /* 0x000fc40000000f00 */
[----:B------:R-:W-:Y:S04]  /*a0e30*/  STL [R1+0x329c], R15 ;  /* 0x00329c0f01007387 */ /* 0x000fe80000100800 */
[----:B--2---:R-:W2:Y:S01]  /*a0e40*/  LDL.LU R6, [R1+0x3220] ;  /* 0x0032200001067983 */ /* 0x004ea20000300800 */
[----:B------:R-:W-:-:S03]  /*a0e50*/  IADD3 R7, P0, PT, R7, UR13, RZ ;  /* 0x0000000d07077c10 */ /* 0x000fc6000ff1e0ff */
[----:B------:R1:W-:Y:S01]  /*a0e60*/  LDGSTS.E [R3+0x41b00], desc[UR28][R4.64], P1 ;  /* 0x41b0000004037fae */ /* 0x0003e200089a101c */
[----:B------:R-:W-:-:S03]  /*a0e70*/  IADD3.X R11, PT, PT, R11, UR5, RZ, P0, !PT ;  /* 0x000000050b0b7c10 */ /* 0x000fc600087fe4ff */
[----:B------:R-:W-:Y:S04]  /*a0e80*/  STL [R1+0x32a0], R7 ;  /* 0x0032a00701007387 */ /* 0x000fe80000100800 */
[----:B------:R4:W-:Y:S01]  /*a0e90*/  STL [R1+0x3294], R11 ;  /* 0x0032940b01007387 */ /* 0x0009e20000100800 */
[----:B-1----:R-:W-:-:S03]  /*a0ea0*/  MOV R5, R11 ;  /* 0x0000000b00057202 */ /* 0x002fc60000000f00 */
[----:B----4-:R-:W4:Y:S01]  /*a0eb0*/  LDL.LU R11, [R1+0x3214] ;  /* 0x00321400010b7983 */ /* 0x010f220000300800 */
[----:B------:R-:W-:Y:S01]  /*a0ec0*/  IMAD.MOV.U32 R4, RZ, RZ, R7 ;  /* 0x000000ffff047224 */ /* 0x000fe200078e0007 */
[----:B------:R-:W-:Y:S02]  /*a0ed0*/  UISETP.GT.AND UP1, UPT, UR15, 0x1f, UPT ;  /* 0x0000001f0f00788c */ /* 0x000fe4000bf24270 */
[----:B------:R-:W4:Y:S04]  /*a0ee0*/  LDL.LU R7, [R1+0x31e8] ;  /* 0x0031e80001077983 */ /* 0x000f280000300800 */
[----:B------:R1:W-:Y:S01]  /*a0ef0*/  LDGSTS.E [R3+0x41b80], desc[UR28][R4.64], P1 ;  /* 0x41b8000004037fae */ /* 0x0003e200089a101c */
[----:B------:R-:W-:-:S04]  /*a0f00*/  USEL UR11, URZ, 0x4, !UP1 ;  /* 0x00000004ff0b7887 */ /* 0x000fc8000c800000 */
[----:B------:R-:W-:-:S06]  /*a0f10*/  USEL UR11, UR11, URZ, !UP0 ;  /* 0x000000ff0b0b7287 */ /* 0x000fcc000c000000 */
[----:B------:R-:W-:Y:S02]  /*a0f20*/  ISETP.NE.U32.AND P0, PT, RZ, UR11, PT ;  /* 0x0000000bff007c0c */ /* 0x000fe4000bf05070 */
[----:B------:R-:W-:-:S04]  /*a0f30*/  IADD3 R8, P1, PT, R8, UR13, RZ ;  /* 0x0000000d08087c10 */ /* 0x000fc8000ff3e0ff */
[----:B------:R-:W-:Y:S01]  /*a0f40*/  IADD3.X R12, PT, PT, R12, UR5, RZ, P1, !PT ;  /* 0x000000050c0c7c10 */ /* 0x000fe20008ffe4ff */
[----:B------:R-:W-:Y:S03]  /*a0f50*/  STL [R1+0x3268], R8 ;  /* 0x0032680801007387 */ /* 0x000fe60000100800 */
[----:B-1----:R-:W-:Y:S01]  /*a0f60*/  MOV R5, R12 ;  /* 0x0000000c00057202 */ /* 0x002fe20000000f00 */
[----:B------:R1:W-:Y:S01]  /*a0f70*/  STL [R1+0x325c], R12 ;  /* 0x00325c0c01007387 */ /* 0x0003e20000100800 */
[----:B------:R-:W-:-:S03]  /*a0f80*/  UISETP.GT.AND UP1, UPT, UR15, 0x23, UPT ;  /* 0x000000230f00788c */ /* 0x000fc6000bf24270 */
[----:B-1----:R-:W4:Y:S01]  /*a0f90*/  LDL.LU R12, [R1+0x31dc] ;  /* 0x0031dc00010c7983 */ /* 0x002f220000300800 */
[----:B------:R-:W-:-:S03]  /*a0fa0*/  IMAD.MOV.U32 R4, RZ, RZ, R8 ;  /* 0x000000ffff047224 */ /* 0x000fc600078e0008 */
[----:B------:R-:W4:Y:S01]  /*a0fb0*/  LDL.LU R16, [R1+0x31e0] ;  /* 0x0031e00001107983 */ /* 0x000f220000300800 */
[----:B------:R-:W-:-:S03]  /*a0fc0*/  USEL UR11, URZ, 0x4, !UP1 ;  /* 0x00000004ff0b7887 */ /* 0x000fc6000c800000 */
[----:B------:R-:W4:Y:S01]  /*a0fd0*/  LDL.LU R8, [R1+0x31a8] ;  /* 0x0031a80001087983 */ /* 0x000f220000300800 */
[----:B------:R-:W-:-:S03]  /*a0fe0*/  USEL UR11, UR11, URZ, !UP0 ;  /* 0x000000ff0b0b7287 */ /* 0x000fc6000c000000 */
[----:B------:R1:W-:Y:S03]  /*a0ff0*/  LDGSTS.E [R3+0x41f00], desc[UR28][R4.64], P0 ;  /* 0x41f0000004037fae */ /* 0x0003e600081a101c */
[----:B------:R-:W-:Y:S02]  /*a1000*/  ISETP.NE.U32.AND P1, PT, RZ, UR11, PT ;  /* 0x0000000bff007c0c */ /* 0x000fe4000bf25070 */
[----:B---3--:R-:W-:-:S04]  /*a1010*/  IADD3 R13, P2, PT, R13, UR13, RZ ;  /* 0x0000000d0d0d7c10 */ /* 0x008fc8000ff5e0ff */
[----:B------:R-:W-:Y:S01]  /*a1020*/  IADD3.X R14, PT, PT, R14, UR5, RZ, P2, !PT ;  /* 0x000000050e0e7c10 */ /* 0x000fe200097fe4ff */
[----:B------:R-:W-:Y:S01]  /*a1030*/  STL [R1+0x3260], R13 ;  /* 0x0032600d01007387 */ /* 0x000fe20000100800 */
[----:B------:R-:W-:-:S03]  /*a1040*/  IADD3 R9, P3, PT, R9, UR13, RZ ;  /* 0x0000000d09097c10 */ /* 0x000fc6000ff7e0ff */
[----:B------:R-:W-:Y:S01]  /*a1050*/  STL [R1+0x3254], R14 ;  /* 0x0032540e01007387 */ /* 0x000fe20000100800 */
[----:B-1----:R-:W-:-:S03]  /*a1060*/  IMAD.MOV.U32 R4, RZ, RZ, R13 ;  /* 0x000000ffff047224 */ /* 0x002fc600078e000d */
[----:B------:R-:W-:Y:S01]  /*a1070*/  STL [R1+0x3228], R9 ;  /* 0x0032280901007387 */ /* 0x000fe20000100800 */
[----:B------:R-:W-:-:S03]  /*a1080*/  IADD3.X R10, PT, PT, R10, UR5, RZ, P3, !PT ;  /* 0x000000050a0a7c10 */ /* 0x000fc60009ffe4ff */
[----:B------:R-:W3:Y:S01]  /*a1090*/  LDL.LU R17, [R1+0x31d4] ;  /* 0x0031d40001117983 */ /* 0x000ee20000300800 */
[----:B------:R-:W-:-:S03]  /*a10a0*/  MOV R5, R14 ;  /* 0x0000000e00057202 */ /* 0x000fc60000000f00 */
[----:B------:R1:W-:Y:S04]  /*a10b0*/  STL [R1+0x321c], R10 ;  /* 0x00321c0a01007387 */ /* 0x0003e80000100800 */
[----:B------:R1:W-:Y:S04]  /*a10c0*/  LDGSTS.E [R3+0x41f80], desc[UR28][R4.64], P0 ;  /* 0x41f8000004037fae */ /* 0x0003e800081a101c */
[----:B------:R-:W3:Y:S01]  /*a10d0*/  LDL.LU R15, [R1+0x319c] ;  /* 0x00319c00010f7983 */ /* 0x000ee20000300800 */
[----:B-1----:R-:W-:Y:S01]  /*a10e0*/  MOV R5, R10 ;  /* 0x0000000a00057202 */ /* 0x002fe20000000f00 */
[----:B------:R-:W-:-:S02]  /*a10f0*/  IMAD.MOV.U32 R4, RZ, RZ, R9 ;  /* 0x000000ffff047224 */ /* 0x000fc400078e0009 */
[----:B------:R-:W3:Y:S04]  /*a1100*/  LDL.LU R10, [R1+0x3194] ;  /* 0x00319400010a7983 */ /* 0x000ee80000300800 */
[----:B------:R-:W3:Y:S04]  /*a1110*/  LDL.LU R9, [R1+0x31a0] ;  /* 0x0031a00001097983 */ /* 0x000ee80000300800 */
[----:B------:R1:W-:Y:S01]  /*a1120*/  LDGSTS.E [R3+0x42300], desc[UR28][R4.64], P1 ;  /* 0x4230000004037fae */ /* 0x0003e200089a101c */
[----:B--2---:R-:W-:-:S05]  /*a1130*/  IADD3 R6, P0, PT, R6, UR13, RZ ;  /* 0x0000000d06067c10 */ /* 0x004fca000ff1e0ff */
[----:B------:R-:W-:Y:S01]  /*a1140*/  STL [R1+0x3220], R6 ;  /* 0x0032200601007387 */ /* 0x000fe20000100800 */
[----:B-1----:R-:W-:Y:S01]  /*a1150*/  IMAD.MOV.U32 R4, RZ, RZ, R6 ;  /* 0x000000ffff047224 */ /* 0x002fe200078e0006 */
[----:B----4-:R-:W-:-:S04]  /*a1160*/  IADD3.X R11, PT, PT, R11, UR5, RZ, P0, !PT ;  /* 0x000000050b0b7c10 */ /* 0x010fc800087fe4ff */
[----:B------:R-:W-:Y:S01]  /*a1170*/  MOV R5, R11 ;  /* 0x0000000b00057202 */ /* 0x000fe20000000f00 */
[----:B------:R1:W-:Y:S01]  /*a1180*/  STL [R1+0x3214], R11 ;  /* 0x0032140b01007387 */ /* 0x0003e20000100800 */
[----:B------:R-:W-:-:S03]  /*a1190*/  UISETP.GT.AND UP1, UPT, UR15, 0x27, UPT ;  /* 0x000000270f00788c */ /* 0x000fc6000bf24270 */
[----:B------:R2:W-:Y:S04]  /*a11a0*/  LDGSTS.E [R3+0x42380], desc[UR28][R4.64], P1 ;  /* 0x4238000004037fae */ /* 0x0005e800089a101c */
[----:B-1----:R-:W4:Y:S04]  /*a11b0*/  LDL.LU R11, [R1+0x315c] ;  /* 0x00315c00010b7983 */ /* 0x002f280000300800 */
[----:B------:R-:W4:Y:S01]  /*a11c0*/  LDL.LU R6, [R1+0x3168] ;  /* 0x0031680001067983 */ /* 0x000f220000300800 */
[----:B------:R-:W-:Y:S01]  /*a11d0*/  USEL UR11, URZ, 0x4, !UP1 ;  /* 0x00000004ff0b7887 */ /* 0x000fe2000c800000 */
[----:B------:R-:W-:-:S03]  /*a11e0*/  IADD3 R7, P1, PT, R7, UR13, RZ ;  /* 0x0000000d07077c10 */ /* 0x000fc6000ff3e0ff */
[----:B------:R-:W-:Y:S02]  /*a11f0*/  USEL UR11, UR11, URZ, !UP0 ;  /* 0x000000ff0b0b7287 */ /* 0x000fe4000c000000 */
[----:B------:R-:W-:Y:S01]  /*a1200*/  STL [R1+0x31e8], R7 ;  /* 0x0031e80701007387 */ /* 0x000fe20000100800 */
[----:B------:R-:W-:-:S03]  /*a1210*/  UISETP.GT.AND UP1, UPT, UR15, 0x2b, UPT ;  /* 0x0000002b0f00788c */ /* 0x000fc6000bf24270 */
[----:B------:R-:W-:Y:S01]  /*a1220*/  ISETP.NE.U32.AND P0, PT, RZ, UR11, PT ;  /* 0x0000000bff007c0c */ /* 0x000fe2000bf05070 */
[----:B------:R-:W-:Y:S01]  /*a1230*/  USEL UR11, URZ, 0x4, !UP1 ;  /* 0x00000004ff0b7887 */ /* 0x000fe2000c800000 */
[----:B--2---:R-:W-:-:S03]  /*a1240*/  IMAD.MOV.U32 R4, RZ, RZ, R7 ;  /* 0x000000ffff047224 */ /* 0x004fc600078e0007 */
[----:B------:R-:W-:Y:S01]  /*a1250*/  USEL UR11, UR11, URZ, !UP0 ;  /* 0x000000ff0b0b7287 */ /* 0x000fe2000c000000 */
[----:B------:R-:W-:-:S05]  /*a1260*/  IADD3.X R12, PT, PT, R12, UR5, RZ, P1, !PT ;  /* 0x000000050c0c7c10 */ /* 0x000fca0008ffe4ff */
[----:B------:R1:W-:Y:S04]  /*a1270*/  STL [R1+0x31dc], R12 ;  /* 0x0031dc0c01007387 */ /* 0x0003e80000100800 */
[----:B------:R-:W2:Y:S01]  /*a1280*/  LDL.LU R14, [R1+0x3154] ;  /* 0x00315400010e7983 */ /* 0x000ea20000300800 */
[----:B------:R-:W-:-:S03]  /*a1290*/  MOV R5, R12 ;  /* 0x0000000c00057202 */ /* 0x000fc60000000f00 */
[----:B------:R-:W2:Y:S01]  /*a12a0*/  LDL.LU R13, [R1+0x3160] ;  /* 0x00316000010d7983 */ /* 0x000ea20000300800 */
[----:B------:R-:W-:-:S03]  /*a12b0*/  IADD3 R16, P2, PT, R16, UR13, RZ ;  /* 0x0000000d10107c10 */ /* 0x000fc6000ff5e0ff */
[----:B-1----:R-:W2:Y:S04]  /*a12c0*/  LDL.LU R12, [R1+0x311c] ;  /* 0x00311c00010c7983 */ /* 0x002ea80000300800 */
[----:B------:R-:W2:Y:S01]  /*a12d0*/  LDL.LU R7, [R1+0x3128] ;  /* 0x0031280001077983 */ /* 0x000ea20000300800 */
[----:B------:R-:W-:Y:S02]  /*a12e0*/  ISETP.NE.U32.AND P1, PT, RZ, UR11, PT ;  /* 0x0000000bff007c0c */ /* 0x000fe4000bf25070 */
[----:B------:R-:W-:Y:S01]  /*a12f0*/  IADD3 R8, P3, PT, R8, UR13, RZ ;  /* 0x0000000d08087c10 */ /* 0x000fe2000ff7e0ff */
[----:B------:R1:W-:Y:S04]  /*a1300*/  LDGSTS.E [R3+0x42700], desc[UR28][R4.64], P0 ;  /* 0x4270000004037fae */ /* 0x0003e800081a101c */
[----:B------:R-:W-:Y:S01]  /*a1310*/  STL [R1+0x31e0], R16 ;  /* 0x0031e01001007387 */ /* 0x000fe20000100800 */
[----:B-1----:R-:W-:Y:S01]  /*a1320*/  IMAD.MOV.U32 R4, RZ, RZ, R16 ;  /* 0x000000ffff047224 */ /* 0x002fe200078e0010 */
[----:B---3--:R-:W-:-:S04]  /*a1330*/  IADD3.X R17, PT, PT, R17, UR5, RZ, P2, !PT ;  /* 0x0000000511117c10 */ /* 0x008fc800097fe4ff */
[----:B------:R-:W-:Y:S01]  /*a1340*/  MOV R5, R17 ;  /* 0x0000001100057202 */ /* 0x000fe20000000f00 */
[----:B------:R-:W-:Y:S04]  /*a1350*/  STL [R1+0x31d4], R17 ;  /* 0x0031d41101007387 */ /* 0x000fe80000100800 */
[----:B------:R1:W-:Y:S01]  /*a1360*/  LDGSTS.E [R3+0x42780], desc[UR28][R4.64], P0 ;  /* 0x4278000004037fae */ /* 0x0003e200081a101c */
[----:B------:R-:W-:-:S03]  /*a1370*/  IADD3.X R15, PT, PT, R15, UR5, RZ, P3, !PT ;  /* 0x000000050f0f7c10 */ /* 0x000fc60009ffe4ff */
[----:B------:R3:W-:Y:S04]  /*a1380*/  STL [R1+0x31a8], R8 ;  /* 0x0031a80801007387 */ /* 0x0007e80000100800 */
[----:B------:R-:W-:Y:S01]  /*a1390*/  STL [R1+0x319c], R15 ;  /* 0x00319c0f01007387 */ /* 0x000fe20000100800 */
[----:B-1----:R-:W-:Y:S01]  /*a13a0*/  IMAD.MOV.U32 R4, RZ, RZ, R8 ;  /* 0x000000ffff047224 */ /* 0x002fe200078e0008 */
[----:B------:R-:W-:Y:S02]  /*a13b0*/  MOV R5, R15 ;  /* 0x0000000f00057202 */ /* 0x000fe40000000f00 */
[----:B---3--:R-:W3:Y:S01]  /*a13c0*/  LDL.LU R8, [R1+0x3120] ;  /* 0x0031200001087983 */ /* 0x008ee20000300800 */
[----:B------:R-:W-:-:S03]  /*a13d0*/  IADD3 R9, P0, PT, R9, UR13, RZ ;  /* 0x0000000d09097c10 */ /* 0x000fc6000ff1e0ff */
[----:B------:R1:W-:Y:S01]  /*a13e0*/  LDGSTS.E [R3+0x42b00], desc[UR28][R4.64], P1 ;  /* 0x42b0000004037fae */ /* 0x0003e200089a101c */
[----:B------:R-:W-:-:S03]  /*a13f0*/  IADD3.X R10, PT, PT, R10, UR5, RZ, P0, !PT ;  /* 0x000000050a0a7c10 */ /* 0x000fc600087fe4ff */
[----:B------:R-:W-:Y:S04]  /*a1400*/  STL [R1+0x31a0], R9 ;  /* 0x0031a00901007387 */ /* 0x000fe80000100800 */
[----:B------:R1:W-:Y:S02]  /*a1410*/  STL [R1+0x3194], R10 ;  /* 0x0031940a01007387 */ /* 0x0003e40000100800 */
[----:B-1----:R-:W-:Y:S01]  /*a1420*/  IMAD.MOV.U32 R4, RZ, RZ, R9 ;  /* 0x000000ffff047224 */ /* 0x002fe200078e0009 */
[----:B------:R-:W-:Y:S02]  /*a1430*/  MOV R5, R10 ;  /* 0x0000000a00057202 */ /* 0x000fe40000000f00 */
[----:B------:R-:W3:Y:S04]  /*a1440*/  LDL.LU R10, [R1+0x3114] ;  /* 0x00311400010a7983 */ /* 0x000ee80000300800 */
[----:B------:R1:W-:Y:S04]  /*a1450*/  LDGSTS.E [R3+0x42b80], desc[UR28][R4.64], P1 ;  /* 0x42b8000004037fae */ /* 0x0003e800089a101c */
[----:B------:R-:W3:Y:S01]  /*a1460*/  LDL.LU R9, [R1+0x30e8] ;  /* 0x0030e80001097983 */ /* 0x000ee20000300800 */
[----:B----4-:R-:W-:-:S04]  /*a1470*/  IADD3 R6, P1, PT, R6, UR13, RZ ;  /* 0x0000000d06067c10 */ /* 0x010fc8000ff3e0ff */
[----:B------:R-:W-:Y:S01]  /*a1480*/  IADD3.X R11, PT, PT, R11, UR5, RZ, P1, !PT ;  /* 0x000000050b0b7c10 */ /* 0x000fe20008ffe4ff */
[----:B------:R-:W-:Y:S03]  /*a1490*/  STL [R1+0x3168], R6 ;  /* 0x0031680601007387 */ /* 0x000fe60000100800 */
[----:B-1----:R-:W-:Y:S01]  /*a14a0*/  MOV R5, R11 ;  /* 0x0000000b00057202 */ /* 0x002fe20000000f00 */
[----:B------:R1:W-:Y:S04]  /*a14b0*/  STL [R1+0x315c], R11 ;  /* 0x00315c0b01007387 */ /* 0x0003e80000100800 */
[----:B-1----:R-:W4:Y:S01]  /*a14c0*/  LDL.LU R11, [R1+0x30dc] ;  /* 0x0030dc00010b7983 */ /* 0x002f220000300800 */
[----:B------:R-:W-:Y:S01]  /*a14d0*/  UISETP.GT.AND UP1, UPT, UR15, 0x2f, UPT ;  /* 0x0000002f0f00788c */ /* 0x000fe2000bf24270 */
[----:B------:R-:W-:-:S02]  /*a14e0*/  IMAD.MOV.U32 R4, RZ, RZ, R6 ;  /* 0x000000ffff047224 */ /* 0x000fc400078e0006 */
[----:B------:R-:W4:Y:S01]  /*a14f0*/  LDL.LU R16, [R1+0x30e0] ;  /* 0x0030e00001107983 */ /* 0x000f220000300800 */
[----:B------:R-:W-:-:S03]  /*a1500*/  USEL UR11, URZ, 0x4, !UP1 ;  /* 0x00000004ff0b7887 */ /* 0x000fc6000c800000 */
[----:B------:R-:W4:Y:S01]  /*a1510*/  LDL.LU R6, [R1+0x30a8] ;  /* 0x0030a80001067983 */ /* 0x000f220000300800 */
[----:B------:R-:W-:-:S06]  /*a1520*/  USEL UR11, UR11, URZ, !UP0 ;  /* 0x000000ff0b0b7287 */ /* 0x000fcc000c000000 */
[----:B------:R-:W-:Y:S01]  /*a1530*/  ISETP.NE.U32.AND P0, PT, RZ, UR11, PT ;  /* 0x0000000bff007c0c */ /* 0x000fe2000bf05070 */
[----:B------:R-:W-:-:S04]  /*a1540*/  UISETP.GT.AND UP1, UPT, UR15, 0x33, UPT ;  /* 0x000000330f00788c */ /* 0x000fc8000bf24270 */
[----:B------:R-:W-:Y:S01]  /*a1550*/  USEL UR11, URZ, 0x4, !UP1 ;  /* 0x00000004ff0b7887 */ /* 0x000fe2000c800000 */
[----:B--2---:R-:W-:-:S07]  /*a1560*/  IADD3 R13, P2, PT, R13, UR13, RZ ;  /* 0x0000000d0d0d7c10 */ /* 0x004fce000ff5e0ff */
[----:B------:R1:W-:Y:S01]  /*a1570*/  LDGSTS.E [R3+0x42f00], desc[UR28][R4.64], P0 ;  /* 0x42f0000004037fae */ /* 0x0003e200081a101c */
[----:B------:R-:W-:-:S03]  /*a1580*/  IADD3.X R14, PT, PT, R14, UR5, RZ, P2, !PT ;  /* 0x000000050e0e7c10 */ /* 0x000fc600097fe4ff */
[----:B------:R-:W-:Y:S01]  /*a1590*/  STL [R1+0x3160], R13 ;  /* 0x0031600d01007387 */ /* 0x000fe20000100800 */
[----:B------:R-:W-:-:S03]  /*a15a0*/  IADD3 R7, P3, PT, R7, UR13, RZ ;  /* 0x0000000d07077c10 */ /* 0x000fc6000ff7e0ff */
[----:B------:R-:W-:Y:S01]  /*a15b0*/  STL [R1+0x3154], R14 ;  /* 0x0031540e01007387 */ /* 0x000fe20000100800 */
[----:B------:R-:W-:-:S03]  /*a15c0*/  USEL UR11, UR11, URZ, !UP0 ;  /* 0x000000ff0b0b7287 */ /* 0x000fc6000c000000 */
[----:B------:R-:W-:Y:S01]  /*a15d0*/  STL [R1+0x3128], R7 ;  /* 0x0031280701007387 */ /* 0x000fe20000100800 */
[----:B------:R-:W-:Y:S01]  /*a15e0*/  IADD3.X R12, PT, PT, R12, UR5, RZ, P3, !PT ;  /* 0x000000050c0c7c10 */ /* 0x000fe20009ffe4ff */
[----:B-1----:R-:W-:Y:S02]  /*a15f0*/  IMAD.MOV.U32 R4, RZ, RZ, R13 ;  /* 0x000000ffff047224 */ /* 0x002fe400078e000d */
[----:B------:R-:W2:Y:S01]  /*a1600*/  LDL.LU R17, [R1+0x30d4] ;  /* 0x0030d40001117983 */ /* 0x000ea20000300800 */
[----:B------:R-:W-:Y:S02]  /*a1610*/  MOV R5, R14 ;  /* 0x0000000e00057202 */ /* 0x000fe40000000f00 */
[----:B------:R-:W-:Y:S01]  /*a1620*/  ISETP.NE.U32.AND P1, PT, RZ, UR11, PT ;  /* 0x0000000bff007c0c */ /* 0x000fe2000bf25070 */
[----:B------:R1:W-:Y:S04]  /*a1630*/  STL [R1+0x311c], R12 ;  /* 0x00311c0c01007387 */ /* 0x0003e80000100800 */
[----:B------:R1:W-:Y:S04]  /*a1640*/  LDGSTS.E [R3+0x42f80], desc[UR28][R4.64], P0 ;  /* 0x42f8000004037fae */ /* 0x0003e800081a101c */
[----:B------:R-:W2:Y:S01]  /*a1650*/  LDL.LU R15, [R1+0x309c] ;  /* 0x00309c00010f7983 */ /* 0x000ea20000300800 */
[----:B-1----:R-:W-:Y:S01]  /*a1660*/  MOV R5, R12 ;  /* 0x0000000c00057202 */ /* 0x002fe20000000f00 */
[----:B------:R-:W-:-:S02]  /*a1670*/  IMAD.MOV.U32 R4, RZ, RZ, R7 ;  /* 0x000000ffff047224 */ /* 0x000fc400078e0007 */
[----:B------:R-:W2:Y:S04]  /*a1680*/  LDL.LU R12, [R1+0x3094] ;  /* 0x00309400010c7983 */ /* 0x000ea80000300800 */
[----:B------:R-:W2:Y:S04]  /*a1690*/  LDL.LU R7, [R1+0x30a0] ;  /* 0x0030a00001077983 */ /* 0x000ea80000300800 */
[----:B------:R1:W-:Y:S01]  /*a16a0*/  LDGSTS.E [R3+0x43300], desc[UR28][R4.64], P1 ;  /* 0x4330000004037fae */ /* 0x0003e200089a101c */
[----:B---3--:R-:W-:-:S05]  /*a16b0*/  IADD3 R8, P0, PT, R8, UR13, RZ ;  /* 0x0000000d08087c10 */ /* 0x008fca000ff1e0ff */
[----:B------:R-:W-:Y:S01]  /*a16c0*/  STL [R1+0x3120], R8 ;  /* 0x0031200801007387 */ /* 0x000fe20000100800 */
[----:B-1----:R-:W-:Y:S01]  /*a16d0*/  IMAD.MOV.U32 R4, RZ, RZ, R8 ;  /* 0x000000ffff047224 */ /* 0x002fe200078e0008 */
[----:B------:R-:W-:-:S04]  /*a16e0*/  IADD3.X R10, PT, PT, R10, UR5, RZ, P0, !PT ;  /* 0x000000050a0a7c10 */ /* 0x000fc800087fe4ff */
[----:B------:R-:W-:Y:S01]  /*a16f0*/  MOV R5, R10 ;  /* 0x0000000a00057202 */ /* 0x000fe20000000f00 */
[----:B------:R1:W-:Y:S04]  /*a1700*/  STL [R1+0x3114], R10 ;  /* 0x0031140a01007387 */ /* 0x0003e80000100800 */
[----:B------:R3:W-:Y:S01]  /*a1710*/  LDGSTS.E [R3+0x43380], desc[UR28][R4.64], P1 ;  /* 0x4338000004037fae */ /* 0x0007e200089a101c */
[----:B------:R-:W-:-:S03]  /*a1720*/  IADD3 R9, P1, PT, R9, UR13, RZ ;  /* 0x0000000d09097c10 */ /* 0x000fc6000ff3e0ff */
[----:B-1----:R-:W2:Y:S04]  /*a1730*/  LDL.LU R10, [R1+0x305c] ;  /* 0x00305c00010a7983 */ /* 0x002ea80000300800 */
[----:B------:R-:W2:Y:S04]  /*a1740*/  LDL.LU R8, [R1+0x3068] ;  /* 0x0030680001087983 */ /* 0x000ea80000300800 */
[----:B------:R-:W-:Y:S01]  /*a1750*/  STL [R1+0x30e8], R9 ;  /* 0x0030e80901007387 */ /* 0x000fe20000100800 */
[----:B---3--:R-:W-:Y:S01]  /*a1760*/  IMAD.MOV.U32 R4, RZ, RZ, R9 ;  /* 0x000000ffff047224 */ /* 0x008fe200078e0009 */
[----:B----4-:R-:W-:-:S05]  /*a1770*/  IADD3.X R11, PT, PT, R11, UR5, RZ, P1, !PT ;  /* 0x000000050b0b7c10 */ /* 0x010fca0008ffe4ff */
[----:B------:R1:W-:Y:S04]  /*a1780*/  STL [R1+0x30dc], R11 ;  /* 0x0030dc0b01007387 */ /* 0x0003e80000100800 */
[----:B------:R-:W3:Y:S01]  /*a1790*/  LDL.LU R14, [R1+0x3054] ;  /* 0x00305400010e7983 */ /* 0x000ee20000300800 */
[----:B------:R-:W-:-:S03]  /*a17a0*/  MOV R5, R11 ;  /* 0x0000000b00057202 */ /* 0x000fc60000000f00 */
[----:B------:R-:W4:Y:S04]  /*a17b0*/  LDL.LU R13, [R1+0x3060] ;  /* 0x00306000010d7983 */ /* 0x000f280000300800 */
[----:B-1----:R-:W3:Y:S04]  /*a17c0*/  LDL.LU R11, [R1+0x301c] ;  /* 0x00301c00010b7983 */ /* 0x002ee80000300800 */
[----:B------:R-:W3:Y:S01]  /*a17d0*/  LDL.LU R9, [R1+0x3028] ;  /* 0x0030280001097983 */ /* 0x000ee20000300800 */
        /* <DEDUP_REMOVED lines=8> */
[----:B------:R-:W-:Y:S02]  /*a1860*/  IADD3 R6, P3, PT, R6, UR13, RZ ;  /* 0x0000000d06067c10 */ /* 0x000fe4000ff7e0ff */
[----:B--2---:R-:W-:-:S05]  /*a1870*/  IADD3.X R17, PT, PT, R17, UR5, RZ, P2, !PT ;  /* 0x0000000511117c10 */ /* 0x004fca00097fe4ff */
[----:B------:R1:W-:Y:S01]  /*a1880*/  LDGSTS.E [R3+0x43700], desc[UR28][R4.64], P0 ;  /* 0x4370000004037fae */ /* 0x0003e200081a101c */
[----:B------:R-:W-:-:S03]  /*a1890*/  ISETP.NE.U32.AND P1, PT, RZ, UR11, PT ;  /* 0x0000000bff007c0c */ /* 0x000fc6000bf25070 */
[----:B------:R-:W-:Y:S01]  /*a18a0*/  STL [R1+0x30e0], R16 ;  /* 0x0030e01001007387 */ /* 0x000fe20000100800 */
[----:B-1----:R-:W-:Y:S01]  /*a18b0*/  IMAD.MOV.U32 R4, RZ, RZ, R16 ;  /* 0x000000ffff047224 */ /* 0x002fe200078e0010 */
[----:B------:R-:W-:Y:S02]  /*a18c0*/  MOV R5, R17 ;  /* 0x0000001100057202 */ /* 0x000fe40000000f00 */
[----:B------:R-:W-:-:S03]  /*a18d0*/  IADD3.X R15, PT, PT, R15, UR5, RZ, P3, !PT ;  /* 0x000000050f0f7c10 */ /* 0x000fc60009ffe4ff */
[----:B------:R1:W-:Y:S04]  /*a18e0*/  LDGSTS.E [R3+0x43780], desc[UR28][R4.64], P0 ;  /* 0x4378000004037fae */ /* 0x0003e800081a101c */
[----:B------:R-:W-:Y:S01]  /*a18f0*/  STL [R1+0x30d4], R17 ;  /* 0x0030d41101007387 */ /* 0x000fe20000100800 */
[----:B------:R-:W-:-:S03]  /*a1900*/  IADD3 R7, P0, PT, R7, UR13, RZ ;  /* 0x0000000d07077c10 */ /* 0x000fc6000ff1e0ff */
[----:B------:R2:W-:Y:S01]  /*a1910*/  STL [R1+0x30a8], R6 ;  /* 0x0030a80601007387 */ /* 0x0005e20000100800 */
[----:B-1----:R-:W-:Y:S01]  /*a1920*/  IMAD.MOV.U32 R4, RZ, RZ, R6 ;  /* 0x000000ffff047224 */ /* 0x002fe200078e0006 */
[----:B------:R-:W-:Y:S02]  /*a1930*/  MOV R5, R15 ;  /* 0x0000000f00057202 */ /* 0x000fe40000000f00 */
[----:B------:R-:W-:Y:S01]  /*a1940*/  STL [R1+0x309c], R15 ;  /* 0x00309c0f01007387 */ /* 0x000fe20000100800 */
[----:B------:R-:W-:-:S03]  /*a1950*/  IADD3.X R12, PT, PT, R12, UR5, RZ, P0, !PT ;  /* 0x000000050c0c7c10 */ /* 0x000fc600087fe4ff */
[----:B--2---:R-:W2:Y:S04]  /*a1960*/  LDL.LU R6, [R1+0x3020] ;  /* 0x0030200001067983 */ /* 0x004ea80000300800 */
[----:B------:R1:W-:Y:S04]  /*a1970*/  LDGSTS.E [R3+0x43b00], desc[UR28][R4.64], P1 ;  /* 0x43b0000004037fae */ /* 0x0003e800089a101c */
[----:B------:R-:W-:Y:S04]  /*a1980*/  STL [R1+0x30a0], R7 ;  /* 0x0030a00701007387 */ /* 0x000fe80000100800 */
[----:B------:R1:W-:Y:S02]  /*a1990*/  STL [R1+0x3094], R12 ;  /* 0x0030940c01007387 */ /* 0x0003e40000100800 */
[----:B-1----:R-:W-:Y:S01]  /*a19a0*/  IMAD.MOV.U32 R4, RZ, RZ, R7 ;  /* 0x000000ffff047224 */ /* 0x002fe200078e0007 */
[----:B------:R-:W-:Y:S01]  /*a19b0*/  MOV R5, R12 ;  /* 0x0000000c00057202 */ /* 0x000fe20000000f00 */
[----:B------:R-:W-:Y:S01]  /*a19c0*/  UISETP.GT.AND UP1, UPT, UR15, 0x3f, UPT ;  /* 0x0000003f0f00788c */ /* 0x000fe2000bf24270 */
[----:B------:R-:W2:Y:S04]  /*a19d0*/  LDL.LU R12, [R1+0x3014] ;  /* 0x00301400010c7983 */ /* 0x000ea80000300800 */
[----:B------:R1:W-:Y:S01]  /*a19e0*/  LDGSTS.E [R3+0x43b80], desc[UR28][R4.64], P1 ;  /* 0x43b8000004037fae */ /* 0x0003e200089a101c */
[----:B------:R-:W-:-:S03]  /*a19f0*/  USEL UR11, URZ, 0x4, !UP1 ;  /* 0x00000004ff0b7887 */ /* 0x000fc6000c800000 */
[----:B------:R-:W2:Y:S01]  /*a1a00*/  LDL.LU R7, [R1+0x2fe8] ;  /* 0x002fe80001077983 */ /* 0x000ea20000300800 */
[----:B------:R-:W-:-:S06]  /*a1a10*/  USEL UR11, UR11, URZ, !UP0 ;  /* 0x000000ff0b0b7287 */ /* 0x000fcc000c000000 */
[----:B------:R-:W-:Y:S02]  /*a1a20*/  ISETP.NE.U32.AND P0, PT, RZ, UR11, PT ;  /* 0x0000000bff007c0c */ /* 0x000fe4000bf05070 */
[----:B------:R-:W-:-:S04]  /*a1a30*/  IADD3 R8, P1, PT, R8, UR13, RZ ;  /* 0x0000000d08087c10 */ /* 0x000fc8000ff3e0ff */
[----:B------:R-:W-:Y:S01]  /*a1a40*/  IADD3.X R10, PT, PT, R10, UR5, RZ, P1, !PT ;  /* 0x000000050a0a7c10 */ /* 0x000fe20008ffe4ff */
[----:B------:R-:W-:Y:S03]  /*a1a50*/  STL [R1+0x3068], R8 ;  /* 0x0030680801007387 */ /* 0x000fe60000100800 */
[----:B-1----:R-:W-:Y:S01]  /*a1a60*/  MOV R5, R10 ;  /* 0x0000000a00057202 */ /* 0x002fe20000000f00 */
[----:B------:R1:W-:Y:S04]  /*a1a70*/  STL [R1+0x305c], R10 ;  /* 0x00305c0a01007387 */ /* 0x0003e80000100800 */
[----:B-1----:R-:W2:Y:S01]  /*a1a80*/  LDL.LU R10, [R1+0x2fdc] ;  /* 0x002fdc00010a7983 */ /* 0x002ea20000300800 */
[----:B------:R-:W-:-:S03]  /*a1a90*/  IMAD.MOV.U32 R4, RZ, RZ, R8 ;  /* 0x000000ffff047224 */ /* 0x000fc600078e0008 */
[----:B------:R-:W2:Y:S04]  /*a1aa0*/  LDL.LU R16, [R1+0x2fe0] ;  /* 0x002fe00001107983 */ /* 0x000ea80000300800 */
[----:B------:R-:W2:Y:S04]  /*a1ab0*/  LDL.LU R8, [R1+0x2fa8] ;  /* 0x002fa80001087983 */ /* 0x000ea80000300800 */
[----:B------:R1:W-:Y:S01]  /*a1ac0*/  LDGSTS.E [R3+0x43f00], desc[UR28][R4.64], P0 ;  /* 0x43f0000004037fae */ /* 0x0003e200081a101c */
[----:B----4-:R-:W-:-:S04]  /*a1ad0*/  IADD3 R13, P2, PT, R13, UR13, RZ ;  /* 0x0000000d0d0d7c10 */ /* 0x010fc8000ff5e0ff */
[----:B---3--:R-:W-:Y:S01]  /*a1ae0*/  IADD3.X R14, PT, PT, R14, UR5, RZ, P2, !PT ;  /* 0x000000050e0e7c10 */ /* 0x008fe200097fe4ff */
        /* <DEDUP_REMOVED lines=11> */
[----:B----4-:R-:W-:Y:S01]  /*a1ba0*/  MOV R5, R11 ;  /* 0x0000000b00057202 */ /* 0x010fe20000000f00 */
[----:B------:R-:W-:-:S02]  /*a1bb0*/  IMAD.MOV.U32 R4, RZ, RZ, R9 ;  /* 0x000000ffff047224 */ /* 0x000fc400078e0009 */
[----:B-1----:R-:W4:Y:S04]  /*a1bc0*/  LDL.LU R11, [R1+0x2f94] ;  /* 0x002f9400010b7983 */ /* 0x002f280000300800 */
[----:B------:R-:W4:Y:S01]  /*a1bd0*/  LDL.LU R9, [R1+0x2fa0] ;  /* 0x002fa00001097983 */ /* 0x000f220000300800 */
[----:B------:R-:W-:-:S04]  /*a1be0*/  UISETP.GT.AND UP1, UPT, UR15, 0x43, UPT ;  /* 0x000000430f00788c */ /* 0x000fc8000bf24270 */
[----:B------:R-:W-:-:S04]  /*a1bf0*/  USEL UR11, URZ, 0x4, !UP1 ;  /* 0x00000004ff0b7887 */ /* 0x000fc8000c800000 */
[----:B------:R-:W-:-:S06]  /*a1c00*/  USEL UR11, UR11, URZ, !UP0 ;  /* 0x000000ff0b0b7287 */ /* 0x000fcc000c000000 */
[----:B------:R-:W-:Y:S01]  /*a1c10*/  ISETP.NE.U32.AND P1, PT, RZ, UR11, PT ;  /* 0x0000000bff007c0c */ /* 0x000fe2000bf25070 */
[----:B------:R-:W-:Y:S01]  /*a1c20*/  UISETP.GT.AND UP1, UPT, UR15, 0x47, UPT ;  /* 0x000000470f00788c */ /* 0x000fe2000bf24270 */
[----:B--2---:R-:W-:-:S11]  /*a1c30*/  IADD3 R6, P0, PT, R6, UR13, RZ ;  /* 0x0000000d06067c10 */ /* 0x004fd6000ff1e0ff */
[----:B------:R1:W-:Y:S01]  /*a1c40*/  LDGSTS.E [R3+0x44300], desc[UR28][R4.64], P1 ;  /* 0x4430000004037fae */ /* 0x0003e200089a101c */
[----:B------:R-:W-:-:S03]  /*a1c50*/  USEL UR11, URZ, 0x4, !UP1 ;  /* 0x00000004ff0b7887 */ /* 0x000fc6000c800000 */
[----:B------:R-:W-:Y:S01]  /*a1c60*/  STL [R1+0x3020], R6 ;  /* 0x0030200601007387 */ /* 0x000fe20000100800 */
[----:B-1----:R-:W-:Y:S01]  /*a1c70*/  IMAD.MOV.U32 R4, RZ, RZ, R6 ;  /* 0x000000ffff047224 */ /* 0x002fe200078e0006 */
[----:B------:R-:W-:-:S04]  /*a1c80*/  IADD3.X R12, PT, PT, R12, UR5, RZ, P0, !PT ;  /* 0x000000050c0c7c10 */ /* 0x000fc800087fe4ff */
[----:B------:R-:W-:Y:S01]  /*a1c90*/  MOV R5, R12 ;  /* 0x0000000c00057202 */ /* 0x000fe20000000f00 */
[----:B------:R1:W-:Y:S04]  /*a1ca0*/  STL [R1+0x3014], R12 ;  /* 0x0030140c01007387 */ /* 0x0003e80000100800 */
[----:B------:R2:W-:Y:S01]  /*a1cb0*/  LDGSTS.E [R3+0x44380], desc[UR28][R4.64], P1 ;  /* 0x4438000004037fae */ /* 0x0005e200089a101c */
[----:B------:R-:W-:Y:S01]  /*a1cc0*/  IADD3 R7, P1, PT, R7, UR13, RZ ;  /* 0x0000000d07077c10 */ /* 0x000fe2000ff3e0ff */
[----:B------:R-:W-:Y:S02]  /*a1cd0*/  USEL UR11, UR11, URZ, !UP0 ;  /* 0x000000ff0b0b7287 */ /* 0x000fe4000c000000 */
[----:B-1----:R-:W4:Y:S04]  /*a1ce0*/  LDL.LU R12, [R1+0x2f5c] ;  /* 0x002f5c00010c7983 */ /* 0x002f280000300800 */
[----:B------:R-:W4:Y:S01]  /*a1cf0*/  LDL.LU R6, [R1+0x2f68] ;  /* 0x002f680001067983 */ /* 0x000f220000300800 */
[----:B------:R-:W-:Y:S01]  /*a1d00*/  ISETP.NE.U32.AND P0, PT, RZ, UR11, PT ;  /* 0x0000000bff007c0c */ /* 0x000fe2000bf05070 */
[----:B------:R-:W-:-:S02]  /*a1d10*/  UISETP.GT.AND UP1, UPT, UR15, 0x4b, UPT ;  /* 0x0000004b0f00788c */ /* 0x000fc4000bf24270 */
[----:B------:R-:W-:Y:S01]  /*a1d20*/  STL [R1+0x2fe8], R7 ;  /* 0x002fe80701007387 */ /* 0x000fe20000100800 */
[----:B--2---:R-:W-:Y:S01]  /*a1d30*/  IMAD.MOV.U32 R4, RZ, RZ, R7 ;  /* 0x000000ffff047224 */ /* 0x004fe200078e0007 */
[----:B------:R-:W-:-:S04]  /*a1d40*/  USEL UR11, URZ, 0x4, !UP1 ;  /* 0x00000004ff0b7887 */ /* 0x000fc8000c800000 */
        /* <DEDUP_REMOVED lines=9> */
[----:B------:R-:W-:-:S03]  /*a1de0*/  ISETP.NE.U32.AND P1, PT, RZ, UR11, PT ;  /* 0x0000000bff007c0c */ /* 0x000fc6000bf25070 */
[----:B------:R1:W-:Y:S01]  /*a1df0*/  LDGSTS.E [R3+0x44700], desc[UR28][R4.64], P0 ;  /* 0x4470000004037fae */ /* 0x0003e200081a101c */
[----:B------:R-:W-:Y:S02]  /*a1e00*/  IADD3 R8, P3, PT, R8, UR13, RZ ;  /* 0x0000000d08087c10 */ /* 0x000fe4000ff7e0ff */
[----:B---3--:R-:W-:Y:S01]  /*a1e10*/  IADD3.X R17, PT, PT, R17, UR5, RZ, P2, !PT ;  /* 0x0000000511117c10 */ /* 0x008fe200097fe4ff */
[----:B-1----:R-:W-:-:S03]  /*a1e20*/  IMAD.MOV.U32 R4, RZ, RZ, R16 ;  /* 0x000000ffff047224 */ /* 0x002fc600078e0010 */
[----:B------:R-:W-:Y:S01]  /*a1e30*/  MOV R5, R17 ;  /* 0x0000001100057202 */ /* 0x000fe20000000f00 */
[----:B------:R-:W-:Y:S04]  /*a1e40*/  STL [R1+0x2fe0], R16 ;  /* 0x002fe01001007387 */ /* 0x000fe80000100800 */
[----:B------:R1:W-:Y:S01]  /*a1e50*/  LDGSTS.E [R3+0x44780], desc[UR28][R4.64], P0 ;  /* 0x4478000004037fae */ /* 0x0003e200081a101c */
[----:B------:R-:W-:-:S03]  /*a1e60*/  IADD3.X R15, PT, PT, R15, UR5, RZ, P3, !PT ;  /* 0x000000050f0f7c10 */ /* 0x000fc60009ffe4ff */
[----:B------:R-:W-:Y:S04]  /*a1e70*/  STL [R1+0x2fd4], R17 ;  /* 0x002fd41101007387 */ /* 0x000fe80000100800 */
[----:B------:R3:W-:Y:S01]  /*a1e80*/  STL [R1+0x2fa8], R8 ;  /* 0x002fa80801007387 */ /* 0x0007e20000100800 */
[----:B-1----:R-:W-:Y:S01]  /*a1e90*/  IMAD.MOV.U32 R4, RZ, RZ, R8 ;  /* 0x000000ffff047224 */ /* 0x002fe200078e0008 */
[----:B------:R-:W-:Y:S02]  /*a1ea0*/  MOV R5, R15 ;  /* 0x0000000f00057202 */ /* 0x000fe40000000f00 */
[----:B----4-:R-:W-:Y:S01]  /*a1eb0*/  IADD3 R9, P0, PT, R9, UR13, RZ ;  /* 0x0000000d09097c10 */ /* 0x010fe2000ff1e0ff */
[----:B------:R-:W-:Y:S03]  /*a1ec0*/  STL [R1+0x2f9c], R15 ;  /* 0x002f9c0f01007387 */ /* 0x000fe60000100800 */
[----:B------:R-:W-:Y:S01]  /*a1ed0*/  IADD3.X R11, PT, PT, R11, UR5, RZ, P0, !PT ;  /* 0x000000050b0b7c10 */ /* 0x000fe200087fe4ff */
[----:B---3--:R-:W3:Y:S04]  /*a1ee0*/  LDL.LU R8, [R1+0x2f20] ;  /* 0x002f200001087983 */ /* 0x008ee80000300800 */
[----:B------:R1:W-:Y:S04]  /*a1ef0*/  LDGSTS.E [R3+0x44b00], desc[UR28][R4.64], P1 ;  /* 0x44b0000004037fae */ /* 0x0003e800089a101c */
[----:B------:R-:W-:Y:S04]  /*a1f00*/  STL [R1+0x2fa0], R9 ;  /* 0x002fa00901007387 */ /* 0x000fe80000100800 */
[----:B------:R4:W-:Y:S01]  /*a1f10*/  STL [R1+0x2f94], R11 ;  /* 0x002f940b01007387 */ /* 0x0009e20000100800 */
[----:B-1----:R-:W-:-:S03]  /*a1f20*/  MOV R5, R11 ;  /* 0x0000000b00057202 */ /* 0x002fc60000000f00 */
[----:B----4-:R-:W4:Y:S01]  /*a1f30*/  LDL.LU R11, [R1+0x2f14] ;  /* 0x002f1400010b7983 */ /* 0x010f220000300800 */
[----:B------:R-:W-:Y:S01]  /*a1f40*/  UISETP.GT.AND UP1, UPT, UR15, 0x4f, UPT ;  /* 0x0000004f0f00788c */ /* 0x000fe2000bf24270 */
[----:B------:R-:W-:Y:S02]  /*a1f50*/  IMAD.MOV.U32 R4, RZ, RZ, R9 ;  /* 0x000000ffff047224 */ /* 0x000fe400078e0009 */
[----:B------:R-:W4:Y:S01]  /*a1f60*/  LDL.LU R9, [R1+0x2ee8] ;  /* 0x002ee80001097983 */ /* 0x000f220000300800 */
[----:B------:R-:W-:-:S03]  /*a1f70*/  USEL UR11, URZ, 0x4, !UP1 ;  /* 0x00000004ff0b7887 */ /* 0x000fc6000c800000 */
[----:B------:R1:W-:Y:S01]  /*a1f80*/  LDGSTS.E [R3+0x44b80], desc[UR28][R4.64], P1 ;  /* 0x44b8000004037fae */ /* 0x0003e200089a101c */
[----:B------:R-:W-:-:S06]  /*a1f90*/  USEL UR11, UR11, URZ, !UP0 ;  /* 0x000000ff0b0b7287 */ /* 0x000fcc000c000000 */
[----:B------:R-:W-:Y:S01]  /*a1fa0*/  ISETP.NE.U32.AND P0, PT, RZ, UR11, PT ;  /* 0x0000000bff007c0c */ /* 0x000fe2000bf05070 */
[----:B------:R-:W-:-:S04]  /*a1fb0*/  UISETP.GT.AND UP1, UPT, UR15, 0x53, UPT ;  /* 0x000000530f00788c */ /* 0x000fc8000bf24270 */
[----:B------:R-:W-:Y:S01]  /*a1fc0*/  USEL UR11, URZ, 0x4, !UP1 ;  /* 0x00000004ff0b7887 */ /* 0x000fe2000c800000 */
[----:B------:R-:W-:-:S04]  /*a1fd0*/  IADD3 R6, P1, PT, R6, UR13, RZ ;  /* 0x0000000d06067c10 */ /* 0x000fc8000ff3e0ff */
[----:B------:R-:W-:Y:S01]  /*a1fe0*/  IADD3.X R12, PT, PT, R12, UR5, RZ, P1, !PT ;  /* 0x000000050c0c7c10 */ /* 0x000fe20008ffe4ff */
[----:B------:R-:W-:Y:S03]  /*a1ff0*/  STL [R1+0x2f68], R6 ;  /* 0x002f680601007387 */ /* 0x000fe60000100800 */
[----:B-1----:R-:W-:Y:S01]  /*a2000*/  MOV R5, R12 ;  /* 0x0000000c00057202 */ /* 0x002fe20000000f00 */
[----:B------:R1:W-:Y:S01]  /*a2010*/  STL [R1+0x2f5c], R12 ;  /* 0x002f5c0c01007387 */ /* 0x0003e20000100800 */
[----:B------:R-:W-:Y:S01]  /*a2020*/  IMAD.MOV.U32 R4, RZ, RZ, R6 ;  /* 0x000000ffff047224 */ /* 0x000fe200078e0006 */
[----:B------:R-:W-:-:S04]  /*a2030*/  USEL UR11, UR11, URZ, !UP0 ;  /* 0x000000ff0b0b7287 */ /* 0x000fc8000c000000 */
[----:B------:R2:W-:Y:S04]  /*a2040*/  LDGSTS.E [R3+0x44f00], desc[UR28][R4.64], P0 ;  /* 0x44f0000004037fae */ /* 0x0005e800081a101c */
[----:B-1----:R-:W4:Y:S04]  /*a2050*/  LDL.LU R12, [R1+0x2edc] ;  /* 0x002edc00010c7983 */ /* 0x002f280000300800 */
[----:B------:R-:W4:Y:S04]  /*a2060*/  LDL.LU R16, [R1+0x2ee0] ;  /* 0x002ee00001107983 */ /* 0x000f280000300800 */
[----:B------:R-:W4:Y:S01]  /*a2070*/  LDL.LU R6, [R1+0x2ea8] ;  /* 0x002ea80001067983 */ /* 0x000f220000300800 */
[----:B------:R-:W-:-:S02]  /*a2080*/  ISETP.NE.U32.AND P1, PT, RZ, UR11, PT ;  /* 0x0000000bff007c0c */ /* 0x000fc4000bf25070 */
[----:B--2---:R-:W-:-:S04]  /*a2090*/  IADD3 R13, P2, PT, R13, UR13, RZ ;  /* 0x0000000d0d0d7c10 */ /* 0x004fc8000ff5e0ff */
[----:B------:R-:W-:Y:S01]  /*a20a0*/  IADD3.X R14, PT, PT, R14, UR5, RZ, P2, !PT ;  /* 0x000000050e0e7c10 */ /* 0x000fe200097fe4ff */
[----:B------:R-:W-:Y:S01]  /*a20b0*/  STL [R1+0x2f60], R13 ;  /* 0x002f600d01007387 */ /* 0x000fe20000100800 */
[----:B------:R-:W-:-:S03]  /*a20c0*/  IADD3 R7, P3, PT, R7, UR13, RZ ;  /* 0x0000000d07077c10 */ /* 0x000fc6000ff7e0ff */
[----:B------:R-:W-:Y:S01]  /*a20d0*/  STL [R1+0x2f54], R14 ;  /* 0x002f540e01007387 */ /* 0x000fe20000100800 */
[----:B------:R-:W-:-:S03]  /*a20e0*/  IMAD.MOV.U32 R4, RZ, RZ, R13 ;  /* 0x000000ffff047224 */ /* 0x000fc600078e000d */
[----:B------:R-:W-:Y:S01]  /*a20f0*/  STL [R1+0x2f28], R7 ;  /* 0x002f280701007387 */ /* 0x000fe20000100800 */
[----:B------:R-:W-:-:S03]  /*a2100*/  IADD3.X R10, PT, PT, R10, UR5, RZ, P3, !PT ;  /* 0x000000050a0a7c10 */ /* 0x000fc60009ffe4ff */
[----:B------:R-:W2:Y:S01]  /*a2110*/  LDL.LU R17, [R1+0x2ed4] ;  /* 0x002ed40001117983 */ /* 0x000ea20000300800 */
[----:B------:R-:W-:-:S03]  /*a2120*/  MOV R5, R14 ;  /* 0x0000000e00057202 */ /* 0x000fc60000000f00 */
        /* <DEDUP_REMOVED lines=21> */
[----:B------:R-:W-:-:S04]  /*a2280*/  UISETP.GT.AND UP1, UPT, UR15, 0x5b, UPT ;  /* 0x0000005b0f00788c */ /* 0x000fc8000bf24270 */
[----:B------:R-:W-:Y:S01]  /*a2290*/  ISETP.NE.U32.AND P0, PT, RZ, UR11, PT ;  /* 0x0000000bff007c0c */ /* 0x000fe2000bf05070 */
[----:B------:R-:W-:Y:S01]  /*a22a0*/  USEL UR11, URZ, 0x4, !UP1 ;  /* 0x00000004ff0b7887 */ /* 0x000fe2000c800000 */
[----:B------:R-:W-:Y:S01]  /*a22b0*/  STL [R1+0x2ee8], R9 ;  /* 0x002ee80901007387 */ /* 0x000fe20000100800 */
[----:B---3--:R-:W-:Y:S02]  /*a22c0*/  IMAD.MOV.U32 R4, RZ, RZ, R9 ;  /* 0x000000ffff047224 */ /* 0x008fe400078e0009 */
[----:B------:R-:W-:Y:S01]  /*a22d0*/  USEL UR11, UR11, URZ, !UP0 ;  /* 0x000000ff0b0b7287 */ /* 0x000fe2000c000000 */
[----:B------:R-:W-:Y:S02]  /*a22e0*/  IADD3.X R12, PT, PT, R12, UR5, RZ, P1, !PT ;  /* 0x000000050c0c7c10 */ /* 0x000fe40008ffe4ff */
[----:B------:R-:W-:-:S03]  /*a22f0*/  IADD3 R16, P2, PT, R16, UR13, RZ ;  /* 0x0000000d10107c10 */ /* 0x000fc6000ff5e0ff */
[----:B------:R1:W-:Y:S01]  /*a2300*/  STL [R1+0x2edc], R12 ;  /* 0x002edc0c01007387 */ /* 0x0003e20000100800 */
[----:B------:R-:W-:-:S03]  /*a2310*/  MOV R5, R12 ;  /* 0x0000000c00057202 */ /* 0x000fc60000000f00 */
[----:B------:R-:W3:Y:S04]  /*a2320*/  LDL.LU R14, [R1+0x2e54] ;  /* 0x002e5400010e7983 */ /* 0x000ee80000300800 */
[----:B------:R-:W3:Y:S01]  /*a2330*/  LDL.LU R13, [R1+0x2e60] ;  /* 0x002e6000010d7983 */ /* 0x000ee20000300800 */
[----:B------:R-:W-:-:S03]  /*a2340*/  ISETP.NE.U32.AND P1, PT, RZ, UR11, PT ;  /* 0x0000000bff007c0c */ /* 0x000fc6000bf25070 */
[----:B-1----:R-:W3:Y:S01]  /*a2350*/  LDL.LU R12, [R1+0x2e1c] ;  /* 0x002e1c00010c7983 */ /* 0x002ee20000300800 */
[----:B------:R-:W-:-:S03]  /*a2360*/  IADD3 R6, P3, PT, R6, UR13, RZ ;  /* 0x0000000d06067c10 */ /* 0x000fc6000ff7e0ff */
[----:B------:R-:W3:Y:S04]  /*a2370*/  LDL.LU R9, [R1+0x2e28] ;  /* 0x002e280001097983 */ /* 0x000ee80000300800 */
[----:B------:R1:W-:Y:S04]  /*a2380*/  LDGSTS.E [R3+0x45700], desc[UR28][R4.64], P0 ;  /* 0x4570000004037fae */ /* 0x0003e800081a101c */
[----:B------:R-:W-:Y:S01]  /*a2390*/  STL [R1+0x2ee0], R16 ;  /* 0x002ee01001007387 */ /* 0x000fe20000100800 */
[----:B-1----:R-:W-:Y:S01]  /*a23a0*/  IMAD.MOV.U32 R4, RZ, RZ, R16 ;  /* 0x000000ffff047224 */ /* 0x002fe200078e0010 */
[----:B--2---:R-:W-:-:S04]  /*a23b0*/  IADD3.X R17, PT, PT, R17, UR5, RZ, P2, !PT ;  /* 0x0000000511117c10 */ /* 0x004fc800097fe4ff */
        /* <DEDUP_REMOVED lines=8> */
[----:B--2---:R-:W2:Y:S01]  /*a2440*/  LDL.LU R6, [R1+0x2e20] ;  /* 0x002e200001067983 */ /* 0x004ea20000300800 */
[----:B------:R-:W-:-:S03]  /*a2450*/  IADD3 R7, P0, PT, R7, UR13, RZ ;  /* 0x0000000d07077c10 */ /* 0x000fc6000ff1e0ff */
[----:B------:R1:W-:Y:S01]  /*a2460*/  LDGSTS.E [R3+0x45b00], desc[UR28][R4.64], P1 ;  /* 0x45b0000004037fae */ /* 0x0003e200089a101c */
[----:B------:R-:W-:-:S03]  /*a2470*/  IADD3.X R10, PT, PT, R10, UR5, RZ, P0, !PT ;  /* 0x000000050a0a7c10 */ /* 0x000fc600087fe4ff */
[----:B------:R1:W-:Y:S04]  /*a2480*/  STL [R1+0x2ea0], R7 ;  /* 0x002ea00701007387 */ /* 0x0003e80000100800 */
[----:B------:R1:W-:Y:S02]  /*a2490*/  STL [R1+0x2e94], R10 ;  /* 0x002e940a01007387 */ /* 0x0003e40000100800 */
[----:B-1----:R-:W-:Y:S01]  /*a24a0*/  IMAD.MOV.U32 R4, RZ, RZ, R7 ;  /* 0x000000ffff047224 */ /* 0x002fe200078e0007 */
[----:B------:R-:W-:Y:S01]  /*a24b0*/  MOV R5, R10 ;  /* 0x0000000a00057202 */ /* 0x000fe20000000f00 */
[----:B------:R-:W2:Y:S04]  /*a24c0*/  LDL.LU R7, [R1+0x2e14] ;  /* 0x002e140001077983 */ /* 0x000ea80000300800 */
[----:B------:R1:W-:Y:S04]  /*a24d0*/  LDGSTS.E [R3+0x45b80], desc[UR28][R4.64], P1 ;  /* 0x45b8000004037fae */ /* 0x0003e800089a101c */
[----:B------:R-:W2:Y:S01]  /*a24e0*/  LDL.LU R10, [R1+0x2de8] ;  /* 0x002de800010a7983 */ /* 0x000ea20000300800 */
        /* <DEDUP_REMOVED lines=11> */
[----:B------:R-:W-:Y:S02]  /*a25a0*/  USEL UR11, UR11, URZ, !UP0 ;  /* 0x000000ff0b0b7287 */ /* 0x000fe4000c000000 */
[----:B------:R-:W-:-:S04]  /*a25b0*/  UISETP.GT.AND UP1, UPT, UR15, 0x63, UPT ;  /* 0x000000630f00788c */ /* 0x000fc8000bf24270 */
[----:B------:R-:W-:Y:S01]  /*a25c0*/  ISETP.NE.U32.AND P0, PT, RZ, UR11, PT ;  /* 0x0000000bff007c0c */ /* 0x000fe2000bf05070 */
[----:B------:R-:W-:-:S04]  /*a25d0*/  USEL UR11, URZ, 0x4, !UP1 ;  /* 0x00000004ff0b7887 */ /* 0x000fc8000c800000 */
[----:B------:R-:W-:Y:S01]  /*a25e0*/  USEL UR11, UR11, URZ, !UP0 ;  /* 0x000000ff0b0b7287 */ /* 0x000fe2000c000000 */
[----:B---3--:R-:W-:-:S07]  /*a25f0*/  IADD3 R13, P2, PT, R13, UR13, RZ ;  /* 0x0000000d0d0d7c10 */ /* 0x008fce000ff5e0ff */
[----:B------:R1:W-:Y:S01]  /*a2600*/  LDGSTS.E [R3+0x45f00], desc[UR28][R4.64], P0 ;  /* 0x45f0000004037fae */ /* 0x0003e200081a101c */
[----:B------:R-:W-:-:S03]  /*a2610*/  IADD3.X R14, PT, PT, R14, UR5, RZ, P2, !PT ;  /* 0x000000050e0e7c10 */ /* 0x000fc600097fe4ff */
[----:B------:R-:W-:Y:S01]  /*a2620*/  STL [R1+0x2e60], R13 ;  /* 0x002e600d01007387 */ /* 0x000fe20000100800 */
[----:B------:R-:W-:-:S03]  /*a2630*/  IADD3 R9, P3, PT, R9, UR13, RZ ;  /* 0x0000000d09097c10 */ /* 0x000fc6000ff7e0ff */
[----:B------:R3:W-:Y:S01]  /*a2640*/  STL [R1+0x2e54], R14 ;  /* 0x002e540e01007387 */ /* 0x0007e20000100800 */
[----:B------:R-:W-:-:S03]  /*a2650*/  ISETP.NE.U32.AND P1, PT, RZ, UR11, PT ;  /* 0x0000000bff007c0c */ /* 0x000fc6000bf25070 */
[----:B------:R3:W-:Y:S01]  /*a2660*/  STL [R1+0x2e28], R9 ;  /* 0x002e280901007387 */ /* 0x0007e20000100800 */
[----:B-1----:R-:W-:Y:S01]  /*a2670*/  IMAD.MOV.U32 R4, RZ, RZ, R13 ;  /* 0x000000ffff047224 */ /* 0x002fe200078e000d */
[----:B------:R-:W-:Y:S02]  /*a2680*/  MOV R5, R14 ;  /* 0x0000000e00057202 */ /* 0x000fe40000000f00 */
[----:B------:R-:W4:Y:S01]  /*a2690*/  LDL.LU R17, [R1+0x2dd4] ;  /* 0x002dd40001117983 */ /* 0x000f220000300800 */
[----:B------:R-:W-:-:S03]  /*a26a0*/  IADD3.X R12, PT, PT, R12, UR5, RZ, P3, !PT ;  /* 0x000000050c0c7c10 */ /* 0x000fc60009ffe4ff */
[----:B------:R1:W-:Y:S04]  /*a26b0*/  LDGSTS.E [R3+0x45f80], desc[UR28][R4.64], P0 ;  /* 0x45f8000004037fae */ /* 0x0003e800081a101c */
[----:B------:R-:W-:Y:S04]  /*a26c0*/  STL [R1+0x2e1c], R12 ;  /* 0x002e1c0c01007387 */ /* 0x000fe80000100800 */
[----:B------:R-:W4:Y:S01]  /*a26d0*/  LDL.LU R15, [R1+0x2d9c] ;  /* 0x002d9c00010f7983 */ /* 0x000f220000300800 */
[----:B-1----:R-:W-:Y:S01]  /*a26e0*/  IMAD.MOV.U32 R4, RZ, RZ, R9 ;  /* 0x000000ffff047224 */ /* 0x002fe200078e0009 */
[----:B------:R-:W-:-:S02]  /*a26f0*/  MOV R5, R12 ;  /* 0x0000000c00057202 */ /* 0x000fc40000000f00 */
[----:B---3--:R-:W3:Y:S04]  /*a2700*/  LDL.LU R14, [R1+0x2d94] ;  /* 0x002d9400010e7983 */ /* 0x008ee80000300800 */
[----:B------:R-:W3:Y:S04]  /*a2710*/  LDL.LU R9, [R1+0x2da0] ;  /* 0x002da00001097983 */ /* 0x000ee80000300800 */
[----:B------:R1:W-:Y:S01]  /*a2720*/  LDGSTS.E [R3+0x46300], desc[UR28][R4.64], P1 ;  /* 0x4630000004037fae */ /* 0x0003e200089a101c */
[----:B--2---:R-:W-:-:S05]  /*a2730*/  IADD3 R6, P0, PT, R6, UR13, RZ ;  /* 0x0000000d06067c10 */ /* 0x004fca000ff1e0ff */
[----:B-1----:R-:W-:Y:S01]  /*a2740*/  IMAD.MOV.U32 R4, RZ, RZ, R6 ;  /* 0x000000ffff047224 */ /* 0x002fe200078e0006 */
[----:B------:R-:W-:Y:S01]  /*a2750*/  STL [R1+0x2e20], R6 ;  /* 0x002e200601007387 */ /* 0x000fe20000100800 */
[----:B------:R-:W-:-:S04]  /*a2760*/  IADD3.X R7, PT, PT, R7, UR5, RZ, P0, !PT ;  /* 0x0000000507077c10 */ /* 0x000fc800087fe4ff */
[----:B------:R-:W-:Y:S01]  /*a2770*/  MOV R5, R7 ;  /* 0x0000000700057202 */ /* 0x000fe20000000f00 */
[----:B------:R1:W-:Y:S04]  /*a2780*/  STL [R1+0x2e14], R7 ;  /* 0x002e140701007387 */ /* 0x0003e80000100800 */
[----:B------:R2:W-:Y:S01]  /*a2790*/  LDGSTS.E [R3+0x46380], desc[UR28][R4.64], P1 ;  /* 0x4638000004037fae */ /* 0x0005e200089a101c */
[----:B------:R-:W-:-:S03]  /*a27a0*/  IADD3 R10, P1, PT, R10, UR13, RZ ;  /* 0x0000000d0a0a7c10 */ /* 0x000fc6000ff3e0ff */
[----:B-1----:R-:W3:Y:S04]  /*a27b0*/  LDL.LU R7, [R1+0x2d5c] ;  /* 0x002d5c0001077983 */ /* 0x002ee80000300800 */
[----:B------:R-:W3:Y:S04]  /*a27c0*/  LDL.LU R6, [R1+0x2d68] ;  /* 0x002d680001067983 */ /* 0x000ee80000300800 */
[----:B------:R-:W-:Y:S01]  /*a27d0*/  STL [R1+0x2de8], R10 ;  /* 0x002de80a01007387 */ /* 0x000fe20000100800 */
[----:B--2---:R-:W-:Y:S01]  /*a27e0*/  IMAD.MOV.U32 R4, RZ, RZ, R10 ;  /* 0x000000ffff047224 */ /* 0x004fe200078e000a */
[----:B----4-:R-:W-:-:S05]  /*a27f0*/  IADD3.X R11, PT, PT, R11, UR5, RZ, P1, !PT ;  /* 0x000000050b0b7c10 */ /* 0x010fca0008ffe4ff */
[----:B------:R1:W-:Y:S04]  /*a2800*/  STL [R1+0x2ddc], R11 ;  /* 0x002ddc0b01007387 */ /* 0x0003e80000100800 */
[----:B------:R-:W2:Y:S01]  /*a2810*/  LDL.LU R13, [R1+0x2d54] ;  /* 0x002d5400010d7983 */ /* 0x000ea20000300800 */
[----:B------:R-:W-:-:S03]  /*a2820*/  MOV R5, R11 ;  /* 0x0000000b00057202 */ /* 0x000fc60000000f00 */
[----:B------:R-:W4:Y:S04]  /*a2830*/  LDL.LU R12, [R1+0x2d60] ;  /* 0x002d6000010c7983 */ /* 0x000f280000300800 */
[----:B-1----:R-:W2:Y:S04]  /*a2840*/  LDL.LU R11, [R1+0x2d1c] ;  /* 0x002d1c00010b7983 */ /* 0x002ea80000300800 */
[----:B------:R-:W2:Y:S01]  /*a2850*/  LDL.LU R10, [R1+0x2d28] ;  /* 0x002d2800010a7983 */ /* 0x000ea20000300800 */
        /* <DEDUP_REMOVED lines=8> */
[----:B------:R-:W-:-:S05]  /*a28e0*/  IADD3 R8, P3, PT, R8, UR13, RZ ;  /* 0x0000000d08087c10 */ /* 0x000fca000ff7e0ff */
[----:B------:R-:W-:Y:S02]  /*a28f0*/  ISETP.NE.U32.AND P1, PT, RZ, UR11, PT ;  /* 0x0000000bff007c0c */ /* 0x000fe4000bf25070 */
[----:B------:R1:W-:Y:S01]  /*a2900*/  LDGSTS.E [R3+0x46700], desc[UR28][R4.64], P0 ;  /* 0x4670000004037fae */ /* 0x0003e200081a101c */
[----:B------:R-:W-:Y:S01]  /*a2910*/  IADD3.X R17, PT, PT, R17, UR5, RZ, P2, !PT ;  /* 0x0000000511117c10 */ /* 0x000fe200097fe4ff */
[----:B-1----:R-:W-:-:S03]  /*a2920*/  IMAD.MOV.U32 R4, RZ, RZ, R16 ;  /* 0x000000ffff047224 */ /* 0x002fc600078e0010 */
[----:B------:R-:W-:Y:S02]  /*a2930*/  MOV R5, R17 ;  /* 0x0000001100057202 */ /* 0x000fe40000000f00 */
[----:B------:R-:W-:-:S03]  /*a2940*/  IADD3.X R15, PT, PT, R15, UR5, RZ, P3, !PT ;  /* 0x000000050f0f7c10 */ /* 0x000fc60009ffe4ff */
[----:B------:R1:W-:Y:S04]  /*a2950*/  LDGSTS.E [R3+0x46780], desc[UR28][R4.64], P0 ;  /* 0x4678000004037fae */ /* 0x0003e800081a101c */
[----:B------:R-:W-:Y:S01]  /*a2960*/  STL [R1+0x2de0], R16 ;  /* 0x002de01001007387 */ /* 0x000fe20000100800 */
[----:B---3--:R-:W-:-:S03]  /*a2970*/  IADD3 R9, P0, PT, R9, UR13, RZ ;  /* 0x0000000d09097c10 */ /* 0x008fc6000ff1e0ff */
[----:B------:R-:W-:Y:S01]  /*a2980*/  STL [R1+0x2dd4], R17 ;  /* 0x002dd41101007387 */ /* 0x000fe20000100800 */
[----:B-1----:R-:W-:Y:S01]  /*a2990*/  IMAD.MOV.U32 R4, RZ, RZ, R8 ;  /* 0x000000ffff047224 */ /* 0x002fe200078e0008 */
[----:B------:R-:W-:Y:S02]  /*a29a0*/  MOV R5, R15 ;  /* 0x0000000f00057202 */ /* 0x000fe40000000f00 */
[----:B------:R1:W-:Y:S01]  /*a29b0*/  STL [R1+0x2da8], R8 ;  /* 0x002da80801007387 */ /* 0x0003e20000100800 */
[----:B------:R-:W-:-:S03]  /*a29c0*/  IADD3.X R14, PT, PT, R14, UR5, RZ, P0, !PT ;  /* 0x000000050e0e7c10 */ /* 0x000fc600087fe4ff */
[----:B------:R-:W-:Y:S04]  /*a29d0*/  STL [R1+0x2d9c], R15 ;  /* 0x002d9c0f01007387 */ /* 0x000fe80000100800 */
[----:B------:R3:W-:Y:S04]  /*a29e0*/  LDGSTS.E [R3+0x46b00], desc[UR28][R4.64], P1 ;  /* 0x46b0000004037fae */ /* 0x0007e800089a101c */
[----:B-1----:R-:W2:Y:S04]  /*a29f0*/  LDL.LU R8, [R1+0x2d20] ;  /* 0x002d200001087983 */ /* 0x002ea80000300800 */
[----:B------:R1:W-:Y:S01]  /*a2a00*/  STL [R1+0x2da0], R9 ;  /* 0x002da00901007387 */ /* 0x0003e20000100800 */
[----:B---3--:R-:W-:Y:S01]  /*a2a10*/  IMAD.MOV.U32 R4, RZ, RZ, R9 ;  /* 0x000000ffff047224 */ /* 0x008fe200078e0009 */
[----:B------:R-:W-:-:S02]  /*a2a20*/  MOV R5, R14 ;  /* 0x0000000e00057202 */ /* 0x000fc40000000f00 */
[----:B------:R-:W-:Y:S04]  /*a2a30*/  STL [R1+0x2d94], R14 ;  /* 0x002d940e01007387 */ /* 0x000fe80000100800 */
[----:B-1----:R-:W3:Y:S04]  /*a2a40*/  LDL.LU R9, [R1+0x2d14] ;  /* 0x002d140001097983 */ /* 0x002ee80000300800 */
[----:B------:R1:W-:Y:S01]  /*a2a50*/  LDGSTS.E [R3+0x46b80], desc[UR28][R4.64], P1 ;  /* 0x46b8000004037fae */ /* 0x0003e200089a101c */
[----:B------:R-:W-:-:S04]  /*a2a60*/  IADD3 R6, P1, PT, R6, UR13, RZ ;  /* 0x0000000d06067c10 */ /* 0x000fc8000ff3e0ff */
[----:B------:R-:W-:Y:S01]  /*a2a70*/  IADD3.X R7, PT, PT, R7, UR5, RZ, P1, !PT ;  /* 0x0000000507077c10 */ /* 0x000fe20008ffe4ff */
[----:B------:R1:W-:Y:S02]  /*a2a80*/  STL [R1+0x2d68], R6 ;  /* 0x002d680601007387 */ /* 0x0003e40000100800 */
[----:B-1----:R-:W-:Y:S02]  /*a2a90*/  IMAD.MOV.U32 R4, RZ, RZ, R6 ;  /* 0x000000ffff047224 */ /* 0x002fe400078e0006 */
[----:B------:R1:W-:Y:S01]  /*a2aa0*/  STL [R1+0x2d5c], R7 ;  /* 0x002d5c0701007387 */ /* 0x0003e20000100800 */
[----:B------:R-:W-:-:S03]  /*a2ab0*/  MOV R5, R7 ;  /* 0x0000000700057202 */ /* 0x000fc60000000f00 */
[----:B------:R-:W3:Y:S04]  /*a2ac0*/  LDL.LU R17, [R1+0x2cd8] ;  /* 0x002cd80001117983 */ /* 0x000ee80000300800 */
[----:B------:R-:W3:Y:S04]  /*a2ad0*/  LDL.LU R6, [R1+0x2ce4] ;  /* 0x002ce40001067983 */ /* 0x000ee80000300800 */
[----:B-1----:R-:W3:Y:S04]  /*a2ae0*/  LDL.LU R7, [R1+0x2cdc] ;  /* 0x002cdc0001077983 */ /* 0x002ee80000300800 */
[----:B------:R-:W3:Y:S01]  /*a2af0*/  LDL.LU R14, [R1+0x2ca4] ;  /* 0x002ca400010e7983 */ /* 0x000ee20000300800 */
[----:B----4-:R-:W-:-:S04]  /*a2b00*/  IADD3 R12, P2, PT, R12, UR13, RZ ;  /* 0x0000000d0c0c7c10 */ /* 0x010fc8000ff5e0ff */
[----:B--2---:R-:W-:Y:S01]  /*a2b10*/  IADD3.X R13, PT, PT, R13, UR5, RZ, P2, !PT ;  /* 0x000000050d0d7c10 */ /* 0x004fe200097fe4ff */
[----:B------:R-:W-:Y:S01]  /*a2b20*/  STL [R1+0x2d60], R12 ;  /* 0x002d600c01007387 */ /* 0x000fe20000100800 */
[----:B------:R-:W-:-:S03]  /*a2b30*/  IADD3 R10, P3, PT, R10, UR13, RZ ;  /* 0x0000000d0a0a7c10 */ /* 0x000fc6000ff7e0ff */
[----:B------:R1:W-:Y:S04]  /*a2b40*/  STL [R1+0x2d54], R13 ;  /* 0x002d540d01007387 */ /* 0x0003e80000100800 */
[----:B------:R-:W-:Y:S04]  /*a2b50*/  STL [R1+0x2d28], R10 ;  /* 0x002d280a01007387 */ /* 0x000fe80000100800 */
[----:B------:R-:W2:Y:S01]  /*a2b60*/  LDL.LU R16, [R1+0x2cd0] ;  /* 0x002cd00001107983 */ /* 0x000ea20000300800 */
[----:B------:R-:W-:-:S04]  /*a2b70*/  UISETP.GT.AND UP1, UPT, UR15, 0x6f, UPT ;  /* 0x0000006f0f00788c */ /* 0x000fc8000bf24270 */
[----:B------:R-:W-:-:S04]  /*a2b80*/  USEL UR11, URZ, 0x4, !UP1 ;  /* 0x00000004ff0b7887 */ /* 0x000fc8000c800000 */
[----:B------:R-:W-:Y:S02]  /*a2b90*/  USEL UR11, UR11, URZ, !UP0 ;  /* 0x000000ff0b0b7287 */ /* 0x000fe4000c000000 */
[----:B------:R-:W-:-:S04]  /*a2ba0*/  UISETP.GT.AND UP1, UPT, UR15, 0x73, UPT ;  /* 0x000000730f00788c */ /* 0x000fc8000bf24270 */
[----:B------:R-:W-:Y:S01]  /*a2bb0*/  ISETP.NE.U32.AND P0, PT, RZ, UR11, PT ;  /* 0x0000000bff007c0c */ /* 0x000fe2000bf05070 */
[----:B------:R-:W-:Y:S01]  /*a2bc0*/  USEL UR11, URZ, 0x4, !UP1 ;  /* 0x00000004ff0b7887 */ /* 0x000fe2000c800000 */
[----:B------:R-:W-:-:S03]  /*a2bd0*/  IADD3.X R11, PT, PT, R11, UR5, RZ, P3, !PT ;  /* 0x000000050b0b7c10 */ /* 0x000fc60009ffe4ff */
[----:B------:R-:W-:Y:S02]  /*a2be0*/  USEL UR11, UR11, URZ, !UP0 ;  /* 0x000000ff0b0b7287 */ /* 0x000fe4000c000000 */
[----:B------:R4:W-:Y:S04]  /*a2bf0*/  STL [R1+0x2d1c], R11 ;  /* 0x002d1c0b01007387 */ /* 0x0009e80000100800 */
[----:B------:R-:W2:Y:S04]  /*a2c00*/  LDL.LU R15, [R1+0x2c98] ;  /* 0x002c9800010f7983 */ /* 0x000ea80000300800 */
[----:B------:R1:W-:Y:S01]  /*a2c10*/  LDGSTS.E [R3+0x46f00], desc[UR28][R4.64], P0 ;  /* 0x46f0000004037fae */ /* 0x0003e200081a101c */
[----:B------:R-:W-:Y:S01]  /*a2c20*/  ISETP.NE.U32.AND P1, PT, RZ, UR11, PT ;  /* 0x0000000bff007c0c */ /* 0x000fe2000bf25070 */
[----:B------:R-:W-:Y:S01]  /*a2c30*/  UISETP.GT.AND UP1, UPT, UR15, 0x77, UPT ;  /* 0x000000770f00788c */ /* 0x000fe2000bf24270 */
[----:B-1----:R-:W-:Y:S01]  /*a2c40*/  IMAD.MOV.U32 R4, RZ, RZ, R12 ;  /* 0x000000ffff047224 */ /* 0x002fe200078e000c */
[----:B------:R-:W-:-:S02]  /*a2c50*/  MOV R5, R13 ;  /* 0x0000000d00057202 */ /* 0x000fc40000000f00 */
[----:B------:R-:W2:Y:S04]  /*a2c60*/  LDL.LU R13, [R1+0x2c80] ;  /* 0x002c8000010d7983 */ /* 0x000ea80000300800 */
[----:B------:R-:W2:Y:S04]  /*a2c70*/  LDL.LU R12, [R1+0x2c9c] ;  /* 0x002c9c00010c7983 */ /* 0x000ea80000300800 */
[----:B------:R1:W-:Y:S01]  /*a2c80*/  LDGSTS.E [R3+0x46f80], desc[UR28][R4.64], P0 ;  /* 0x46f8000004037fae */ /* 0x0003e200081a101c */
[----:B------:R-:W-:Y:S01]  /*a2c90*/  USEL UR11, URZ, 0x4, !UP1 ;  /* 0x00000004ff0b7887 */ /* 0x000fe2000c800000 */
[----:B------:R-:W-:Y:S01]  /*a2ca0*/  IADD3 R8, P0, PT, R8, UR13, RZ ;  /* 0x0000000d08087c10 */ /* 0x000fe2000ff1e0ff */
[----:B-1----:R-:W-:Y:S01]  /*a2cb0*/  IMAD.MOV.U32 R4, RZ, RZ, R10 ;  /* 0x000000ffff047224 */ /* 0x002fe200078e000a */
[----:B------:R-:W-:-:S03]  /*a2cc0*/  MOV R5, R11 ;  /* 0x0000000b00057202 */ /* 0x000fc60000000f00 */
[----:B------:R-:W-:Y:S01]  /*a2cd0*/  STL [R1+0x2d20], R8 ;  /* 0x002d200801007387 */ /* 0x000fe20000100800 */
[----:B------:R-:W-:-:S03]  /*a2ce0*/  USEL UR11, UR11, URZ, !UP0 ;  /* 0x000000ff0b0b7287 */ /* 0x000fc6000c000000 */
[----:B------:R1:W-:Y:S01]  /*a2cf0*/  LDGSTS.E [R3+0x47300], desc[UR28][R4.64], P1 ;  /* 0x4730000004037fae */ /* 0x0003e200089a101c */
[----:B---3--:R-:W-:-:S05]  /*a2d00*/  IADD3.X R9, PT, PT, R9, UR5, RZ, P0, !PT ;  /* 0x0000000509097c10 */ /* 0x008fca00087fe4ff */
[----:B------:R3:W-:Y:S01]  /*a2d10*/  STL [R1+0x2d14], R9 ;  /* 0x002d140901007387 */ /* 0x0007e20000100800 */
[----:B-1----:R-:W-:-:S03]  /*a2d20*/  IMAD.MOV.U32 R4, RZ, RZ, R8 ;  /* 0x000000ffff047224 */ /* 0x002fc600078e0008 */
[----:B----4-:R-:W4:Y:S01]  /*a2d30*/  LDL.LU R11, [R1+0x2c58] ;  /* 0x002c5800010b7983 */ /* 0x010f220000300800 */
[----:B------:R-:W-:-:S03]  /*a2d40*/  MOV R5, R9 ;  /* 0x0000000900057202 */ /* 0x000fc60000000f00 */
[----:B------:R-:W4:Y:S04]  /*a2d50*/  LDL.LU R10, [R1+0x2c64] ;  /* 0x002c6400010a7983 */ /* 0x000f280000300800 */
[----:B---3--:R-:W3:Y:S01]  /*a2d60*/  LDL.LU R9, [R1+0x1c3c] ;  /* 0x001c3c0001097983 */ /* 0x008ee20000300800 */
[----:B------:R-:W-:-:S03]  /*a2d70*/  ISETP.NE.U32.AND P0, PT, RZ, UR11, PT ;  /* 0x0000000bff007c0c */ /* 0x000fc6000bf05070 */
[----:B------:R-:W3:Y:S04]  /*a2d80*/  LDL.LU R8, [R1+0x2c5c] ;  /* 0x002c5c0001087983 */ /* 0x000ee80000300800 */
[----:B------:R1:W-:Y:S01]  /*a2d90*/  LDGSTS.E [R3+0x47380], desc[UR28][R4.64], P1 ;  /* 0x4738000004037fae */ /* 0x0003e200089a101c */
[----:B------:R-:W-:-:S04]  /*a2da0*/  IADD3 R6, P1, PT, R6, UR13, RZ ;  /* 0x0000000d06067c10 */ /* 0x000fc8000ff3e0ff */
[----:B------:R-:W-:Y:S02]  /*a2db0*/  IADD3.X R17, PT, PT, R17, UR5, RZ, P1, !PT ;  /* 0x0000000511117c10 */ /* 0x000fe40008ffe4ff */
[----:B------:R-:W-:Y:S01]  /*a2dc0*/  IADD3 R7, P2, PT, R7, UR13, RZ ;  /* 0x0000000d07077c10 */ /* 0x000fe2000ff5e0ff */
[----:B-1----:R-:W-:Y:S01]  /*a2dd0*/  IMAD.MOV.U32 R4, RZ, RZ, R6 ;  /* 0x000000ffff047224 */ /* 0x002fe200078e0006 */
[----:B------:R-:W-:Y:S01]  /*a2de0*/  MOV R5, R17 ;  /* 0x0000001100057202 */ /* 0x000fe20000000f00 */
[----:B------:R1:W-:Y:S01]  /*a2df0*/  STL [R1+0x2ce4], R6 ;  /* 0x002ce40601007387 */ /* 0x0003e20000100800 */
[----:B------:R-:W-:-:S03]  /*a2e00*/  IADD3 R14, P3, PT, R14, UR13, RZ ;  /* 0x0000000d0e0e7c10 */ /* 0x000fc6000ff7e0ff */
[----:B------:R-:W-:Y:S04]  /*a2e10*/  STL [R1+0x2cd8], R17 ;  /* 0x002cd81101007387 */ /* 0x000fe80000100800 */
[----:B------:R1:W-:Y:S04]  /*a2e20*/  LDGSTS.E [R3+0x47700], desc[UR28][R4.64], P0 ;  /* 0x4770000004037fae */ /* 0x0003e800081a101c */
[----:B-1----:R-:W3:Y:S04]  /*a2e30*/  LDL.LU R6, [R1+0x1c44] ;  /* 0x001c440001067983 */ /* 0x002ee80000300800 */
[----:B------:R1:W-:Y:S01]  /*a2e40*/  STL [R1+0x2cdc], R7 ;  /* 0x002cdc0701007387 */ /* 0x0003e20000100800 */
[----:B------:R-:W-:Y:S01]  /*a2e50*/  IMAD.MOV.U32 R4, RZ, RZ, R7 ;  /* 0x000000ffff047224 */ /* 0x000fe200078e0007 */
[----:B--2---:R-:W-:-:S05]  /*a2e60*/  IADD3.X R16, PT, PT, R16, UR5, RZ, P2, !PT ;  /* 0x0000000510107c10 */ /* 0x004fca00097fe4ff */
[----:B------:R-:W-:Y:S04]  /*a2e70*/  STL [R1+0x2cd0], R16 ;  /* 0x002cd01001007387 */ /* 0x000fe80000100800 */
[----:B------:R2:W-:Y:S04]  /*a2e80*/  STL [R1+0x2ca4], R14 ;  /* 0x002ca40e01007387 */ /* 0x0005e80000100800 */
[----:B-1----:R-:W3:Y:S01]  /*a2e90*/  LDL.LU R7, [R1+0x1c40] ;  /* 0x001c400001077983 */ /* 0x002ee20000300800 */
[----:B------:R-:W-:-:S04]  /*a2ea0*/  UISETP.GT.AND UP1, UPT, UR15, 0x7b, UPT ;  /* 0x0000007b0f00788c */ /* 0x000fc8000bf24270 */
[----:B------:R-:W-:-:S04]  /*a2eb0*/  USEL UR11, URZ, 0x4, !UP1 ;  /* 0x00000004ff0b7887 */ /* 0x000fc8000c800000 */
[----:B------:R-:W-:Y:S01]  /*a2ec0*/  USEL UR11, UR11, URZ, !UP0 ;  /* 0x000000ff0b0b7287 */ /* 0x000fe2000c000000 */
[----:B------:R-:W-:-:S05]  /*a2ed0*/  MOV R5, R16 ;  /* 0x0000001000057202 */ /* 0x000fca0000000f00 */
[----:B------:R-:W-:Y:S01]  /*a2ee0*/  ISETP.NE.U32.AND P1, PT, RZ, UR11, PT ;  /* 0x0000000bff007c0c */ /* 0x000fe2000bf25070 */
[----:B------:R1:W-:Y:S01]  /*a2ef0*/  LDGSTS.E [R3+0x47780], desc[UR28][R4.64], P0 ;  /* 0x4778000004037fae */ /* 0x0003e200081a101c */
[----:B------:R-:W-:Y:S01]  /*a2f00*/  IADD3.X R15, PT, PT, R15, UR5, RZ, P3, !PT ;  /* 0x000000050f0f7c10 */ /* 0x000fe20009ffe4ff */
[----:B------:R-:W-:-:S04]  /*a2f10*/  UISETP.GT.AND UP1, UPT, UR15, 0x7f, UPT ;  /* 0x0000007f0f00788c */ /* 0x000fc8000bf24270 */
[----:B------:R-:W-:Y:S01]  /*a2f20*/  USEL UR11, URZ, 0x4, !UP1 ;  /* 0x00000004ff0b7887 */ /* 0x000fe2000c800000 */
[----:B-1----:R-:W-:Y:S01]  /*a2f30*/  IMAD.MOV.U32 R4, RZ, RZ, R14 ;  /* 0x000000ffff047224 */ /* 0x002fe200078e000e */
[----:B------:R-:W-:Y:S02]  /*a2f40*/  MOV R5, R15 ;  /* 0x0000000f00057202 */ /* 0x000fe40000000f00 */
[----:B------:R-:W-:-:S03]  /*a2f50*/  IADD3 R12, P0, PT, R12, UR13, RZ ;  /* 0x0000000d0c0c7c10 */ /* 0x000fc6000ff1e0ff */
[----:B------:R1:W-:Y:S01]  /*a2f60*/  LDGSTS.E [R3+0x47b00], desc[UR28][R4.64], P1 ;  /* 0x47b0000004037fae */ /* 0x0003e200089a101c */
[----:B------:R-:W-:Y:S01]  /*a2f70*/  IADD3.X R13, PT, PT, R13, UR5, RZ, P0, !PT ;  /* 0x000000050d0d7c10 */ /* 0x000fe200087fe4ff */
[----:B------:R-:W-:Y:S01]  /*a2f80*/  USEL UR11, UR11, URZ, !UP0 ;  /* 0x000000ff0b0b7287 */ /* 0x000fe2000c000000 */
[----:B-1----:R-:W-:Y:S02]  /*a2f90*/  IMAD.MOV.U32 R4, RZ, RZ, R12 ;  /* 0x000000ffff047224 */ /* 0x002fe400078e000c */
[----:B------:R-:W-:-:S03]  /*a2fa0*/  MOV R5, R13 ;  /* 0x0000000d00057202 */ /* 0x000fc60000000f00 */
[----:B------:R-:W-:Y:S02]  /*a2fb0*/  ISETP.NE.U32.AND P0, PT, RZ, UR11, PT ;  /* 0x0000000bff007c0c */ /* 0x000fe4000bf05070 */
[----:B------:R1:W-:Y:S04]  /*a2fc0*/  LDGSTS.E [R3+0x47b80], desc[UR28][R4.64], P1 ;  /* 0x47b8000004037fae */ /* 0x0003e800089a101c */
[----:B------:R-:W-:Y:S04]  /*a2fd0*/  STL [R1+0x2c98], R15 ;  /* 0x002c980f01007387 */ /* 0x000fe80000100800 */
[----:B------:R-:W-:Y:S04]  /*a2fe0*/  STL [R1+0x2c9c], R12 ;  /* 0x002c9c0c01007387 */ /* 0x000fe80000100800 */
[----:B------:R-:W-:Y:S01]  /*a2ff0*/  STL [R1+0x2c80], R13 ;  /* 0x002c800d01007387 */ /* 0x000fe20000100800 */
[----:B----4-:R-:W-:-:S04]  /*a3000*/  IADD3 R10, P1, PT, R10, UR13, RZ ;  /* 0x0000000d0a0a7c10 */ /* 0x010fc8000ff3e0ff */
[----:B------:R-:W-:Y:S02]  /*a3010*/  IADD3.X R11, PT, PT, R11, UR5, RZ, P1, !PT ;  /* 0x000000050b0b7c10 */ /* 0x000fe40008ffe4ff */
[----:B---3--:R-:W-:Y:S01]  /*a3020*/  IADD3 R8, P2, PT, R8, UR13, RZ ;  /* 0x0000000d08087c10 */ /* 0x008fe2000ff5e0ff */
[----:B-1----:R-:W-:Y:S01]  /*a3030*/  IMAD.MOV.U32 R4, RZ, RZ, R10 ;  /* 0x000000ffff047224 */ /* 0x002fe200078e000a */
[----:B------:R-:W-:Y:S02]  /*a3040*/  MOV R5, R11 ;  /* 0x0000000b00057202 */ /* 0x000fe40000000f00 */
[----:B------:R-:W-:Y:S01]  /*a3050*/  IADD3.X R9, PT, PT, R9, UR5, RZ, P2, !PT ;  /* 0x0000000509097c10 */ /* 0x000fe200097fe4ff */
[----:B------:R-:W-:Y:S04]  /*a3060*/  STL [R1+0x2c64], R10 ;  /* 0x002c640a01007387 */ /* 0x000fe80000100800 */
[----:B------:R-:W-:Y:S04]  /*a3070*/  STL [R1+0x2c58], R11 ;  /* 0x002c580b01007387 */ /* 0x000fe80000100800 */
[----:B------:R-:W-:Y:S04]  /*a3080*/  STL [R1+0x2c5c], R8 ;  /* 0x002c5c0801007387 */ /* 0x000fe80000100800 */
[----:B------:R1:W-:Y:S04]  /*a3090*/  LDGSTS.E [R3+0x47f00], desc[UR28][R4.64], P0 ;  /* 0x47f0000004037fae */ /* 0x0003e800081a101c */
[----:B------:R3:W-:Y:S04]  /*a30a0*/  STL [R1+0x1c3c], R9 ;  /* 0x001c3c0901007387 */ /* 0x0007e80000100800 */
[----:B--2---:R-:W2:Y:S01]  /*a30b0*/  LDL.LU R14, [R1+0x1c48] ;  /* 0x001c4800010e7983 */ /* 0x004ea20000300800 */
[----:B-1----:R-:W-:-:S03]  /*a30c0*/  MOV R5, R9 ;  /* 0x0000000900057202 */ /* 0x002fc60000000f00 */
[----:B---3--:R-:W3:Y:S04]  /*a30d0*/  LDL.LU R9, [R1+0x1c4c] ;  /* 0x001c4c0001097983 */ /* 0x008ee80000300800 */
[----:B------:R-:W4:Y:S01]  /*a30e0*/  LDL.LU R11, [R1+0x1c54] ;  /* 0x001c5400010b7983 */ /* 0x000f220000300800 */
[----:B------:R-:W-:-:S05]  /*a30f0*/  IMAD.MOV.U32 R4, RZ, RZ, R8 ;  /* 0x000000ffff047224 */ /* 0x000fca00078e0008 */
[----:B------:R1:W-:Y:S01]  /*a3100*/  LDGSTS.E [R3+0x47f80], desc[UR28][R4.64], P0 ;  /* 0x47f8000004037fae */ /* 0x0003e200081a101c */
[----:B------:R-:W-:Y:S01]  /*a3110*/  IADD3 R6, P2, PT, R6, UR14, RZ ;  /* 0x0000000e06067c10 */ /* 0x000fe2000ff5e0ff */
[----:B------:R-:W-:Y:S01]  /*a3120*/  ULEA UR11, UR7, UR12, 0x11 ;  /* 0x0000000c070b7291 */ /* 0x000fe2000f8e88ff */
[----:B------:R-:W-:Y:S01]  /*a3130*/  ISETP.GE.AND P0, PT, R217, UR15, PT ;  /* 0x0000000fd9007c0c */ /* 0x000fe2000bf06270 */
[----:B------:R-:W0:Y:S04]  /*a3140*/  LDGDEPBAR ;  /* 0x00000000000079af */ /* 0x000e280000000000 */
[----:B------:R1:W-:Y:S02]  /*a3150*/  STL [R1+0x1c44], R6 ;  /* 0x001c440601007387 */ /* 0x0003e40000100800 */
[----:B-1----:R-:W-:-:S02]  /*a3160*/  MOV R4, R6 ;  /* 0x0000000600047202 */ /* 0x002fc40000000f00 */
[----:B------:R-:W-:-:S05]  /*a3170*/  IADD3.X R7, PT, PT, R7, UR8, RZ, P2, !PT ;  /* 0x0000000807077c10 */ /* 0x000fca00097fe4ff */
[----:B------:R1:W-:Y:S04]  /*a3180*/  STL [R1+0x1c40], R7 ;  /* 0x001c400701007387 */ /* 0x0003e80000100800 */
[----:B------:R-:W4:Y:S04]  /*a3190*/  LDL.LU R16, [R1+0x1c50] ;  /* 0x001c500001107983 */ /* 0x000f280000300800 */
[----:B------:R-:W4:Y:S04]  /*a31a0*/  LDL.LU R13, [R1+0x1c58] ;  /* 0x001c5800010d7983 */ /* 0x000f280000300800 */
[----:B------:R-:W4:Y:S04]  /*a31b0*/  LDL.LU R6, [R1+0x1c5c] ;  /* 0x001c5c0001067983 */ /* 0x000f280000300800 */
[----:B------:R-:W4:Y:S04]  /*a31c0*/  LDL.LU R17, [R1+0x1d40] ;  /* 0x001d400001117983 */ /* 0x000f280000300800 */
[----:B------:R-:W4:Y:S04]  /*a31d0*/  LDL.LU R12, [R1+0x1d44] ;  /* 0x001d4400010c7983 */ /* 0x000f280000300800 */
[----:B------:R-:W4:Y:S01]  /*a31e0*/  LDL.LU R15, [R1+0x1d48] ;  /* 0x001d4800010f7983 */ /* 0x000f220000300800 */
[----:B------:R-:W-:-:S03]  /*a31f0*/  IMAD.MOV.U32 R5, RZ, RZ, R7 ;  /* 0x000000ffff057224 */ /* 0x000fc600078e0007 */
[----:B------:R-:W4:Y:S04]  /*a3200*/  LDL.LU R10, [R1+0x1d4c] ;  /* 0x001d4c00010a7983 */ /* 0x000f280000300800 */
[----:B------:R-:W4:Y:S04]  /*a3210*/  LDL.LU R8, [R1+0x1d50] ;  /* 0x001d500001087983 */ /* 0x000f280000300800 */
[----:B-1----:R-:W4:Y:S01]  /*a3220*/  LDL.LU R7, [R1+0x1d54] ;  /* 0x001d540001077983 */ /* 0x002f220000300800 */
[----:B------:R-:W-:Y:S02]  /*a3230*/  PLOP3.LUT P1, PT, PT, PT, UP0, 0x80, 0x8 ;  /* 0x000000000008781c */ /* 0x000fe40003f2f008 */
[----:B------:R-:W-:-:S04]  /*a3240*/  SEL R3, RZ, 0x4, P0 ;  /* 0x00000004ff037807 */ /* 0x000fc80000000000 */
[----:B------:R-:W-:-:S04]  /*a3250*/  SEL R3, R3, RZ, !P1 ;  /* 0x000000ff03037207 */ /* 0x000fc80004800000 */
[----:B------:R-:W-:Y:S01]  /*a3260*/  ISETP.NE.U32.AND P0, PT, R3, RZ, PT ;  /* 0x000000ff0300720c */ /* 0x000fe20003f05070 */
[----:B------:R-:W-:-:S12]  /*a3270*/  VIADD R3, R210, UR11 ;  /* 0x0000000bd2037c36 */ /* 0x000fd80008000000 */
[----:B------:R1:W-:Y:S02]  /*a3280*/  LDGSTS.E [R3], desc[UR28][R4.64], P0 ;  /* 0x0000000004037fae */ /* 0x0003e400081a101c */
[----:B-1----:R-:W-:-:S04]  /*a3290*/  LOP3.LUT R4, R217, 0x20, RZ, 0xfc, !PT ;  /* 0x00000020d9047812 */ /* 0x002fc800078efcff */
[----:B------:R-:W-:Y:S02]  /*a32a0*/  ISETP.GE.AND P2, PT, R4, UR15, PT ;  /* 0x0000000f04007c0c */ /* 0x000fe4000bf46270 */
[----:B------:R-:W-:-:S04]  /*a32b0*/  LOP3.LUT R4, R217, 0x40, RZ, 0xfc, !PT ;  /* 0x00000040d9047812 */ /* 0x000fc800078efcff */
[----:B------:R-:W-:Y:S02]  /*a32c0*/  ISETP.GE.AND P3, PT, R4, UR15, PT ;  /* 0x0000000f04007c0c */ /* 0x000fe4000bf66270 */
[----:B------:R-:W-:-:S04]  /*a32d0*/  SEL R4, RZ, 0x4, P2 ;  /* 0x00000004ff047807 */ /* 0x000fc80001000000 */
[----:B------:R-:W-:-:S04]  /*a32e0*/  SEL R4, R4, RZ, !P1 ;  /* 0x000000ff04047207 */ /* 0x000fc80004800000 */
[----:B------:R-:W-:Y:S02]  /*a32f0*/  ISETP.NE.U32.AND P2, PT, R4, RZ, PT ;  /* 0x000000ff0400720c */ /* 0x000fe40003f45070 */
[----:B------:R-:W-:-:S04]  /*a3300*/  SEL R4, RZ, 0x4, P3 ;  /* 0x00000004ff047807 */ /* 0x000fc80001800000 */
[----:B------:R-:W-:-:S04]  /*a3310*/  SEL R4, R4, RZ, !P1 ;  /* 0x000000ff04047207 */ /* 0x000fc80004800000 */
[----:B------:R-:W-:Y:S02]  /*a3320*/  ISETP.NE.U32.AND P3, PT, R4, RZ, PT ;  /* 0x000000ff0400720c */ /* 0x000fe40003f65070 */
[----:B------:R-:W-:Y:S02]  /*a3330*/  LOP3.LUT R4, R217, 0x60, RZ, 0xfc, !PT ;  /* 0x00000060d9047812 */ /* 0x000fe400078efcff */
[----:B---3--:R-:W-:-:S04]  /*a3340*/  IADD3 R9, P4, PT, R9, UR14, RZ ;  /* 0x0000000e09097c10 */ /* 0x008fc8000ff9e0ff */
[----:B--2---:R-:W-:Y:S02]  /*a3350*/  IADD3.X R14, PT, PT, R14, UR8, RZ, P4, !PT ;  /* 0x000000080e0e7c10 */ /* 0x004fe4000a7fe4ff */
[----:B------:R-:W-:Y:S02]  /*a3360*/  ISETP.GE.AND P4, PT, R4, UR15, PT ;  /* 0x0000000f04007c0c */ /* 0x000fe4000bf86270 */
[----:B------:R-:W-:Y:S01]  /*a3370*/  MOV R4, R9 ;  /* 0x0000000900047202 */ /* 0x000fe20000000f00 */
[----:B------:R-:W-:Y:S01]  /*a3380*/  IMAD.MOV.U32 R5, RZ, RZ, R14 ;  /* 0x000000ffff057224 */ /* 0x000fe200078e000e */
[----:B----4-:R-:W-:Y:S01]  /*a3390*/  IADD3 R11, P5, PT, R11, UR14, RZ ;  /* 0x0000000e0b0b7c10 */ /* 0x010fe2000ffbe0ff */
[----:B------:R-:W-:Y:S04]  /*a33a0*/  STL [R1+0x1c4c], R9 ;  /* 0x001c4c0901007387 */ /* 0x000fe80000100800 */
[----:B------:R1:W-:Y:S04]  /*a33b0*/  STL [R1+0x1c48], R14 ;  /* 0x001c480e01007387 */ /* 0x0003e80000100800 */
[----:B------:R2:W-:Y:S04]  /*a33c0*/  LDGSTS.E [R3+0x80], desc[UR28][R4.64], P2 ;  /* 0x0008000004037fae */ /* 0x0005e800091a101c */
[----:B-1----:R-:W3:Y:S04]  /*a33d0*/  LDL.LU R14, [R1+0x1d5c] ;  /* 0x001d5c00010e7983 */ /* 0x002ee80000300800 */
[----:B------:R-:W4:Y:S01]  /*a33e0*/  LDL.LU R9, [R1+0x1e44] ;  /* 0x001e440001097983 */ /* 0x000f220000300800 */
[----:B--2---:R-:W-:-:S03]  /*a33f0*/  SEL R4, RZ, 0x4, P4 ;  /* 0x00000004ff047807 */ /* 0x004fc60002000000 */
[----:B------:R-:W-:Y:S01]  /*a3400*/  STL [R1+0x1c54], R11 ;  /* 0x001c540b01007387 */ /* 0x000fe20000100800 */
[----:B------:R-:W-:-:S04]  /*a3410*/  SEL R4, R4, RZ, !P1 ;  /* 0x000000ff04047207 */ /* 0x000fc80004800000 */
[----:B------:R-:W-:Y:S02]  /*a3420*/  ISETP.NE.U32.AND P1, PT, R4, RZ, PT ;  /* 0x000000ff0400720c */ /* 0x000fe40003f25070 */
[----:B------:R-:W-:Y:S02]  /*a3430*/  MOV R4, R11 ;  /* 0x0000000b00047202 */ /* 0x000fe40000000f00 */
[----:B------:R-:W-:-:S05]  /*a3440*/  IADD3.X R16, PT, PT, R16, UR8, RZ, P5, !PT ;  /* 0x0000000810107c10 */ /* 0x000fca000affe4ff */
[----:B------:R1:W-:Y:S01]  /*a3450*/  STL [R1+0x1c50], R16 ;  /* 0x001c501001007387 */ /* 0x0003e20000100800 */
[----:B------:R-:W-:Y:S01]  /*a3460*/  IMAD.MOV.U32 R5, RZ, RZ, R16 ;  /* 0x000000ffff057224 */ /* 0x000fe200078e0010 */
[----:B------:R-:W-:-:S04]  /*a3470*/  IADD3 R6, P4, PT, R6, UR14, RZ ;  /* 0x0000000e06067c10 */ /* 0x000fc8000ff9e0ff */
[----:B------:R2:W-:Y:S04]  /*a3480*/  LDGSTS.E [R3+0x100], desc[UR28][R4.64], P3 ;  /* 0x0010000004037fae */ /* 0x0005e800099a101c */
[----:B-1----:R-:W4:Y:S01]  /*a3490*/  LDL.LU R16, [R1+0x1d58] ;  /* 0x001d580001107983 */ /* 0x002f220000300800 */
[----:B------:R-:W-:-:S03]  /*a34a0*/  IADD3.X R13, PT, PT, R13, UR8, RZ, P4, !PT ;  /* 0x000000080d0d7c10 */ /* 0x000fc6000a7fe4ff */
[----:B------:R-:W4:Y:S01]  /*a34b0*/  LDL.LU R11, [R1+0x1e40] ;  /* 0x001e4000010b7983 */ /* 0x000f220000300800 */
[----:B------:R-:W-:-:S03]  /*a34c0*/  IADD3 R12, P5, PT, R12, UR14, RZ ;  /* 0x0000000e0c0c7c10 */ /* 0x000fc6000ffbe0ff */
[----:B------:R-:W-:Y:S01]  /*a34d0*/  STL [R1+0x1c5c], R6 ;  /* 0x001c5c0601007387 */ /* 0x000fe20000100800 */
[----:B------:R-:W-:Y:S01]  /*a34e0*/  IADD3.X R17, PT, PT, R17, UR8, RZ, P5, !PT ;  /* 0x0000000811117c10 */ /* 0x000fe2000affe4ff */
[----:B--2---:R-:W-:Y:S01]  /*a34f0*/  IMAD.MOV.U32 R5, RZ, RZ, R13 ;  /* 0x000000ffff057224 */ /* 0x004fe200078e000d */
[----:B------:R-:W-:Y:S01]  /*a3500*/  MOV R4, R6 ;  /* 0x0000000600047202 */ /* 0x000fe20000000f00 */
[----:B------:R1:W-:Y:S04]  /*a3510*/  STL [R1+0x1c58], R13 ;  /* 0x001c580d01007387 */ /* 0x0003e80000100800 */
[----:B------:R-:W-:Y:S04]  /*a3520*/  STL [R1+0x1d44], R12 ;  /* 0x001d440c01007387 */ /* 0x000fe80000100800 */
[----:B------:R2:W-:Y:S04]  /*a3530*/  LDGSTS.E [R3+0x180], desc[UR28][R4.64], P1 ;  /* 0x0018000004037fae */ /* 0x0005e800089a101c */
[----:B-1----:R-:W4:Y:S04]  /*a3540*/  LDL.LU R13, [R1+0x1e4c] ;  /* 0x001e4c00010d7983 */ /* 0x002f280000300800 */
[----:B------:R1:W-:Y:S04]  /*a3550*/  STL [R1+0x1d40], R17 ;  /* 0x001d401101007387 */ /* 0x0003e80000100800 */
[----:B------:R-:W4:Y:S01]  /*a3560*/  LDL.LU R6, [R1+0x1e54] ;  /* 0x001e540001067983 */ /* 0x000f220000300800 */
[----:B--2---:R-:W-:-:S03]  /*a3570*/  IMAD.MOV.U32 R5, RZ, RZ, R17 ;  /* 0x000000ffff057224 */ /* 0x004fc600078e0011 */
[----:B-1----:R-:W2:Y:S01]  /*a3580*/  LDL.LU R17, [R1+0x1e48] ;  /* 0x001e480001117983 */ /* 0x002ea20000300800 */
[----:B------:R-:W-:Y:S02]  /*a3590*/  MOV R4, R12 ;  /* 0x0000000c00047202 */ /* 0x000fe40000000f00 */
[----:B------:R-:W-:Y:S01]  /*a35a0*/  IADD3 R10, P4, PT, R10, UR14, RZ ;  /* 0x0000000e0a0a7c10 */ /* 0x000fe2000ff9e0ff */
[----:B------:R-:W2:Y:S01]  /*a35b0*/  LDL.LU R12, [R1+0x1e50] ;  /* 0x001e5000010c7983 */ /* 0x000ea20000300800 */
[----:B------:R-:W-:Y:S02]  /*a35c0*/  IADD3 R7, P5, PT, R7, UR14, RZ ;  /* 0x0000000e07077c10 */ /* 0x000fe4000ffbe0ff */
[----:B------:R-:W-:Y:S01]  /*a35d0*/  IADD3.X R15, PT, PT, R15, UR8, RZ, P4, !PT ;  /* 0x000000080f0f7c10 */ /* 0x000fe2000a7fe4ff */
[----:B------:R1:W-:Y:S01]  /*a35e0*/  STL [R1+0x1d4c], R10 ;  /* 0x001d4c0a01007387 */ /* 0x0003e20000100800 */
[----:B------:R-:W-:-:S03]  /*a35f0*/  IADD3.X R8, PT, PT, R8, UR8, RZ, P5, !PT ;  /* 0x0000000808087c10 */ /* 0x000fc6000affe4ff */
[----:B------:R1:W-:Y:S04]  /*a3600*/  LDGSTS.E [R3+0x1000], desc[UR28][R4.64], P0 ;  /* 0x0100000004037fae */ /* 0x0003e800081a101c */
[----:B------:R1:W-:Y:S04]  /*a3610*/  STL [R1+0x1d48], R15 ;  /* 0x001d480f01007387 */ /* 0x0003e80000100800 */
[----:B------:R1:W-:Y:S02]  /*a3620*/  STL [R1+0x1d54], R7 ;  /* 0x001d540701007387 */ /* 0x0003e40000100800 */
[----:B-1----:R-:W-:-:S02]  /*a3630*/  MOV R4, R10 ;  /* 0x0000000a00047202 */ /* 0x002fc40000000f00 */
[----:B------:R-:W2:Y:S01]  /*a3640*/  LDL.LU R10, [R1+0x1e5c] ;  /* 0x001e5c00010a7983 */ /* 0x000ea20000300800 */
[----:B------:R-:W-:-:S03]  /*a3650*/  IMAD.MOV.U32 R5, RZ, RZ, R15 ;  /* 0x000000ffff057224 */ /* 0x000fc600078e000f */
[----:B------:R1:W-:Y:S04]  /*a3660*/  STL [R1+0x1d50], R8 ;  /* 0x001d500801007387 */ /* 0x0003e80000100800 */
[----:B------:R-:W2:Y:S04]  /*a3670*/  LDL.LU R18, [R1+0x1f44] ;  /* 0x001f440001127983 */ /* 0x000ea80000300800 */
[----:B------:R-:W2:Y:S04]  /*a3680*/  LDL.LU R15, [R1+0x1e58] ;  /* 0x001e5800010f7983 */ /* 0x000ea80000300800 */
[----:B------:R-:W2:Y:S04]  /*a3690*/  LDL.LU R19, [R1+0x1f40] ;  /* 0x001f400001137983 */ /* 0x000ea80000300800 */
[----:B------:R1:W-:Y:S02]  /*a36a0*/  LDGSTS.E [R3+0x1080], desc[UR28][R4.64], P2 ;  /* 0x0108000004037fae */ /* 0x0003e400091a101c */
[----:B-1----:R-:W-:Y:S01]  /*a36b0*/  MOV R4, R7 ;  /* 0x0000000700047202 */ /* 0x002fe20000000f00 */
[----:B------:R-:W-:Y:S01]  /*a36c0*/  IMAD.MOV.U32 R5, RZ, RZ, R8 ;  /* 0x000000ffff057224 */ /* 0x000fe200078e0008 */
[----:B------:R-:W2:Y:S04]  /*a36d0*/  LDL.LU R7, [R1+0x1f4c] ;  /* 0x001f4c0001077983 */ /* 0x000ea80000300800 */
[----:B------:R-:W2:Y:S04]  /*a36e0*/  LDL.LU R8, [R1+0x1f54] ;  /* 0x001f540001087983 */ /* 0x000ea80000300800 */
[----:B------:R1:W-:Y:S01]  /*a36f0*/  LDGSTS.E [R3+0x1100], desc[UR28][R4.64], P3 ;  /* 0x0110000004037fae */ /* 0x0003e200099a101c */
[----:B---3--:R-:W-:-:S02]  /*a3700*/  IADD3 R14, P4, PT, R14, UR14, RZ ;  /* 0x0000000e0e0e7c10 */ /* 0x008fc4000ff9e0ff */
[----:B----4-:R-:W-:-:S03]  /*a3710*/  IADD3 R9, P5, PT, R9, UR14, RZ ;  /* 0x0000000e09097c10 */ /* 0x010fc6000ffbe0ff */
[----:B------:R3:W-:Y:S01]  /*a3720*/  STL [R1+0x1d5c], R14 ;  /* 0x001d5c0e01007387 */ /* 0x0007e20000100800 */
[----:B-1----:R-:W-:Y:S02]  /*a3730*/  MOV R4, R14 ;  /* 0x0000000e00047202 */ /* 0x002fe40000000f00 */
[----:B------:R-:W-:Y:S02]  /*a3740*/  IADD3.X R16, PT, PT, R16, UR8, RZ, P4, !PT ;  /* 0x0000000810107c10 */ /* 0x000fe4000a7fe4ff */
[----:B------:R-:W-:-:S03]  /*a3750*/  IADD3.X R11, PT, PT, R11, UR8, RZ, P5, !PT ;  /* 0x000000080b0b7c10 */ /* 0x000fc6000affe4ff */
[----:B------:R1:W-:Y:S04]  /*a3760*/  STL [R1+0x1d58], R16 ;  /* 0x001d581001007387 */ /* 0x0003e80000100800 */
[----:B------:R4:W-:Y:S04]  /*a3770*/  STL [R1+0x1e44], R9 ;  /* 0x001e440901007387 */ /* 0x0009e80000100800 */
[----:B---3--:R-:W3:Y:S01]  /*a3780*/  LDL.LU R14, [R1+0x1f48] ;  /* 0x001f4800010e7983 */ /* 0x008ee20000300800 */
[----:B------:R-:W-:-:S03]  /*a3790*/  IMAD.MOV.U32 R5, RZ, RZ, R16 ;  /* 0x000000ffff057224 */ /* 0x000fc600078e0010 */
[----:B------:R2:W-:Y:S04]  /*a37a0*/  STL [R1+0x1e40], R11 ;  /* 0x001e400b01007387 */ /* 0x0005e80000100800 */
[----:B-1----:R-:W3:Y:S01]  /*a37b0*/  LDL.LU R16, [R1+0x1f50] ;  /* 0x001f500001107983 */ /* 0x002ee20000300800 */
[----:B------:R-:W-:-:S03]  /*a37c0*/  IADD3 R13, P4, PT, R13, UR14, RZ ;  /* 0x0000000e0d0d7c10 */ /* 0x000fc6000ff9e0ff */
[----:B------:R1:W-:Y:S01]  /*a37d0*/  LDGSTS.E [R3+0x1180], desc[UR28][R4.64], P1 ;  /* 0x0118000004037fae */ /* 0x0003e200089a101c */
[----:B------:R-:W-:Y:S02]  /*a37e0*/  IADD3 R6, P5, PT, R6, UR14, RZ ;  /* 0x0000000e06067c10 */ /* 0x000fe4000ffbe0ff */
[----:B-1----:R-:W-:Y:S01]  /*a37f0*/  MOV R4, R9 ;  /* 0x0000000900047202 */ /* 0x002fe20000000f00 */
[----:B------:R-:W-:Y:S01]  /*a3800*/  IMAD.MOV.U32 R5, RZ, RZ, R11 ;  /* 0x000000ffff057224 */ /* 0x000fe200078e000b */
[----:B--2---:R-:W-:Y:S01]  /*a3810*/  IADD3.X R17, PT, PT, R17, UR8, RZ, P4, !PT ;  /* 0x0000000811117c10 */ /* 0x004fe2000a7fe4ff */
[----:B----4-:R-:W2:Y:S04]  /*a3820*/  LDL.LU R9, [R1+0x1f5c] ;  /* 0x001f5c0001097983 */ /* 0x010ea80000300800 */
[----:B------:R-:W4:Y:S01]  /*a3830*/  LDL.LU R11, [R1+0x2044] ;  /* 0x00204400010b7983 */ /* 0x000f220000300800 */
[----:B------:R-:W-:-:S03]  /*a3840*/  IADD3.X R12, PT, PT, R12, UR8, RZ, P5, !PT ;  /* 0x000000080c0c7c10 */ /* 0x000fc6000affe4ff */
[----:B------:R1:W-:Y:S04]  /*a3850*/  STL [R1+0x1e4c], R13 ;  /* 0x001e4c0d01007387 */ /* 0x0003e80000100800 */
[----:B------:R1:W-:Y:S04]  /*a3860*/  LDGSTS.E [R3+0x2000], desc[UR28][R4.64], P0 ;  /* 0x0200000004037fae */ /* 0x0003e800081a101c */
[----:B------:R1:W-:Y:S04]  /*a3870*/  STL [R1+0x1e48], R17 ;  /* 0x001e481101007387 */ /* 0x0003e80000100800 */
[----:B------:R-:W-:Y:S01]  /*a3880*/  STL [R1+0x1e54], R6 ;  /* 0x001e540601007387 */ /* 0x000fe20000100800 */
[----:B-1----:R-:W-:-:S03]  /*a3890*/  MOV R4, R13 ;  /* 0x0000000d00047202 */ /* 0x002fc60000000f00 */
[----:B------:R-:W4:Y:S01]  /*a38a0*/  LDL.LU R13, [R1+0x1f58] ;  /* 0x001f5800010d7983 */ /* 0x000f220000300800 */
[----:B------:R-:W-:-:S03]  /*a38b0*/  IMAD.MOV.U32 R5, RZ, RZ, R17 ;  /* 0x000000ffff057224 */ /* 0x000fc600078e0011 */
[----:B------:R1:W-:Y:S04]  /*a38c0*/  STL [R1+0x1e50], R12 ;  /* 0x001e500c01007387 */ /* 0x0003e80000100800 */
[----:B------:R-:W4:Y:S01]  /*a38d0*/  LDL.LU R17, [R1+0x2040] ;  /* 0x0020400001117983 */ /* 0x000f220000300800 */
[----:B------:R-:W-:-:S03]  /*a38e0*/  IADD3 R10, P4, PT, R10, UR14, RZ ;  /* 0x0000000e0a0a7c10 */ /* 0x000fc6000ff9e0ff */
[----:B------:R1:W-:Y:S01]  /*a38f0*/  LDGSTS.E [R3+0x2080], desc[UR28][R4.64], P2 ;  /* 0x0208000004037fae */ /* 0x0003e200091a101c */
[----:B------:R-:W-:Y:S02]  /*a3900*/  IADD3.X R15, PT, PT, R15, UR8, RZ, P4, !PT ;  /* 0x000000080f0f7c10 */ /* 0x000fe4000a7fe4ff */
[----:B------:R-:W-:-:S04]  /*a3910*/  IADD3 R18, P5, PT, R18, UR14, RZ ;  /* 0x0000000e12127c10 */ /* 0x000fc8000ffbe0ff */
[----:B------:R-:W-:Y:S02]  /*a3920*/  IADD3.X R19, PT, PT, R19, UR8, RZ, P5, !PT ;  /* 0x0000000813137c10 */ /* 0x000fe4000affe4ff */
[----:B-1----:R-:W-:Y:S01]  /*a3930*/  MOV R4, R6 ;  /* 0x0000000600047202 */ /* 0x002fe20000000f00 */
[----:B------:R-:W-:Y:S02]  /*a3940*/  IMAD.MOV.U32 R5, RZ, RZ, R12 ;  /* 0x000000ffff057224 */ /* 0x000fe400078e000c */
[----:B------:R-:W4:Y:S04]  /*a3950*/  LDL.LU R12, [R1+0x204c] ;  /* 0x00204c00010c7983 */ /* 0x000f280000300800 */
[----:B------:R-:W4:Y:S04]  /*a3960*/  LDL.LU R6, [R1+0x2054] ;  /* 0x0020540001067983 */ /* 0x000f280000300800 */
[----:B------:R-:W-:Y:S04]  /*a3970*/  STL [R1+0x1e5c], R10 ;  /* 0x001e5c0a01007387 */ /* 0x000fe80000100800 */
[----:B------:R1:W-:Y:S04]  /*a3980*/  LDGSTS.E [R3+0x2100], desc[UR28][R4.64], P3 ;  /* 0x0210000004037fae */ /* 0x0003e800099a101c */
[----:B------:R1:W-:Y:S04]  /*a3990*/  STL [R1+0x1e58], R15 ;  /* 0x001e580f01007387 */ /* 0x0003e80000100800 */
[----:B------:R-:W-:Y:S01]  /*a39a0*/  STL [R1+0x1f44], R18 ;  /* 0x001f441201007387 */ /* 0x000fe20000100800 */
[----:B-1----:R-:W-:-:S03]  /*a39b0*/  IMAD.MOV.U32 R5, RZ, RZ, R15 ;  /* 0x000000ffff057224 */ /* 0x002fc600078e000f */
[----:B------:R-:W4:Y:S01]  /*a39c0*/  LDL.LU R15, [R1+0x2048] ;  /* 0x00204800010f7983 */ /* 0x000f220000300800 */
[----:B------:R-:W-:-:S03]  /*a39d0*/  MOV R4, R10 ;  /* 0x0000000a00047202 */ /* 0x000fc60000000f00 */
[----:B------:R-:W-:Y:S04]  /*a39e0*/  STL [R1+0x1f40], R19 ;  /* 0x001f401301007387 */ /* 0x000fe80000100800 */
[----:B------:R-:W4:Y:S01]  /*a39f0*/  LDL.LU R10, [R1+0x2050] ;  /* 0x00205000010a7983 */ /* 0x000f220000300800 */
[----:B------:R-:W-:-:S03]  /*a3a00*/  IADD3 R7, P4, PT, R7, UR14, RZ ;  /* 0x0000000e07077c10 */ /* 0x000fc6000ff9e0ff */
[----:B------:R1:W-:Y:S01]  /*a3a10*/  LDGSTS.E [R3+0x2180], desc[UR28][R4.64], P1 ;  /* 0x0218000004037fae */ /* 0x0003e200089a101c */
[----:B------:R-:W-:-:S03]  /*a3a20*/  IADD3 R8, P5, PT, R8, UR14, RZ ;  /* 0x0000000e08087c10 */ /* 0x000fc6000ffbe0ff */
[----:B------:R-:W-:Y:S01]  /*a3a30*/  STL [R1+0x1f4c], R7 ;  /* 0x001f4c0701007387 */ /* 0x000fe20000100800 */
[----:B-1----:R-:W-:Y:S01]  /*a3a40*/  MOV R4, R18 ;  /* 0x0000001200047202 */ /* 0x002fe20000000f00 */
[----:B------:R-:W-:-:S05]  /*a3a50*/  IMAD.MOV.U32 R5, RZ, RZ, R19 ;  /* 0x000000ffff057224 */ /* 0x000fca00078e0013 */
[----:B------:R1:W-:Y:S02]  /*a3a60*/  LDGSTS.E [R3+0x3000], desc[UR28][R4.64], P0 ;  /* 0x0300000004037fae */ /* 0x0003e400081a101c */
[----:B-1----:R-:W-:Y:S02]  /*a3a70*/  MOV R4, R7 ;  /* 0x0000000700047202 */ /* 0x002fe40000000f00 */
[----:B---3--:R-:W-:-:S05]  /*a3a80*/  IADD3.X R14, PT, PT, R14, UR8, RZ, P4, !PT ;  /* 0x000000080e0e7c10 */ /* 0x008fca000a7fe4ff */
[----:B------:R-:W-:Y:S01]  /*a3a90*/  IMAD.MOV.U32 R5, RZ, RZ, R14 ;  /* 0x000000ffff057224 */ /* 0x000fe200078e000e */
[----:B------:R1:W-:Y:S01]  /*a3aa0*/  STL [R1+0x1f48], R14 ;  /* 0x001f480e01007387 */ /* 0x0003e20000100800 */
[----:B------:R-:W-:-:S03]  /*a3ab0*/  IADD3.X R16, PT, PT, R16, UR8, RZ, P5, !PT ;  /* 0x0000000810107c10 */ /* 0x000fc6000affe4ff */
[----:B------:R-:W-:Y:S04]  /*a3ac0*/  STL [R1+0x1f54], R8 ;  /* 0x001f540801007387 */ /* 0x000fe80000100800 */
[----:B------:R3:W-:Y:S04]  /*a3ad0*/  LDGSTS.E [R3+0x3080], desc[UR28][R4.64], P2 ;  /* 0x0308000004037fae */ /* 0x0007e800091a101c */
[----:B-1----:R-:W4:Y:S04]  /*a3ae0*/  LDL.LU R14, [R1+0x205c] ;  /* 0x00205c00010e7983 */ /* 0x002f280000300800 */
[----:B------:R1:W-:Y:S04]  /*a3af0*/  STL [R1+0x1f50], R16 ;  /* 0x001f501001007387 */ /* 0x0003e80000100800 */
[----:B------:R-:W4:Y:S01]  /*a3b00*/  LDL.LU R7, [R1+0x2144] ;  /* 0x0021440001077983 */ /* 0x000f220000300800 */
[----:B---3--:R-:W-:-:S03]  /*a3b10*/  IMAD.MOV.U32 R5, RZ, RZ, R16 ;  /* 0x000000ffff057224 */ /* 0x008fc600078e0010 */
[----:B-1----:R-:W3:Y:S01]  /*a3b20*/  LDL.LU R16, [R1+0x2058] ;  /* 0x0020580001107983 */ /* 0x002ee20000300800 */
[----:B------:R-:W-:Y:S02]  /*a3b30*/  MOV R4, R8 ;  /* 0x0000000800047202 */ /* 0x000fe40000000f00 */
[----:B--2---:R-:W-:Y:S01]  /*a3b40*/  IADD3 R9, P4, PT, R9, UR14, RZ ;  /* 0x0000000e09097c10 */ /* 0x004fe2000ff9e0ff */
[----:B------:R-:W2:Y:S01]  /*a3b50*/  LDL.LU R8, [R1+0x2140] ;  /* 0x0021400001087983 */ /* 0x000ea20000300800 */
[----:B----4-:R-:W-:-:S03]  /*a3b60*/  IADD3 R11, P5, PT, R11, UR14, RZ ;  /* 0x0000000e0b0b7c10 */ /* 0x010fc6000ffbe0ff */
[----:B------:R1:W-:Y:S04]  /*a3b70*/  LDGSTS.E [R3+0x3100], desc[UR28][R4.64], P3 ;  /* 0x0310000004037fae */ /* 0x0003e800099a101c */
[----:B------:R-:W-:Y:S01]  /*a3b80*/  STL [R1+0x1f5c], R9 ;  /* 0x001f5c0901007387 */ /* 0x000fe20000100800 */
[----:B------:R-:W-:Y:S02]  /*a3b90*/  IADD3.X R13, PT, PT, R13, UR8, RZ, P4, !PT ;  /* 0x000000080d0d7c10 */ /* 0x000fe4000a7fe4ff */
[----:B-1----:R-:W-:-:S03]  /*a3ba0*/  MOV R4, R9 ;  /* 0x0000000900047202 */ /* 0x002fc60000000f00 */
[----:B------:R-:W-:Y:S01]  /*a3bb0*/  IMAD.MOV.U32 R5, RZ, RZ, R13 ;  /* 0x000000ffff057224 */ /* 0x000fe200078e000d */
[----:B------:R1:W-:Y:S01]  /*a3bc0*/  STL [R1+0x1f58], R13 ;  /* 0x001f580d01007387 */ /* 0x0003e20000100800 */
[----:B------:R-:W-:-:S03]  /*a3bd0*/  IADD3.X R17, PT, PT, R17, UR8, RZ, P5, !PT ;  /* 0x0000000811117c10 */ /* 0x000fc6000affe4ff */
[----:B------:R-:W-:Y:S04]  /*a3be0*/  STL [R1+0x2044], R11 ;  /* 0x0020440b01007387 */ /* 0x000fe80000100800 */
[----:B------:R4:W-:Y:S04]  /*a3bf0*/  LDGSTS.E [R3+0x3180], desc[UR28][R4.64], P1 ;  /* 0x0318000004037fae */ /* 0x0009e800089a101c */
[----:B-1----:R-:W2:Y:S04]  /*a3c00*/  LDL.LU R13, [R1+0x214c] ;  /* 0x00214c00010d7983 */ /* 0x002ea80000300800 */
[----:B------:R1:W-:Y:S04]  /*a3c10*/  STL [R1+0x2040], R17 ;  /* 0x0020401101007387 */ /* 0x0003e80000100800 */
[----:B------:R-:W2:Y:S01]  /*a3c20*/  LDL.LU R9, [R1+0x2154] ;  /* 0x0021540001097983 */ /* 0x000ea20000300800 */
[----:B----4-:R-:W-:-:S03]  /*a3c30*/  IMAD.MOV.U32 R5, RZ, RZ, R17 ;  /* 0x000000ffff057224 */ /* 0x010fc600078e0011 */
[----:B-1----:R-:W4:Y:S01]  /*a3c40*/  LDL.LU R17, [R1+0x2148] ;  /* 0x0021480001117983 */ /* 0x002f220000300800 */
[----:B------:R-:W-:Y:S02]  /*a3c50*/  MOV R4, R11 ;  /* 0x0000000b00047202 */ /* 0x000fe40000000f00 */
[----:B------:R-:W-:Y:S01]  /*a3c60*/  IADD3 R12, P4, PT, R12, UR14, RZ ;  /* 0x0000000e0c0c7c10 */ /* 0x000fe2000ff9e0ff */
[----:B------:R-:W4:Y:S01]  /*a3c70*/  LDL.LU R11, [R1+0x2150] ;  /* 0x00215000010b7983 */ /* 0x000f220000300800 */
[----:B------:R-:W-:-:S03]  /*a3c80*/  IADD3 R6, P5, PT, R6, UR14, RZ ;  /* 0x0000000e06067c10 */ /* 0x000fc6000ffbe0ff */
[----:B------:R1:W-:Y:S04]  /*a3c90*/  STL [R1+0x204c], R12 ;  /* 0x00204c0c01007387 */ /* 0x0003e80000100800 */
[----:B------:R1:W-:Y:S01]  /*a3ca0*/  LDGSTS.E [R3+0x4000], desc[UR28][R4.64], P0 ;  /* 0x0400000004037fae */ /* 0x0003e200081a101c */
[----:B------:R-:W-:Y:S02]  /*a3cb0*/  IADD3.X R15, PT, PT, R15, UR8, RZ, P4, !PT ;  /* 0x000000080f0f7c10 */ /* 0x000fe4000a7fe4ff */
[----:B-1----:R-:W-:-:S03]  /*a3cc0*/  MOV R4, R12 ;  /* 0x0000000c00047202 */ /* 0x002fc60000000f00 */
[----:B------:R1:W-:Y:S01]  /*a3cd0*/  STL [R1+0x2048], R15 ;  /* 0x0020480f01007387 */ /* 0x0003e20000100800 */
[----:B------:R-:W-:-:S03]  /*a3ce0*/  IADD3.X R10, PT, PT, R10, UR8, RZ, P5, !PT ;  /* 0x000000080a0a7c10 */ /* 0x000fc6000affe4ff */
[----:B------:R1:W-:Y:S01]  /*a3cf0*/  STL [R1+0x2054], R6 ;  /* 0x0020540601007387 */ /* 0x0003e20000100800 */
[----:B------:R-:W-:-:S03]  /*a3d00*/  IMAD.MOV.U32 R5, RZ, RZ, R15 ;  /* 0x000000ffff057224 */ /* 0x000fc600078e000f */
[----:B------:R-:W4:Y:S04]  /*a3d10*/  LDL.LU R12, [R1+0x215c] ;  /* 0x00215c00010c7983 */ /* 0x000f280000300800 */
[----:B------:R1:W-:Y:S04]  /*a3d20*/  STL [R1+0x2050], R10 ;  /* 0x0020500a01007387 */ /* 0x0003e80000100800 */
[----:B------:R-:W4:Y:S04]  /*a3d30*/  LDL.LU R18, [R1+0x2244] ;  /* 0x0022440001127983 */ /* 0x000f280000300800 */
[----:B-1----:R-:W4:Y:S04]  /*a3d40*/  LDL.LU R15, [R1+0x2158] ;  /* 0x00215800010f7983 */ /* 0x002f280000300800 */
[----:B------:R-:W4:Y:S04]  /*a3d50*/  LDL.LU R19, [R1+0x2240] ;  /* 0x0022400001137983 */ /* 0x000f280000300800 */
[----:B------:R1:W-:Y:S02]  /*a3d60*/  LDGSTS.E [R3+0x4080], desc[UR28][R4.64], P2 ;  /* 0x0408000004037fae */ /* 0x0003e400091a101c */
[----:B-1----:R-:W-:Y:S01]  /*a3d70*/  MOV R4, R6 ;  /* 0x0000000600047202 */ /* 0x002fe20000000f00 */
[----:B------:R-:W-:Y:S01]  /*a3d80*/  IMAD.MOV.U32 R5, RZ, RZ, R10 ;  /* 0x000000ffff057224 */ /* 0x000fe200078e000a */
[----:B------:R-:W4:Y:S04]  /*a3d90*/  LDL.LU R6, [R1+0x224c] ;  /* 0x00224c0001067983 */ /* 0x000f280000300800 */
[----:B------:R-:W4:Y:S04]  /*a3da0*/  LDL.LU R10, [R1+0x2254] ;  /* 0x00225400010a7983 */ /* 0x000f280000300800 */
[----:B------:R1:W-:Y:S01]  /*a3db0*/  LDGSTS.E [R3+0x4100], desc[UR28][R4.64], P3 ;  /* 0x0410000004037fae */ /* 0x0003e200099a101c */
[----:B------:R-:W-:-:S05]  /*a3dc0*/  IADD3 R14, P4, PT, R14, UR14, RZ ;  /* 0x0000000e0e0e7c10 */ /* 0x000fca000ff9e0ff */
[----:B------:R2:W-:Y:S01]  /*a3dd0*/  STL [R1+0x205c], R14 ;  /* 0x00205c0e01007387 */ /* 0x0005e20000100800 */
[----:B------:R-:W-:Y:S02]  /*a3de0*/  IADD3 R7, P5, PT, R7, UR14, RZ ;  /* 0x0000000e07077c10 */ /* 0x000fe4000ffbe0ff */
[----:B---3--:R-:W-:Y:S02]  /*a3df0*/  IADD3.X R16, PT, PT, R16, UR8, RZ, P4, !PT ;  /* 0x0000000810107c10 */ /* 0x008fe4000a7fe4ff */
[----:B-1----:R-:W-:Y:S02]  /*a3e00*/  MOV R4, R14 ;  /* 0x0000000e00047202 */ /* 0x002fe40000000f00 */
[----:B--2---:R-:W-:Y:S01]  /*a3e10*/  IADD3.X R8, PT, PT, R8, UR8, RZ, P5, !PT ;  /* 0x0000000808087c10 */ /* 0x004fe2000affe4ff */
[----:B------:R1:W-:Y:S04]  /*a3e20*/  STL [R1+0x2058], R16 ;  /* 0x0020581001007387 */ /* 0x0003e80000100800 */
[----:B------:R2:W-:Y:S04]  /*a3e30*/  STL [R1+0x2144], R7 ;  /* 0x0021440701007387 */ /* 0x0005e80000100800 */
[----:B------:R-:W3:Y:S01]  /*a3e40*/  LDL.LU R14, [R1+0x2248] ;  /* 0x00224800010e7983 */ /* 0x000ee20000300800 */
[----:B------:R-:W-:-:S03]  /*a3e50*/  IMAD.MOV.U32 R5, RZ, RZ, R16 ;  /* 0x000000ffff057224 */ /* 0x000fc600078e0010 */
[----:B------:R2:W-:Y:S04]  /*a3e60*/  STL [R1+0x2140], R8 ;  /* 0x0021400801007387 */ /* 0x0005e80000100800 */
[----:B-1----:R-:W3:Y:S04]  /*a3e70*/  LDL.LU R16, [R1+0x2250] ;  /* 0x0022500001107983 */ /* 0x002ee80000300800 */
[----:B------:R1:W-:Y:S01]  /*a3e80*/  LDGSTS.E [R3+0x4180], desc[UR28][R4.64], P1 ;  /* 0x0418000004037fae */ /* 0x0003e200089a101c */
[----:B------:R-:W-:Y:S01]  /*a3e90*/  IADD3 R13, P4, PT, R13, UR14, RZ ;  /* 0x0000000e0d0d7c10 */ /* 0x000fe2000ff9e0ff */
[----:B-1----:R-:W-:Y:S01]  /*a3ea0*/  IMAD.MOV.U32 R5, RZ, RZ, R8 ;  /* 0x000000ffff057224 */ /* 0x002fe200078e0008 */
[----:B------:R-:W-:-:S02]  /*a3eb0*/  MOV R4, R7 ;  /* 0x0000000700047202 */ /* 0x000fc40000000f00 */
[----:B--2---:R-:W2:Y:S01]  /*a3ec0*/  LDL.LU R7, [R1+0x225c] ;  /* 0x00225c0001077983 */ /* 0x004ea20000300800 */
[----:B------:R-:W-:-:S03]  /*a3ed0*/  IADD3 R9, P5, PT, R9, UR14, RZ ;  /* 0x0000000e09097c10 */ /* 0x000fc6000ffbe0ff */
[----:B------:R-:W2:Y:S01]  /*a3ee0*/  LDL.LU R8, [R1+0x2344] ;  /* 0x0023440001087983 */ /* 0x000ea20000300800 */
[----:B----4-:R-:W-:-:S03]  /*a3ef0*/  IADD3.X R17, PT, PT, R17, UR8, RZ, P4, !PT ;  /* 0x0000000811117c10 */ /* 0x010fc6000a7fe4ff */
[----:B------:R1:W-:Y:S01]  /*a3f00*/  STL [R1+0x214c], R13 ;  /* 0x00214c0d01007387 */ /* 0x0003e20000100800 */
[----:B------:R-:W-:-:S03]  /*a3f10*/  IADD3.X R11, PT, PT, R11, UR8, RZ, P5, !PT ;  /* 0x000000080b0b7c10 */ /* 0x000fc6000affe4ff */
[----:B------:R4:W-:Y:S04]  /*a3f20*/  LDGSTS.E [R3+0x5000], desc[UR28][R4.64], P0 ;  /* 0x0500000004037fae */ /* 0x0009e800081a101c */
[----:B------:R1:W-:Y:S04]  /*a3f30*/  STL [R1+0x2148], R17 ;  /* 0x0021481101007387 */ /* 0x0003e80000100800 */
[----:B------:R4:W-:Y:S02]  /*a3f40*/  STL [R1+0x2154], R9 ;  /* 0x0021540901007387 */ /* 0x0009e40000100800 */
[----:B----4-:R-:W-:-:S02]  /*a3f50*/  MOV R4, R13 ;  /* 0x0000000d00047202 */ /* 0x010fc40000000f00 */
[----:B-1----:R-:W4:Y:S01]  /*a3f60*/  LDL.LU R13, [R1+0x2258] ;  /* 0x00225800010d7983 */ /* 0x002f220000300800 */
[----:B------:R-:W-:-:S03]  /*a3f70*/  IMAD.MOV.U32 R5, RZ, RZ, R17 ;  /* 0x000000ffff057224 */ /* 0x000fc600078e0011 */
[----:B------:R1:W-:Y:S04]  /*a3f80*/  STL [R1+0x2150], R11 ;  /* 0x0021500b01007387 */ /* 0x0003e80000100800 */
[----:B------:R-:W4:Y:S04]  /*a3f90*/  LDL.LU R17, [R1+0x2340] ;  /* 0x0023400001117983 */ /* 0x000f280000300800 */
[----:B------:R1:W-:Y:S01]  /*a3fa0*/  LDGSTS.E [R3+0x5080], desc[UR28][R4.64], P2 ;  /* 0x0508000004037fae */ /* 0x0003e200091a101c */
[----:B------:R-:W-:Y:S02]  /*a3fb0*/  IADD3 R12, P4, PT, R12, UR14, RZ ;  /* 0x0000000e0c0c7c10 */ /* 0x000fe4000ff9e0ff */
[----:B------:R-:W-:Y:S01]  /*a3fc0*/  IADD3 R18, P5, PT, R18, UR14, RZ ;  /* 0x0000000e12127c10 */ /* 0x000fe2000ffbe0ff */
[----:B-1----:R-:W-:Y:S01]  /*a3fd0*/  IMAD.MOV.U32 R5, RZ, RZ, R11 ;  /* 0x000000ffff057224 */ /* 0x002fe200078e000b */
[----:B------:R-:W-:-:S02]  /*a3fe0*/  MOV R4, R9 ;  /* 0x0000000900047202 */ /* 0x000fc40000000f00 */
[----:B------:R-:W-:Y:S01]  /*a3ff0*/  IADD3.X R15, PT, PT, R15, UR8, RZ, P4, !PT ;  /* 0x000000080f0f7c10 */ /* 0x000fe2000a7fe4ff */
[----:B------:R-:W4:Y:S04]  /*a4000*/  LDL.LU R9, [R1+0x234c] ;  /* 0x00234c0001097983 */ /* 0x000f280000300800 */
[----:B------:R-:W4:Y:S01]  /*a4010*/  LDL.LU R11, [R1+0x2354] ;  /* 0x00235400010b7983 */ /* 0x000f220000300800 */
[----:B------:R-:W-:-:S03]  /*a4020*/  IADD3.X R19, PT, PT, R19, UR8, RZ, P5, !PT ;  /* 0x0000000813137c10 */ /* 0x000fc6000affe4ff */
        /* <DEDUP_REMOVED lines=31> */
[----:B------:R-:W-:-:S03]  /*a4220*/  IADD3 R8, P5, PT, R8, UR14, RZ ;  /* 0x0000000e08087c10 */ /* 0x000fc6000ffbe0ff */
[----:B------:R1:W-:Y:S04]  /*a4230*/  LDGSTS.E [R3+0x6100], desc[UR28][R4.64], P3 ;  /* 0x0610000004037fae */ /* 0x0003e800099a101c */
[----:B------:R-:W-:Y:S01]  /*a4240*/  STL [R1+0x225c], R7 ;  /* 0x00225c0701007387 */ /* 0x000fe20000100800 */
[----:B-1----:R-:W-:Y:S02]  /*a4250*/  MOV R4, R7 ;  /* 0x0000000700047202 */ /* 0x002fe40000000f00 */
[----:B----4-:R-:W-:-:S05]  /*a4260*/  IADD3.X R13, PT, PT, R13, UR8, RZ, P4, !PT ;  /* 0x000000080d0d7c10 */ /* 0x010fca000a7fe4ff */
        /* <DEDUP_REMOVED lines=14> */
[----:B------:R1:W-:Y:S04]  /*a4350*/  LDGSTS.E [R3+0x7000], desc[UR28][R4.64], P0 ;  /* 0x0700000004037fae */ /* 0x0003e800081a101c */
[----:B------:R1:W-:Y:S01]  /*a4360*/  STL [R1+0x234c], R9 ;  /* 0x00234c0901007387 */ /* 0x0003e20000100800 */
[----:B------:R-:W-:Y:S02]  /*a4370*/  IADD3.X R15, PT, PT, R15, UR8, RZ, P4, !PT ;  /* 0x000000080f0f7c10 */ /* 0x000fe4000a7fe4ff */
[----:B-1----:R-:W-:-:S03]  /*a4380*/  MOV R4, R9 ;  /* 0x0000000900047202 */ /* 0x002fc60000000f00 */
[----:B------:R-:W-:Y:S01]  /*a4390*/  IMAD.MOV.U32 R5, RZ, RZ, R15 ;  /* 0x000000ffff057224 */ /* 0x000fe200078e000f */
[----:B------:R-:W-:Y:S01]  /*a43a0*/  STL [R1+0x2348], R15 ;  /* 0x0023480f01007387 */ /* 0x000fe20000100800 */
[----:B------:R-:W-:-:S03]  /*a43b0*/  IADD3.X R12, PT, PT, R12, UR8, RZ, P5, !PT ;  /* 0x000000080c0c7c10 */ /* 0x000fc6000affe4ff */
[----:B------:R1:W-:Y:S04]  /*a43c0*/  STL [R1+0x2354], R11 ;  /* 0x0023540b01007387 */ /* 0x0003e80000100800 */
[----:B------:R-:W4:Y:S04]  /*a43d0*/  LDL.LU R9, [R1+0x245c] ;  /* 0x00245c0001097983 */ /* 0x000f280000300800 */
[----:B------:R1:W-:Y:S04]  /*a43e0*/  STL [R1+0x2350], R12 ;  /* 0x0023500c01007387 */ /* 0x0003e80000100800 */
[----:B------:R1:W-:Y:S04]  /*a43f0*/  LDGSTS.E [R3+0x7080], desc[UR28][R4.64], P2 ;  /* 0x0708000004037fae */ /* 0x0003e800091a101c */
[----:B------:R-:W4:Y:S01]  /*a4400*/  LDL.LU R18, [R1+0x2544] ;  /* 0x0025440001127983 */ /* 0x000f220000300800 */
[----:B-1----:R-:W-:-:S03]  /*a4410*/  MOV R4, R11 ;  /* 0x0000000b00047202 */ /* 0x002fc60000000f00 */
[----:B------:R-:W4:Y:S04]  /*a4420*/  LDL.LU R11, [R1+0x2458] ;  /* 0x00245800010b7983 */ /* 0x000f280000300800 */
[----:B------:R-:W4:Y:S01]  /*a4430*/  LDL.LU R19, [R1+0x2540] ;  /* 0x0025400001137983 */ /* 0x000f220000300800 */
[----:B------:R-:W-:-:S03]  /*a4440*/  IMAD.MOV.U32 R5, RZ, RZ, R12 ;  /* 0x000000ffff057224 */ /* 0x000fc600078e000c */
        /* <DEDUP_REMOVED lines=15> */
[----:B------:R1:W-:Y:S02]  /*a4540*/  LDGSTS.E [R3+0x7180], desc[UR28][R4.64], P1 ;  /* 0x0718000004037fae */ /* 0x0003e400089a101c */
[----:B-1----:R-:W-:Y:S01]  /*a4550*/  MOV R4, R6 ;  /* 0x0000000600047202 */ /* 0x002fe20000000f00 */
[----:B------:R-:W-:Y:S01]  /*a4560*/  IMAD.MOV.U32 R5, RZ, RZ, R10 ;  /* 0x000000ffff057224 */ /* 0x000fe200078e000a */
[----:B--2---:R-:W2:Y:S04]  /*a4570*/  LDL.LU R6, [R1+0x255c] ;  /* 0x00255c0001067983 */ /* 0x004ea80000300800 */
[----:B------:R-:W2:Y:S01]  /*a4580*/  LDL.LU R10, [R1+0x2644] ;  /* 0x00264400010a7983 */ /* 0x000ea20000300800 */
[----:B------:R-:W-:-:S03]  /*a4590*/  IADD3 R13, P4, PT, R13, UR14, RZ ;  /* 0x0000000e0d0d7c10 */ /* 0x000fc6000ff9e0ff */
[----:B------:R1:W-:Y:S01]  /*a45a0*/  LDGSTS.E [R3+0x8000], desc[UR28][R4.64], P0 ;  /* 0x0800000004037fae */ /* 0x0003e200081a101c */
[----:B------:R-:W-:-:S03]  /*a45b0*/  IADD3 R7, P5, PT, R7, UR14, RZ ;  /* 0x0000000e07077c10 */ /* 0x000fc6000ffbe0ff */
[----:B------:R4:W-:Y:S02]  /*a45c0*/  STL [R1+0x244c], R13 ;  /* 0x00244c0d01007387 */ /* 0x0009e40000100800 */
[----:B----4-:R-:W-:Y:S02]  /*a45d0*/  IADD3.X R17, PT, PT, R17, UR8, RZ, P4, !PT ;  /* 0x0000000811117c10 */ /* 0x010fe4000a7fe4ff */
[----:B-1----:R-:W-:Y:S02]  /*a45e0*/  MOV R4, R13 ;  /* 0x0000000d00047202 */ /* 0x002fe40000000f00 */
[----:B------:R-:W-:Y:S01]  /*a45f0*/  IADD3.X R8, PT, PT, R8, UR8, RZ, P5, !PT ;  /* 0x0000000808087c10 */ /* 0x000fe2000affe4ff */
[----:B------:R1:W-:Y:S04]  /*a4600*/  STL [R1+0x2448], R17 ;  /* 0x0024481101007387 */ /* 0x0003e80000100800 */
[----:B------:R-:W-:Y:S04]  /*a4610*/  STL [R1+0x2454], R7 ;  /* 0x0024540701007387 */ /* 0x000fe80000100800 */
[----:B------:R-:W4:Y:S01]  /*a4620*/  LDL.LU R13, [R1+0x2558] ;  /* 0x00255800010d7983 */ /* 0x000f220000300800 */
[----:B------:R-:W-:-:S03]  /*a4630*/  IMAD.MOV.U32 R5, RZ, RZ, R17 ;  /* 0x000000ffff057224 */ /* 0x000fc600078e0011 */
[----:B------:R1:W-:Y:S04]  /*a4640*/  STL [R1+0x2450], R8 ;  /* 0x0024500801007387 */ /* 0x0003e80000100800 */
[----:B-1----:R-:W4:Y:S04]  /*a4650*/  LDL.LU R17, [R1+0x2640] ;  /* 0x0026400001117983 */ /* 0x002f280000300800 */
[----:B------:R1:W-:Y:S01]  /*a4660*/  LDGSTS.E [R3+0x8080], desc[UR28][R4.64], P2 ;  /* 0x0808000004037fae */ /* 0x0003e200091a101c */
[----:B------:R-:W-:Y:S01]  /*a4670*/  IADD3 R9, P4, PT, R9, UR14, RZ ;  /* 0x0000000e09097c10 */ /* 0x000fe2000ff9e0ff */
[----:B-1----:R-:W-:Y:S01]  /*a4680*/  IMAD.MOV.U32 R5, RZ, RZ, R8 ;  /* 0x000000ffff057224 */ /* 0x002fe200078e0008 */
[----:B------:R-:W-:Y:S01]  /*a4690*/  MOV R4, R7 ;  /* 0x0000000700047202 */ /* 0x000fe20000000f00 */
[----:B------:R-:W4:Y:S04]  /*a46a0*/  LDL.LU R8, [R1+0x264c] ;  /* 0x00264c0001087983 */ /* 0x000f280000300800 */
[----:B------:R-:W4:Y:S01]  /*a46b0*/  LDL.LU R7, [R1+0x2654] ;  /* 0x0026540001077983 */ /* 0x000f220000300800 */
[----:B------:R-:W-:-:S03]  /*a46c0*/  IADD3 R18, P5, PT, R18, UR14, RZ ;  /* 0x0000000e12127c10 */ /* 0x000fc6000ffbe0ff */
[----:B------:R-:W-:Y:S04]  /*a46d0*/  STL [R1+0x245c], R9 ;  /* 0x00245c0901007387 */ /* 0x000fe80000100800 */
[----:B------:R1:W-:Y:S01]  /*a46e0*/  LDGSTS.E [R3+0x8100], desc[UR28][R4.64], P3 ;  /* 0x0810000004037fae */ /* 0x0003e200099a101c */
[----:B------:R-:W-:Y:S02]  /*a46f0*/  IADD3.X R11, PT, PT, R11, UR8, RZ, P4, !PT ;  /* 0x000000080b0b7c10 */ /* 0x000fe4000a7fe4ff */
[----:B------:R-:W-:-:S03]  /*a4700*/  IADD3.X R19, PT, PT, R19, UR8, RZ, P5, !PT ;  /* 0x0000000813137c10 */ /* 0x000fc6000affe4ff */
[----:B------:R1:W-:Y:S02]  /*a4710*/  STL [R1+0x2458], R11 ;  /* 0x0024580b01007387 */ /* 0x0003e40000100800 */
[----:B-1----:R-:W-:Y:S02]  /*a4720*/  IMAD.MOV.U32 R5, RZ, RZ, R11 ;  /* 0x000000ffff057224 */ /* 0x002fe400078e000b */
[----:B------:R-:W-:Y:S01]  /*a4730*/  STL [R1+0x2544], R18 ;  /* 0x0025441201007387 */ /* 0x000fe20000100800 */
[----:B------:R-:W-:-:S03]  /*a4740*/  MOV R4, R9 ;  /* 0x0000000900047202 */ /* 0x000fc60000000f00 */
[----:B------:R-:W4:Y:S04]  /*a4750*/  LDL.LU R11, [R1+0x2648] ;  /* 0x00264800010b7983 */ /* 0x000f280000300800 */
        /* <DEDUP_REMOVED lines=37> */
[----:B----4-:R-:W-:Y:S01]  /*a49b0*/  IMAD.MOV.U32 R5, RZ, RZ, R17 ;  /* 0x000000ffff057224 */ /* 0x010fe200078e0011 */
[----:B------:R-:W-:-:S02]  /*a49c0*/  MOV R4, R10 ;  /* 0x0000000a00047202 */ /* 0x000fc40000000f00 */
[----:B-1----:R-:W4:Y:S01]  /*a49d0*/  LDL.LU R17, [R1+0x2748] ;  /* 0x0027480001117983 */ /* 0x002f220000300800 */
[----:B------:R-:W-:-:S03]  /*a49e0*/  IADD3 R8, P4, PT, R8, UR14, RZ ;  /* 0x0000000e08087c10 */ /* 0x000fc6000ff9e0ff */
        /* <DEDUP_REMOVED lines=28> */
[----:B------:R-:W-:Y:S04]  /*a4bb0*/  STL [R1+0x2744], R12 ;  /* 0x0027440c01007387 */ /* 0x000fe80000100800 */
[----:B------:R-:W2:Y:S01]  /*a4bc0*/  LDL.LU R14, [R1+0x2848] ;  /* 0x00284800010e7983 */ /* 0x000ea20000300800 */
[----:B------:R-:W-:-:S03]  /*a4bd0*/  IMAD.MOV.U32 R5, RZ, RZ, R16 ;  /* 0x000000ffff057224 */ /* 0x000fc600078e0010 */
[----:B------:R3:W-:Y:S04]  /*a4be0*/  STL [R1+0x2740], R15 ;  /* 0x0027400f01007387 */ /* 0x0007e80000100800 */
[----:B-1----:R-:W2:Y:S04]  /*a4bf0*/  LDL.LU R16, [R1+0x2850] ;  /* 0x0028500001107983 */ /* 0x002ea80000300800 */
[----:B------:R1:W-:Y:S02]  /*a4c00*/  LDGSTS.E [R3+0xa180], desc[UR28][R4.64], P1 ;  /* 0x0a18000004037fae */ /* 0x0003e400089a101c */
[----:B-1----:R-:W-:Y:S01]  /*a4c10*/  MOV R4, R12 ;  /* 0x0000000c00047202 */ /* 0x002fe20000000f00 */
[----:B------:R-:W-:-:S02]  /*a4c20*/  IMAD.MOV.U32 R5, RZ, RZ, R15 ;  /* 0x000000ffff057224 */ /* 0x000fc400078e000f */
[----:B---3--:R-:W3:Y:S04]  /*a4c30*/  LDL.LU R15, [R1+0x285c] ;  /* 0x00285c00010f7983 */ /* 0x008ee80000300800 */
[----:B------:R-:W3:Y:S01]  /*a4c40*/  LDL.LU R12, [R1+0x2944] ;  /* 0x00294400010c7983 */ /* 0x000ee20000300800 */
[----:B------:R-:W-:-:S03]  /*a4c50*/  IADD3 R13, P4, PT, R13, UR14, RZ ;  /* 0x0000000e0d0d7c10 */ /* 0x000fc6000ff9e0ff */
[----:B------:R1:W-:Y:S01]  /*a4c60*/  LDGSTS.E [R3+0xb000], desc[UR28][R4.64], P0 ;  /* 0x0b00000004037fae */ /* 0x0003e200081a101c */
[----:B------:R-:W-:-:S03]  /*a4c70*/  IADD3 R6, P5, PT, R6, UR14, RZ ;  /* 0x0000000e06067c10 */ /* 0x000fc6000ffbe0ff */
[----:B------:R-:W-:Y:S01]  /*a4c80*/  STL [R1+0x274c], R13 ;  /* 0x00274c0d01007387 */ /* 0x000fe20000100800 */
[----:B----4-:R-:W-:Y:S02]  /*a4c90*/  IADD3.X R17, PT, PT, R17, UR8, RZ, P4, !PT ;  /* 0x0000000811117c10 */ /* 0x010fe4000a7fe4ff */
[----:B------:R-:W-:-:S03]  /*a4ca0*/  IADD3.X R10, PT, PT, R10, UR8, RZ, P5, !PT ;  /* 0x000000080a0a7c10 */ /* 0x000fc6000affe4ff */
[----:B------:R4:W-:Y:S01]  /*a4cb0*/  STL [R1+0x2748], R17 ;  /* 0x0027481101007387 */ /* 0x0009e20000100800 */
[----:B-1----:R-:W-:-:S03]  /*a4cc0*/  IMAD.MOV.U32 R5, RZ, RZ, R17 ;  /* 0x000000ffff057224 */ /* 0x002fc600078e0011 */
[----:B------:R-:W-:Y:S01]  /*a4cd0*/  STL [R1+0x2754], R6 ;  /* 0x0027540601007387 */ /* 0x000fe20000100800 */
[----:B------:R-:W-:-:S03]  /*a4ce0*/  MOV R4, R13 ;  /* 0x0000000d00047202 */ /* 0x000fc60000000f00 */
[----:B----4-:R-:W4:Y:S04]  /*a4cf0*/  LDL.LU R17, [R1+0x2858] ;  /* 0x0028580001117983 */ /* 0x010f280000300800 */
[----:B------:R1:W-:Y:S04]  /*a4d00*/  STL [R1+0x2750], R10 ;  /* 0x0027500a01007387 */ /* 0x0003e80000100800 */
[----:B------:R-:W4:Y:S04]  /*a4d10*/  LDL.LU R13, [R1+0x2940] ;  /* 0x00294000010d7983 */ /* 0x000f280000300800 */
[----:B------:R1:W-:Y:S01]  /*a4d20*/  LDGSTS.E [R3+0xb080], desc[UR28][R4.64], P2 ;  /* 0x0b08000004037fae */ /* 0x0003e200091a101c */
[----:B------:R-:W-:Y:S01]  /*a4d30*/  IADD3 R8, P4, PT, R8, UR14, RZ ;  /* 0x0000000e08087c10 */ /* 0x000fe2000ff9e0ff */
[----:B-1----:R-:W-:Y:S01]  /*a4d40*/  IMAD.MOV.U32 R5, RZ, RZ, R10 ;  /* 0x000000ffff057224 */ /* 0x002fe200078e000a */
[----:B------:R-:W-:Y:S01]  /*a4d50*/  MOV R4, R6 ;  /* 0x0000000600047202 */ /* 0x000fe20000000f00 */
[----:B------:R-:W4:Y:S04]  /*a4d60*/  LDL.LU R10, [R1+0x294c] ;  /* 0x00294c00010a7983 */ /* 0x000f280000300800 */
[----:B------:R-:W4:Y:S01]  /*a4d70*/  LDL.LU R6, [R1+0x2954] ;  /* 0x0029540001067983 */ /* 0x000f220000300800 */
[----:B------:R-:W-:-:S02]  /*a4d80*/  IADD3 R18, P5, PT, R18, UR14, RZ ;  /* 0x0000000e12127c10 */ /* 0x000fc4000ffbe0ff */
[----:B------:R-:W-:Y:S01]  /*a4d90*/  IADD3.X R11, PT, PT, R11, UR8, RZ, P4, !PT ;  /* 0x000000080b0b7c10 */ /* 0x000fe2000a7fe4ff */
[----:B------:R-:W-:Y:S01]  /*a4da0*/  STL [R1+0x275c], R8 ;  /* 0x00275c0801007387 */ /* 0x000fe20000100800 */
[----:B------:R-:W-:-:S03]  /*a4db0*/  IADD3.X R19, PT, PT, R19, UR8, RZ, P5, !PT ;  /* 0x0000000813137c10 */ /* 0x000fc6000affe4ff */
        /* <DEDUP_REMOVED lines=11> */
[----:B------:R2:W-:Y:S01]  /*a4e70*/  STL [R1+0x284c], R7 ;  /* 0x00284c0701007387 */ /* 0x0005e20000100800 */
[----:B-1----:R-:W-:Y:S01]  /*a4e80*/  MOV R4, R18 ;  /* 0x0000001200047202 */ /* 0x002fe20000000f00 */
[----:B------:R-:W-:-:S05]  /*a4e90*/  IMAD.MOV.U32 R5, RZ, RZ, R19 ;  /* 0x000000ffff057224 */ /* 0x000fca00078e0013 */
[----:B------:R1:W-:Y:S02]  /*a4ea0*/  LDGSTS.E [R3+0xc000], desc[UR28][R4.64], P0 ;  /* 0x0c00000004037fae */ /* 0x0003e400081a101c */
[----:B-1----:R-:W-:Y:S02]  /*a4eb0*/  MOV R4, R7 ;  /* 0x0000000700047202 */ /* 0x002fe40000000f00 */
[----:B--2---:R-:W-:-:S05]  /*a4ec0*/  IADD3.X R14, PT, PT, R14, UR8, RZ, P4, !PT ;  /* 0x000000080e0e7c10 */ /* 0x004fca000a7fe4ff */
[----:B------:R-:W-:Y:S01]  /*a4ed0*/  IMAD.MOV.U32 R5, RZ, RZ, R14 ;  /* 0x000000ffff057224 */ /* 0x000fe200078e000e */
[----:B------:R1:W-:Y:S01]  /*a4ee0*/  STL [R1+0x2848], R14 ;  /* 0x0028480e01007387 */ /* 0x0003e20000100800 */
[----:B------:R-:W-:-:S03]  /*a4ef0*/  IADD3.X R16, PT, PT, R16, UR8, RZ, P5, !PT ;  /* 0x0000000810107c10 */ /* 0x000fc6000affe4ff */
[----:B------:R2:W-:Y:S04]  /*a4f00*/  STL [R1+0x2854], R9 ;  /* 0x0028540901007387 */ /* 0x0005e80000100800 */
[----:B------:R-:W4:Y:S04]  /*a4f10*/  LDL.LU R7, [R1+0x295c] ;  /* 0x00295c0001077983 */ /* 0x000f280000300800 */
[----:B------:R2:W-:Y:S04]  /*a4f20*/  STL [R1+0x2850], R16 ;  /* 0x0028501001007387 */ /* 0x0005e80000100800 */
[----:B------:R2:W-:Y:S04]  /*a4f30*/  LDGSTS.E [R3+0xc080], desc[UR28][R4.64], P2 ;  /* 0x0c08000004037fae */ /* 0x0005e800091a101c */
[----:B-1----:R-:W4:Y:S01]  /*a4f40*/  LDL.LU R14, [R1+0x2a44] ;  /* 0x002a4400010e7983 */ /* 0x002f220000300800 */
[----:B---3--:R-:W-:-:S02]  /*a4f50*/  IADD3 R15, P4, PT, R15, UR14, RZ ;  /* 0x0000000e0f0f7c10 */ /* 0x008fc4000ff9e0ff */
[----:B--2---:R-:W-:Y:S02]  /*a4f60*/  MOV R4, R9 ;  /* 0x0000000900047202 */ /* 0x004fe40000000f00 */
[----:B------:R-:W2:Y:S01]  /*a4f70*/  LDL.LU R9, [R1+0x2958] ;  /* 0x0029580001097983 */ /* 0x000ea20000300800 */
[----:B------:R-:W-:Y:S01]  /*a4f80*/  IMAD.MOV.U32 R5, RZ, RZ, R16 ;  /* 0x000000ffff057224 */ /* 0x000fe200078e0010 */
[----:B------:R-:W-:Y:S02]  /*a4f90*/  IADD3 R12, P5, PT, R12, UR14, RZ ;  /* 0x0000000e0c0c7c10 */ /* 0x000fe4000ffbe0ff */
[----:B------:R-:W3:Y:S04]  /*a4fa0*/  LDL.LU R16, [R1+0x2a40] ;  /* 0x002a400001107983 */ /* 0x000ee80000300800 */
[----:B------:R1:W-:Y:S04]  /*a4fb0*/  STL [R1+0x285c], R15 ;  /* 0x00285c0f01007387 */ /* 0x0003e80000100800 */
[----:B------:R1:W-:Y:S01]  /*a4fc0*/  LDGSTS.E [R3+0xc100], desc[UR28][R4.64], P3 ;  /* 0x0c10000004037fae */ /* 0x0003e200099a101c */
[----:B----4-:R-:W-:-:S02]  /*a4fd0*/  IADD3.X R17, PT, PT, R17, UR8, RZ, P4, !PT ;  /* 0x0000000811117c10 */ /* 0x010fc4000a7fe4ff */
[----:B-1----:R-:W-:-:S03]  /*a4fe0*/  MOV R4, R15 ;  /* 0x0000000f00047202 */ /* 0x002fc60000000f00 */
[----:B------:R1:W-:Y:S01]  /*a4ff0*/  STL [R1+0x2858], R17 ;  /* 0x0028581101007387 */ /* 0x0003e20000100800 */
[----:B------:R-:W-:-:S03]  /*a5000*/  IADD3.X R13, PT, PT, R13, UR8, RZ, P5, !PT ;  /* 0x000000080d0d7c10 */ /* 0x000fc6000affe4ff */
[----:B------:R4:W-:Y:S01]  /*a5010*/  STL [R1+0x2944], R12 ;  /* 0x0029440c01007387 */ /* 0x0009e20000100800 */
[----:B------:R-:W-:-:S03]  /*a5020*/  IMAD.MOV.U32 R5, RZ, RZ, R17 ;  /* 0x000000ffff057224 */ /* 0x000fc600078e0011 */
[----:B------:R-:W3:Y:S04]  /*a5030*/  LDL.LU R15, [R1+0x2a4c] ;  /* 0x002a4c00010f7983 */ /* 0x000ee80000300800 */
[----:B------:R-:W-:Y:S04]  /*a5040*/  STL [R1+0x2940], R13 ;  /* 0x0029400d01007387 */ /* 0x000fe80000100800 */
[----:B------:R-:W3:Y:S04]  /*a5050*/  LDL.LU R18, [R1+0x2a54] ;  /* 0x002a540001127983 */ /* 0x000ee80000300800 */
[----:B-1----:R-:W3:Y:S01]  /*a5060*/  LDL.LU R17, [R1+0x2a48] ;  /* 0x002a480001117983 */ /* 0x002ee20000300800 */
[----:B------:R-:W-:-:S03]  /*a5070*/  IADD3 R10, P4, PT, R10, UR14, RZ ;  /* 0x0000000e0a0a7c10 */ /* 0x000fc6000ff9e0ff */
[----:B------:R-:W3:Y:S01]  /*a5080*/  LDL.LU R19, [R1+0x2a50] ;  /* 0x002a500001137983 */ /* 0x000ee20000300800 */
[----:B------:R-:W-:-:S03]  /*a5090*/  IADD3 R6, P5, PT, R6, UR14, RZ ;  /* 0x0000000e06067c10 */ /* 0x000fc6000ffbe0ff */
[----:B------:R1:W-:Y:S04]  /*a50a0*/  LDGSTS.E [R3+0xc180], desc[UR28][R4.64], P1 ;  /* 0x0c18000004037fae */ /* 0x0003e800089a101c */
[----:B------:R4:W-:Y:S01]  /*a50b0*/  STL [R1+0x294c], R10 ;  /* 0x00294c0a01007387 */ /* 0x0009e20000100800 */
[----:B-1----:R-:W-:Y:S01]  /*a50c0*/  MOV R4, R12 ;  /* 0x0000000c00047202 */ /* 0x002fe20000000f00 */
[----:B------:R-:W-:-:S05]  /*a50d0*/  IMAD.MOV.U32 R5, RZ, RZ, R13 ;  /* 0x000000ffff057224 */ /* 0x000fca00078e000d */
[----:B------:R1:W-:Y:S01]  /*a50e0*/  LDGSTS.E [R3+0xd000], desc[UR28][R4.64], P0 ;  /* 0x0d00000004037fae */ /* 0x0003e200081a101c */
[----:B------:R-:W-:-:S05]  /*a50f0*/  IADD3.X R11, PT, PT, R11, UR8, RZ, P4, !PT ;  /* 0x000000080b0b7c10 */ /* 0x000fca000a7fe4ff */
[----:B------:R4:W-:Y:S01]  /*a5100*/  STL [R1+0x2948], R11 ;  /* 0x0029480b01007387 */ /* 0x0009e20000100800 */
[----:B------:R-:W-:-:S03]  /*a5110*/  IADD3.X R8, PT, PT, R8, UR8, RZ, P5, !PT ;  /* 0x0000000808087c10 */ /* 0x000fc6000affe4ff */
[----:B------:R4:W-:Y:S01]  /*a5120*/  STL [R1+0x2954], R6 ;  /* 0x0029540601007387 */ /* 0x0009e20000100800 */
[----:B-1----:R-:W-:-:S03]  /*a5130*/  MOV R4, R10 ;  /* 0x0000000a00047202 */ /* 0x002fc60000000f00 */
[----:B----4-:R-:W4:Y:S04]  /*a5140*/  LDL.LU R12, [R1+0x2a5c] ;  /* 0x002a5c00010c7983 */ /* 0x010f280000300800 */
[----:B------:R1:W-:Y:S04]  /*a5150*/  STL [R1+0x2950], R8 ;  /* 0x0029500801007387 */ /* 0x0003e80000100800 */
[----:B------:R-:W4:Y:S04]  /*a5160*/  LDL.LU R10, [R1+0x2abc] ;  /* 0x002abc00010a7983 */ /* 0x000f280000300800 */
[----:B------:R-:W4:Y:S01]  /*a5170*/  LDL.LU R13, [R1+0x2a58] ;  /* 0x002a5800010d7983 */ /* 0x000f220000300800 */
[----:B------:R-:W-:-:S03]  /*a5180*/  IMAD.MOV.U32 R5, RZ, RZ, R11 ;  /* 0x000000ffff057224 */ /* 0x000fc600078e000b */
        /* <DEDUP_REMOVED lines=9> */
[----:B-1----:R-:W-:Y:S02]  /*a5220*/  MOV R4, R7 ;  /* 0x0000000700047202 */ /* 0x002fe40000000f00 */
[----:B------:R-:W-:Y:S02]  /*a5230*/  IADD3 R14, P5, PT, R14, UR14, RZ ;  /* 0x0000000e0e0e7c10 */ /* 0x000fe4000ffbe0ff */
[----:B--2---:R-:W-:-:S05]  /*a5240*/  IADD3.X R9, PT, PT, R9, UR8, RZ, P4, !PT ;  /* 0x0000000809097c10 */ /* 0x004fca000a7fe4ff */
[----:B------:R1:W-:Y:S01]  /*a5250*/  STL [R1+0x2958], R9 ;  /* 0x0029580901007387 */ /* 0x0003e20000100800 */
[----:B---3--:R-:W-:-:S03]  /*a5260*/  IADD3.X R16, PT, PT, R16, UR8, RZ, P5, !PT ;  /* 0x0000000810107c10 */ /* 0x008fc6000affe4ff */
        /* <DEDUP_REMOVED lines=12> */
[----:B------:R-:W-:-:S03]  /*a5330*/  IADD3.X R17, PT, PT, R17, UR8, RZ, P4, !PT ;  /* 0x0000000811117c10 */ /* 0x000fc6000a7fe4ff */
[----:B------:R1:W-:Y:S04]  /*a5340*/  STL [R1+0x2a4c], R15 ;  /* 0x002a4c0f01007387 */ /* 0x0003e80000100800 */
[----:B------:R1:W-:Y:S01]  /*a5350*/  LDGSTS.E [R3+0xe000], desc[UR28][R4.64], P0 ;  /* 0x0e00000004037fae */ /* 0x0003e200081a101c */
[----:B------:R-:W-:-:S03]  /*a5360*/  IADD3.X R19, PT, PT, R19, UR8, RZ, P5, !PT ;  /* 0x0000000813137c10 */ /* 0x000fc6000affe4ff */
[----:B------:R1:W-:Y:S04]  /*a5370*/  STL [R1+0x2a48], R17 ;  /* 0x002a481101007387 */ /* 0x0003e80000100800 */
[----:B------:R-:W-:Y:S01]  /*a5380*/  STL [R1+0x2a54], R18 ;  /* 0x002a541201007387 */ /* 0x000fe20000100800 */
[----:B-1----:R-:W-:-:S03]  /*a5390*/  MOV R4, R15 ;  /* 0x0000000f00047202 */ /* 0x002fc60000000f00 */
[----:B------:R-:W2:Y:S01]  /*a53a0*/  LDL.LU R15, [R1+0x2ad0] ;  /* 0x002ad000010f7983 */ /* 0x000ea20000300800 */
[----:B------:R-:W-:-:S03]  /*a53b0*/  IMAD.MOV.U32 R5, RZ, RZ, R17 ;  /* 0x000000ffff057224 */ /* 0x000fc600078e0011 */
[----:B------:R-:W-:Y:S04]  /*a53c0*/  STL [R1+0x2a50], R19 ;  /* 0x002a501301007387 */ /* 0x000fe80000100800 */
[----:B------:R-:W2:Y:S04]  /*a53d0*/  LDL.LU R17, [R1+0x2ad8] ;  /* 0x002ad80001117983 */ /* 0x000ea80000300800 */
[----:B------:R-:W2:Y:S04]  /*a53e0*/  LDL.LU R22, [R1+0x2ae4] ;  /* 0x002ae40001167983 */ /* 0x000ea80000300800 */
[----:B------:R-:W2:Y:S04]  /*a53f0*/  LDL.LU R24, [R1+0x2aec] ;  /* 0x002aec0001187983 */ /* 0x000ea80000300800 */
[----:B------:R1:W-:Y:S01]  /*a5400*/  LDGSTS.E [R3+0xe080], desc[UR28][R4.64], P2 ;  /* 0x0e08000004037fae */ /* 0x0003e200091a101c */
[----:B----4-:R-:W-:-:S05]  /*a5410*/  IADD3 R12, P4, PT, R12, UR14, RZ ;  /* 0x0000000e0c0c7c10 */ /* 0x010fca000ff9e0ff */
[----:B------:R-:W-:Y:S01]  /*a5420*/  STL [R1+0x2a5c], R12 ;  /* 0x002a5c0c01007387 */ /* 0x000fe20000100800 */
[----:B------:R-:W-:Y:S02]  /*a5430*/  IADD3 R10, P5, PT, R10, UR14, RZ ;  /* 0x0000000e0a0a7c10 */ /* 0x000fe4000ffbe0ff */
[----:B------:R-:W-:-:S05]  /*a5440*/  IADD3.X R13, PT, PT, R13, UR8, RZ, P4, !PT ;  /* 0x000000080d0d7c10 */ /* 0x000fca000a7fe4ff */
[----:B------:R-:W-:Y:S01]  /*a5450*/  STL [R1+0x2a58], R13 ;  /* 0x002a580d01007387 */ /* 0x000fe20000100800 */
[----:B------:R-:W-:-:S03]  /*a5460*/  IADD3.X R11, PT, PT, R11, UR8, RZ, P5, !PT ;  /* 0x000000080b0b7c10 */ /* 0x000fc6000affe4ff */
[----:B------:R-:W-:Y:S04]  /*a5470*/  STL [R1+0x2abc], R10 ;  /* 0x002abc0a01007387 */ /* 0x000fe80000100800 */
[----:B------:R-:W4:Y:S04]  /*a5480*/  LDL.LU R23, [R1+0x2ae0] ;  /* 0x002ae00001177983 */ /* 0x000f280000300800 */
[----:B------:R-:W-:Y:S04]  /*a5490*/  STL [R1+0x2ab8], R11 ;  /* 0x002ab80b01007387 */ /* 0x000fe80000100800 */
[----:B------:R-:W4:Y:S01]  /*a54a0*/  LDL.LU R25, [R1+0x2ae8] ;  /* 0x002ae80001197983 */ /* 0x000f220000300800 */
[----:B-1----:R-:W-:Y:S01]  /*a54b0*/  MOV R4, R18 ;  /* 0x0000001200047202 */ /* 0x002fe20000000f00 */
[----:B------:R-:W-:Y:S01]  /*a54c0*/  IMAD.MOV.U32 R5, RZ, RZ, R19 ;  /* 0x000000ffff057224 */ /* 0x000fe200078e0013 */
[----:B------:R-:W-:-:S04]  /*a54d0*/  IADD3 R6, P4, PT, R6, UR14, RZ ;  /* 0x0000000e06067c10 */ /* 0x000fc8000ff9e0ff */
[----:B------:R1:W-:Y:S01]  /*a54e0*/  LDGSTS.E [R3+0xe100], desc[UR28][R4.64], P3 ;  /* 0x0e10000004037fae */ /* 0x0003e200099a101c */
[----:B------:R-:W-:Y:S02]  /*a54f0*/  IADD3 R8, P5, PT, R8, UR14, RZ ;  /* 0x0000000e08087c10 */ /* 0x000fe4000ffbe0ff */
[----:B-1----:R-:W-:Y:S01]  /*a5500*/  MOV R4, R12 ;  /* 0x0000000c00047202 */ /* 0x002fe20000000f00 */
[----:B------:R-:W-:-:S05]  /*a5510*/  IMAD.MOV.U32 R5, RZ, RZ, R13 ;  /* 0x000000ffff057224 */ /* 0x000fca00078e000d */
[----:B------:R1:W-:Y:S04]  /*a5520*/  LDGSTS.E [R3+0xe180], desc[UR28][R4.64], P1 ;  /* 0x0e18000004037fae */ /* 0x0003e800089a101c */
[----:B------:R-:W-:Y:S01]  /*a5530*/  STL [R1+0x2ac4], R6 ;  /* 0x002ac40601007387 */ /* 0x000fe20000100800 */
[----:B-1----:R-:W-:Y:S01]  /*a5540*/  MOV R4, R10 ;  /* 0x0000000a00047202 */ /* 0x002fe20000000f00 */
[----:B------:R-:W-:-:S05]  /*a5550*/  IMAD.MOV.U32 R5, RZ, RZ, R11 ;  /* 0x000000ffff057224 */ /* 0x000fca00078e000b */
[----:B------:R1:W-:Y:S02]  /*a5560*/  LDGSTS.E [R3+0xf000], desc[UR28][R4.64], P0 ;  /* 0x0f00000004037fae */ /* 0x0003e400081a101c */
[----:B-1----:R-:W-:Y:S02]  /*a5570*/  MOV R4, R6 ;  /* 0x0000000600047202 */ /* 0x002fe40000000f00 */
[----:B---3--:R-:W-:-:S05]  /*a5580*/  IADD3.X R7, PT, PT, R7, UR8, RZ, P4, !PT ;  /* 0x0000000807077c10 */ /* 0x008fca000a7fe4ff */
[----:B------:R1:W-:Y:S01]  /*a5590*/  STL [R1+0x2ac0], R7 ;  /* 0x002ac00701007387 */ /* 0x0003e20000100800 */
[----:B------:R-:W-:Y:S01]  /*a55a0*/  IMAD.MOV.U32 R5, RZ, RZ, R7 ;  /* 0x000000ffff057224 */ /* 0x000fe200078e0007 */
[----:B------:R-:W-:Y:S02]  /*a55b0*/  IADD3.X R9, PT, PT, R9, UR8, RZ, P5, !PT ;  /* 0x0000000809097c10 */ /* 0x000fe4000affe4ff */
[----:B------:R-:W-:Y:S04]  /*a55c0*/  STL [R1+0x2acc], R8 ;  /* 0x002acc0801007387 */ /* 0x000fe80000100800 */
[----:B------:R3:W-:Y:S04]  /*a55d0*/  LDGSTS.E [R3+0xf080], desc[UR28][R4.64], P2 ;  /* 0x0f08000004037fae */ /* 0x0007e800091a101c */
[----:B-1----:R-:W4:Y:S04]  /*a55e0*/  LDL.LU.64 R6, [R1+0x1c28] ;  /* 0x001c280001067983 */ /* 0x002f280000300a00 */
[----:B------:R1:W-:Y:S01]  /*a55f0*/  STL [R1+0x2ac8], R9 ;  /* 0x002ac80901007387 */ /* 0x0003e20000100800 */
[----:B---3--:R-:W-:Y:S01]  /*a5600*/  MOV R4, R8 ;  /* 0x0000000800047202 */ /* 0x008fe20000000f00 */
[----:B------:R-:W-:-:S02]  /*a5610*/  IMAD.MOV.U32 R5, RZ, RZ, R9 ;  /* 0x000000ffff057224 */ /* 0x000fc400078e0009 */
[----:B-1----:R-:W3:Y:S01]  /*a5620*/  LDL.LU.64 R8, [R1+0x1c20] ;  /* 0x001c200001087983 */ /* 0x002ee20000300a00 */
[----:B--2---:R-:W-:-:S03]  /*a5630*/  IADD3 R14, P4, PT, R14, UR14, RZ ;  /* 0x0000000e0e0e7c10 */ /* 0x004fc6000ff9e0ff */
[----:B------:R-:W2:Y:S01]  /*a5640*/  LDL.LU.64 R10, [R1+0x1c18] ;  /* 0x001c1800010a7983 */ /* 0x000ea20000300a00 */
[----:B------:R-:W-:-:S03]  /*a5650*/  IADD3 R16, P5, PT, R16, UR14, RZ ;  /* 0x0000000e10107c10 */ /* 0x000fc6000ffbe0ff */
[----:B------:R-:W2:Y:S04]  /*a5660*/  LDL.LU.64 R12, [R1+0x1c10] ;  /* 0x001c1000010c7983 */ /* 0x000ea80000300a00 */
[----:B------:R1:W-:Y:S04]  /*a5670*/  LDGSTS.E [R3+0xf100], desc[UR28][R4.64], P3 ;  /* 0x0f10000004037fae */ /* 0x0003e800099a101c */
[----:B------:R-:W-:Y:S01]  /*a5680*/  STL [R1+0x2ad4], R14 ;  /* 0x002ad40e01007387 */ /* 0x000fe20000100800 */
[----:B------:R-:W-:Y:S02]  /*a5690*/  IADD3.X R15, PT, PT, R15, UR8, RZ, P4, !PT ;  /* 0x000000080f0f7c10 */ /* 0x000fe4000a7fe4ff */
[----:B-1----:R-:W-:-:S03]  /*a56a0*/  MOV R4, R14 ;  /* 0x0000000e00047202 */ /* 0x002fc60000000f00 */
[----:B------:R1:W-:Y:S01]  /*a56b0*/  STL [R1+0x2ad0], R15 ;  /* 0x002ad00f01007387 */ /* 0x0003e20000100800 */
[----:B------:R-:W-:Y:S01]  /*a56c0*/  IMAD.MOV.U32 R5, RZ, RZ, R15 ;  /* 0x000000ffff057224 */ /* 0x000fe200078e000f */
[----:B------:R-:W-:Y:S02]  /*a56d0*/  IADD3.X R17, PT, PT, R17, UR8, RZ, P5, !PT ;  /* 0x0000000811117c10 */ /* 0x000fe4000affe4ff */
[----:B------:R-:W-:Y:S04]  /*a56e0*/  STL [R1+0x2adc], R16 ;  /* 0x002adc1001007387 */ /* 0x000fe80000100800 */
[----:B------:R1:W-:Y:S04]  /*a56f0*/  LDGSTS.E [R3+0xf180], desc[UR28][R4.64], P1 ;  /* 0x0f18000004037fae */ /* 0x0003e800089a101c */
[----:B-1----:R-:W2:Y:S04]  /*a5700*/  LDL.LU.64 R14, [R1+0x1c08] ;  /* 0x001c0800010e7983 */ /* 0x002ea80000300a00 */
[----:B------:R1:W-:Y:S01]  /*a5710*/  STL [R1+0x2ad8], R17 ;  /* 0x002ad81101007387 */ /* 0x0003e20000100800 */
[----:B------:R-:W-:Y:S01]  /*a5720*/  MOV R4, R16 ;  /* 0x0000001000047202 */ /* 0x000fe20000000f00 */
[----:B------:R-:W-:Y:S01]  /*a5730*/  IMAD.MOV.U32 R5, RZ, RZ, R17 ;  /* 0x000000ffff057224 */ /* 0x000fe200078e0011 */
[----:B------:R-:W-:Y:S01]  /*a5740*/  IADD3 R22, P4, PT, R22, UR14, RZ ;  /* 0x0000000e16167c10 */ /* 0x000fe2000ff9e0ff */
[----:B-1----:R-:W2:Y:S04]  /*a5750*/  LDL.LU.64 R16, [R1+0x1c00] ;  /* 0x001c000001107983 */ /* 0x002ea80000300a00 */
[----:B------:R-:W2:Y:S01]  /*a5760*/  LDL.LU.64 R18, [R1+0x1bf8] ;  /* 0x001bf80001127983 */ /* 0x000ea20000300a00 */
[----:B------:R-:W-:-:S03]  /*a5770*/  IADD3 R24, P5, PT, R24, UR14, RZ ;  /* 0x0000000e18187c10 */ /* 0x000fc6000ffbe0ff */
[----:B------:R-:W2:Y:S04]  /*a5780*/  LDL.LU.64 R20, [R1+0x1bf0] ;  /* 0x001bf00001147983 */ /* 0x000ea80000300a00 */
[----:B------:R1:W-:Y:S04]  /*a5790*/  LDGSTS.E [R3+0x10000], desc[UR28][R4.64], P0 ;  /* 0x1000000004037fae */ /* 0x0003e800081a101c */
[----:B------:R-:W-:Y:S01]  /*a57a0*/  STL [R1+0x2ae4], R22 ;  /* 0x002ae41601007387 */ /* 0x000fe20000100800 */
[----:B----4-:R-:W-:Y:S02]  /*a57b0*/  IADD3.X R23, PT, PT, R23, UR8, RZ, P4, !PT ;  /* 0x0000000817177c10 */ /* 0x010fe4000a7fe4ff */
        /* <DEDUP_REMOVED lines=8> */
[----:B----4-:R-:W-:Y:S01]  /*a5840*/  MOV R4, R24 ;  /* 0x0000001800047202 */ /* 0x010fe20000000f00 */
[----:B------:R-:W-:-:S02]  /*a5850*/  IMAD.MOV.U32 R5, RZ, RZ, R25 ;  /* 0x000000ffff057224 */ /* 0x000fc400078e0019 */
        /* <DEDUP_REMOVED lines=51> */
[----:B------:R1:W-:Y:S04]  /*a5b90*/  LDGSTS.E [R3+0x10100], desc[UR28][R4.64], P3 ;  /* 0x1010000004037fae */ /* 0x0003e800099a101c */
[----:B------:R-:W4:Y:S01]  /*a5ba0*/  LDL.LU.64 R212, [R1+0x1a48] ;  /* 0x001a480001d47983 */ /* 0x000f220000300a00 */
[----:B-1----:R-:W-:-:S04]  /*a5bb0*/  IADD3 R4, P4, PT, R6, UR14, RZ ;  /* 0x0000000e06047c10 */ /* 0x002fc8000ff9e0ff */
[----:B------:R-:W-:Y:S02]  /*a5bc0*/  IADD3.X R5, PT, PT, R7, UR8, RZ, P4, !PT ;  /* 0x0000000807057c10 */ /* 0x000fe4000a7fe4ff */
[----:B---3--:R-:W-:-:S03]  /*a5bd0*/  IADD3 R6, P4, PT, R8, UR14, RZ ;  /* 0x0000000e08067c10 */ /* 0x008fc6000ff9e0ff */
[----:B------:R1:W-:Y:S01]  /*a5be0*/  LDGSTS.E [R3+0x10180], desc[UR28][R4.64], P1 ;  /* 0x1018000004037fae */ /* 0x0003e200089a101c */
[----:B------:R-:W-:Y:S02]  /*a5bf0*/  IADD3.X R7, PT, PT, R9, UR8, RZ, P4, !PT ;  /* 0x0000000809077c10 */ /* 0x000fe4000a7fe4ff */
[----:B--2---:R-:W-:Y:S01]  /*a5c00*/  IADD3 R8, P4, PT, R10, UR14, RZ ;  /* 0x0000000e0a087c10 */ /* 0x004fe2000ff9e0ff */
[----:B------:R2:W-:Y:S03]  /*a5c10*/  STL.64 [R1+0x1c28], R4 ;  /* 0x001c280401007387 */ /* 0x0005e60000100a00 */
[----:B------:R-:W-:Y:S01]  /*a5c20*/  IADD3.X R9, PT, PT, R11, UR8, RZ, P4, !PT ;  /* 0x000000080b097c10 */ /* 0x000fe2000a7fe4ff */
[----:B------:R-:W-:Y:S01]  /*a5c30*/  LDGSTS.E [R3+0x11000], desc[UR28][R6.64], P0 ;  /* 0x1100000006037fae */ /* 0x000fe200081a101c */
[----:B------:R-:W-:-:S03]  /*a5c40*/  IADD3 R10, P4, PT, R12, UR14, RZ ;  /* 0x0000000e0c0a7c10 */ /* 0x000fc6000ff9e0ff */
[----:B------:R-:W-:Y:S01]  /*a5c50*/  STL.64 [R1+0x1c20], R6 ;  /* 0x001c200601007387 */ /* 0x000fe20000100a00 */
[----:B------:R-:W-:Y:S02]  /*a5c60*/  IADD3.X R11, PT, PT, R13, UR8, RZ, P4, !PT ;  /* 0x000000080d0b7c10 */ /* 0x000fe4000a7fe4ff */
[----:B------:R-:W-:Y:S01]  /*a5c70*/  IADD3 R12, P4, PT, R14, UR14, RZ ;  /* 0x0000000e0e0c7c10 */ /* 0x000fe2000ff9e0ff */
[----:B------:R-:W-:Y:S03]  /*a5c80*/  LDGSTS.E [R3+0x11080], desc[UR28][R8.64], P2 ;  /* 0x1108000008037fae */ /* 0x000fe600091a101c */
[----:B------:R-:W-:Y:S01]  /*a5c90*/  IADD3.X R13, PT, PT, R15, UR8, RZ, P4, !PT ;  /* 0x000000080f0d7c10 */ /* 0x000fe2000a7fe4ff */
[----:B------:R-:W-:Y:S01]  /*a5ca0*/  STL.64 [R1+0x1c18], R8 ;  /* 0x001c180801007387 */ /* 0x000fe20000100a00 */
[----:B------:R-:W-:-:S03]  /*a5cb0*/  IADD3 R14, P4, PT, R16, UR14, RZ ;  /* 0x0000000e100e7c10 */ /* 0x000fc6000ff9e0ff */
[----:B------:R-:W-:Y:S01]  /*a5cc0*/  LDGSTS.E [R3+0x11100], desc[UR28][R10.64], P3 ;  /* 0x111000000a037fae */ /* 0x000fe200099a101c */
[----:B------:R-:W-:-:S03]  /*a5cd0*/  IADD3.X R15, PT, PT, R17, UR8, RZ, P4, !PT ;  /* 0x00000008110f7c10 */ /* 0x000fc6000a7fe4ff */
[----:B------:R-:W-:Y:S01]  /*a5ce0*/  STL.64 [R1+0x1c10], R10 ;  /* 0x001c100a01007387 */ /* 0x000fe20000100a00 */
[----:B------:R-:W-:-:S03]  /*a5cf0*/  IADD3 R16, P4, PT, R18, UR14, RZ ;  /* 0x0000000e12107c10 */ /* 0x000fc6000ff9e0ff */
[----:B------:R-:W-:Y:S01]  /*a5d00*/  LDGSTS.E [R3+0x11180], desc[UR28][R12.64], P1 ;  /* 0x111800000c037fae */ /* 0x000fe200089a101c */
[----:B------:R-:W-:Y:S02]  /*a5d10*/  IADD3.X R17, PT, PT, R19, UR8, RZ, P4, !PT ;  /* 0x0000000813117c10 */ /* 0x000fe4000a7fe4ff */
[----:B------:R-:W-:Y:S01]  /*a5d20*/  IADD3 R18, P4, PT, R20, UR14, RZ ;  /* 0x0000000e14127c10 */ /* 0x000fe2000ff9e0ff */
[----:B------:R3:W-:Y:S03]  /*a5d30*/  STL.64 [R1+0x1c08], R12 ;  /* 0x001c080c01007387 */ /* 0x0007e60000100a00 */
[----:B------:R-:W-:Y:S01]  /*a5d40*/  IADD3.X R19, PT, PT, R21, UR8, RZ, P4, !PT ;  /* 0x0000000815137c10 */ /* 0x000fe2000a7fe4ff */
[----:B------:R-:W-:Y:S04]  /*a5d50*/  LDGSTS.E [R3+0x12000], desc[UR28][R14.64], P0 ;  /* 0x120000000e037fae */ /* 0x000fe800081a101c */
[----:B------:R-:W-:Y:S01]  /*a5d60*/  STL.64 [R1+0x1c00], R14 ;  /* 0x001c000e01007387 */ /* 0x000fe20000100a00 */
[----:B------:R-:W-:-:S03]  /*a5d70*/  IADD3 R20, P4, PT, R22, UR14, RZ ;  /* 0x0000000e16147c10 */ /* 0x000fc6000ff9e0ff */
[----:B------:R-:W-:Y:S01]  /*a5d80*/  LDGSTS.E [R3+0x12080], desc[UR28][R16.64], P2 ;  /* 0x1208000010037fae */ /* 0x000fe200091a101c */
[----:B------:R-:W-:-:S03]  /*a5d90*/  IADD3.X R21, PT, PT, R23, UR8, RZ, P4, !PT ;  /* 0x0000000817157c10 */ /* 0x000fc6000a7fe4ff */
[----:B------:R1:W-:Y:S04]  /*a5da0*/  STL.64 [R1+0x1bf8], R16 ;  /* 0x001bf81001007387 */ /* 0x0003e80000100a00 */
[----:B------:R-:W-:Y:S01]  /*a5db0*/  LDGSTS.E [R3+0x12100], desc[UR28][R18.64], P3 ;  /* 0x1210000012037fae */ /* 0x000fe200099a101c */
[----:B----4-:R-:W-:-:S03]  /*a5dc0*/  IADD3 R22, P4, PT, R24, UR14, RZ ;  /* 0x0000000e18167c10 */ /* 0x010fc6000ff9e0ff */
[----:B------:R-:W-:Y:S01]  /*a5dd0*/  STL.64 [R1+0x1bf0], R18 ;  /* 0x001bf01201007387 */ /* 0x000fe20000100a00 */
[----:B------:R-:W-:-:S03]  /*a5de0*/  IADD3.X R23, PT, PT, R25, UR8, RZ, P4, !PT ;  /* 0x0000000819177c10 */ /* 0x000fc6000a7fe4ff */
        /* <DEDUP_REMOVED lines=10> */
[----:B------:R-:W-:Y:S02]  /*a5e90*/  IADD3.X R29, PT, PT, R31, UR8, RZ, P4, !PT ;  /* 0x000000081f1d7c10 */ /* 0x000fe4000a7fe4ff */
[----:B------:R-:W-:Y:S01]  /*a5ea0*/  IADD3 R30, P4, PT, R32, UR14, RZ ;  /* 0x0000000e201e7c10 */ /* 0x000fe2000ff9e0ff */
[----:B------:R-:W-:Y:S03]  /*a5eb0*/  STL.64 [R1+0x1bd8], R24 ;  /* 0x001bd81801007387 */ /* 0x000fe60000100a00 */
        /* <DEDUP_REMOVED lines=160> */
[----:B------:R-:W-:Y:S03]  /*a68c0*/  STL.64 [R1+0x1ac0], R170 ;  /* 0x001ac0aa01007387 */ /* 0x000fe60000100a00 */
[----:B------:R-:W-:Y:S01]  /*a68d0*/  IADD3.X R207, PT, PT, R209, UR8, RZ, P4, !PT ;  /* 0x00000008d1cf7c10 */ /* 0x000fe2000a7fe4ff */
[----:B------:R-:W-:Y:S01]  /*a68e0*/  STL.64 [R1+0x1ab8], R172 ;  /* 0x001ab8ac01007387 */ /* 0x000fe20000100a00 */
[----:B------:R-:W-:-:S03]  /*a68f0*/  IADD3 R208, P4, PT, R212, UR14, RZ ;  /* 0x0000000ed4d07c10 */ /* 0x000fc6000ff9e0ff */
[----:B------:R-:W-:Y:S01]  /*a6900*/  STL.64 [R1+0x1ab0], R174 ;  /* 0x001ab0ae01007387 */ /* 0x000fe20000100a00 */
[----:B------:R-:W-:-:S03]  /*a6910*/  IADD3.X R209, PT, PT, R213, UR8, RZ, P4, !PT ;  /* 0x00000008d5d17c10 */ /* 0x000fc6000a7fe4ff */
[----:B------:R-:W-:Y:S04]  /*a6920*/  STL.64 [R1+0x1aa8], R176 ;  /* 0x001aa8b001007387 */ /* 0x000fe80000100a00 */
[----:B------:R-:W-:Y:S04]  /*a6930*/  STL.64 [R1+0x1aa0], R178 ;  /* 0x001aa0b201007387 */ /* 0x000fe80000100a00 */
[----:B------:R-:W-:Y:S04]  /*a6940*/  STL.64 [R1+0x1a98], R188 ;  /* 0x001a98bc01007387 */ /* 0x000fe80000100a00 */
[----:B------:R-:W-:Y:S01]  /*a6950*/  STL.64 [R1+0x1a90], R190 ;  /* 0x001a90be01007387 */ /* 0x000fe20000100a00 */
[----:B------:R-:W-:-:S03]  /*a6960*/  MOV R212, R208 ;  /* 0x000000d000d47202 */ /* 0x000fc60000000f00 */
        /* <DEDUP_REMOVED lines=10> */
[----:B--2---:R-:W2:Y:S04]  /*a6a10*/  LDL.LU R5, [R1+0x1c64] ;  /* 0x001c640001057983 */ /* 0x004ea80000300800 */
[----:B---3--:R-:W3:Y:S04]  /*a6a20*/  LDL.LU R12, [R1+0x1c6c] ;  /* 0x001c6c00010c7983 */ /* 0x008ee80000300800 */
[----:B------:R-:W4:Y:S04]  /*a6a30*/  LDL.LU R6, [R1+0x1c60] ;  /* 0x001c600001067983 */ /* 0x000f280000300800 */
[----:B-1----:R-:W4:Y:S04]  /*a6a40*/  LDL.LU R17, [R1+0x1c68] ;  /* 0x001c680001117983 */ /* 0x002f280000300800 */
[----:B------:R-:W4:Y:S04]  /*a6a50*/  LDL.LU R10, [R1+0x1c74] ;  /* 0x001c7400010a7983 */ /* 0x000f280000300800 */
[----:B------:R-:W4:Y:S04]  /*a6a60*/  LDL.LU R7, [R1+0x1c7c] ;  /* 0x001c7c0001077983 */ /* 0x000f280000300800 */
[----:B------:R-:W4:Y:S04]  /*a6a70*/  LDL.LU R15, [R1+0x1c70] ;  /* 0x001c7000010f7983 */ /* 0x000f280000300800 */
[----:B------:R-:W4:Y:S04]  /*a6a80*/  LDL.LU R8, [R1+0x1c78] ;  /* 0x001c780001087983 */ /* 0x000f280000300800 */
[----:B------:R-:W-:Y:S04]  /*a6a90*/  LDGSTS.E [R3+0x1c000], desc[UR28][R170.64], P0 ;  /* 0x1c000000aa037fae */ /* 0x000fe800081a101c */
[----:B------:R-:W4:Y:S04]  /*a6aa0*/  LDL.LU R16, [R1+0x1d60] ;  /* 0x001d600001107983 */ /* 0x000f280000300800 */
[----:B------:R-:W-:Y:S04]  /*a6ab0*/  LDGSTS.E [R3+0x1c080], desc[UR28][R172.64], P2 ;  /* 0x1c080000ac037fae */ /* 0x000fe800091a101c */
[----:B------:R-:W4:Y:S04]  /*a6ac0*/  LDL.LU R14, [R1+0x1d64] ;  /* 0x001d6400010e7983 */ /* 0x000f280000300800 */
[----:B------:R-:W-:Y:S04]  /*a6ad0*/  LDGSTS.E [R3+0x1c100], desc[UR28][R174.64], P3 ;  /* 0x1c100000ae037fae */ /* 0x000fe800099a101c */
[----:B------:R-:W-:Y:S04]  /*a6ae0*/  LDGSTS.E [R3+0x1c180], desc[UR28][R176.64], P1 ;  /* 0x1c180000b0037fae */ /* 0x000fe800089a101c */
[----:B------:R-:W-:Y:S04]  /*a6af0*/  LDGSTS.E [R3+0x1d000], desc[UR28][R178.64], P0 ;  /* 0x1d000000b2037fae */ /* 0x000fe800081a101c */
[----:B------:R-:W-:Y:S04]  /*a6b00*/  LDGSTS.E [R3+0x1d080], desc[UR28][R188.64], P2 ;  /* 0x1d080000bc037fae */ /* 0x000fe800091a101c */
[----:B------:R-:W4:Y:S04]  /*a6b10*/  LDL.LU R11, [R1+0x1d68] ;  /* 0x001d6800010b7983 */ /* 0x000f280000300800 */
[----:B------:R-:W-:Y:S04]  /*a6b20*/  LDGSTS.E [R3+0x1d100], desc[UR28][R190.64], P3 ;  /* 0x1d100000be037fae */ /* 0x000fe800099a101c */
[----:B------:R-:W4:Y:S04]  /*a6b30*/  LDL.LU R9, [R1+0x1d6c] ;  /* 0x001d6c0001097983 */ /* 0x000f280000300800 */
[----:B------:R-:W-:Y:S04]  /*a6b40*/  LDGSTS.E [R3+0x1d180], desc[UR28][R192.64], P1 ;  /* 0x1d180000c0037fae */ /* 0x000fe800089a101c */
[----:B------:R-:W-:Y:S01]  /*a6b50*/  LDGSTS.E [R3+0x1e000], desc[UR28][R194.64], P0 ;  /* 0x1e000000c2037fae */ /* 0x000fe200081a101c */
[----:B------:R-:W-:-:S03]  /*a6b60*/  LOP3.LUT R4, R210, 0x10, RZ, 0x3c, !PT ;  /* 0x00000010d2047812 */ /* 0x000fc600078e3cff */
[----:B------:R-:W-:Y:S04]  /*a6b70*/  LDGSTS.E [R3+0x1e080], desc[UR28][R196.64], P2 ;  /* 0x1e080000c4037fae */ /* 0x000fe800091a101c */
[----:B------:R-:W-:Y:S04]  /*a6b80*/  LDGSTS.E [R3+0x1e100], desc[UR28][R198.64], P3 ;  /* 0x1e100000c6037fae */ /* 0x000fe800099a101c */
[----:B------:R-:W-:Y:S04]  /*a6b90*/  LDGSTS.E [R3+0x1e180], desc[UR28][R200.64], P1 ;  /* 0x1e180000c8037fae */ /* 0x000fe800089a101c */
[----:B------:R-:W-:Y:S04]  /*a6ba0*/  LDGSTS.E [R3+0x1f000], desc[UR28][R202.64], P0 ;  /* 0x1f000000ca037fae */ /* 0x000fe800081a101c */
[----:B------:R-:W-:Y:S04]  /*a6bb0*/  LDGSTS.E [R3+0x1f080], desc[UR28][R204.64], P2 ;  /* 0x1f080000cc037fae */ /* 0x000fe800091a101c */
[----:B------:R-:W-:Y:S04]  /*a6bc0*/  LDGSTS.E [R3+0x1f100], desc[UR28][R206.64], P3 ;  /* 0x1f100000ce037fae */ /* 0x000fe800099a101c */
[----:B------:R1:W-:Y:S02]  /*a6bd0*/  LDGSTS.E [R3+0x1f180], desc[UR28][R212.64], P1 ;  /* 0x1f180000d4037fae */ /* 0x0003e400089a101c */
[----:B-1----:R-:W-:-:S02]  /*a6be0*/  IADD3 R3, PT, PT, R4, UR11, RZ ;  /* 0x0000000b04037c10 */ /* 0x002fc4000fffe0ff */
[----:B--2---:R-:W-:Y:S02]  /*a6bf0*/  IADD3 R5, P4, PT, R5, UR14, RZ ;  /* 0x0000000e05057c10 */ /* 0x004fe4000ff9e0ff */
[----:B---3--:R-:W-:-:S03]  /*a6c00*/  IADD3 R12, P5, PT, R12, UR14, RZ ;  /* 0x0000000e0c0c7c10 */ /* 0x008fc6000ffbe0ff */
[----:B------:R1:W-:Y:S01]  /*a6c10*/  STL [R1+0x1c64], R5 ;  /* 0x001c640501007387 */ /* 0x0003e20000100800 */
[----:B----4-:R-:W-:Y:S01]  /*a6c20*/  IADD3.X R6, PT, PT, R6, UR8, RZ, P4, !PT ;  /* 0x0000000806067c10 */ /* 0x010fe2000a7fe4ff */
[----:B------:R-:W-:Y:S01]  /*a6c30*/  IMAD.MOV.U32 R4, RZ, RZ, R5 ;  /* 0x000000ffff047224 */ /* 0x000fe200078e0005 */
[----:B------:R-:W-:-:S03]  /*a6c40*/  IADD3.X R17, PT, PT, R17, UR8, RZ, P5, !PT ;  /* 0x0000000811117c10 */ /* 0x000fc6000affe4ff */
[----:B------:R2:W-:Y:S01]  /*a6c50*/  STL [R1+0x1c60], R6 ;  /* 0x001c600601007387 */ /* 0x0005e20000100800 */
[----:B-1----:R-:W-:-:S03]  /*a6c60*/  MOV R5, R6 ;  /* 0x0000000600057202 */ /* 0x002fc60000000f00 */
[----:B------:R-:W-:Y:S04]  /*a6c70*/  STL [R1+0x1c6c], R12 ;  /* 0x001c6c0c01007387 */ /* 0x000fe80000100800 */
[----:B------:R-:W3:Y:S04]  /*a6c80*/  LDL.LU R13, [R1+0x1d74] ;  /* 0x001d7400010d7983 */ /* 0x000ee80000300800 */
[----:B------:R1:W-:Y:S04]  /*a6c90*/  STL [R1+0x1c68], R17 ;  /* 0x001c681101007387 */ /* 0x0003e80000100800 */
[----:B------:R4:W-:Y:S04]  /*a6ca0*/  LDGSTS.E [R3+0x200], desc[UR28][R4.64], P0 ;  /* 0x0020000004037fae */ /* 0x0009e800081a101c */
[----:B--2---:R-:W2:Y:S01]  /*a6cb0*/  LDL.LU R6, [R1+0x1d7c] ;  /* 0x001d7c0001067983 */ /* 0x004ea20000300800 */
[----:B------:R-:W-:-:S02]  /*a6cc0*/  IADD3 R10, P4, PT, R10, UR14, RZ ;  /* 0x0000000e0a0a7c10 */ /* 0x000fc4000ff9e0ff */
[----:B----4-:R-:W-:Y:S02]  /*a6cd0*/  MOV R5, R17 ;  /* 0x0000001100057202 */ /* 0x010fe40000000f00 */
[----:B-1----:R-:W4:Y:S01]  /*a6ce0*/  LDL.LU R17, [R1+0x1d70] ;  /* 0x001d700001117983 */ /* 0x002f220000300800 */
[----:B------:R-:W-:-:S03]  /*a6cf0*/  IMAD.MOV.U32 R4, RZ, RZ, R12 ;  /* 0x000000ffff047224 */ /* 0x000fc600078e000c */
[----:B------:R-:W4:Y:S01]  /*a6d00*/  LDL.LU R12, [R1+0x1d78] ;  /* 0x001d7800010c7983 */ /* 0x000f220000300800 */
[----:B------:R-:W-:Y:S02]  /*a6d10*/  IADD3 R7, P5, PT, R7, UR14, RZ ;  /* 0x0000000e07077c10 */ /* 0x000fe4000ffbe0ff */
[----:B------:R-:W-:Y:S01]  /*a6d20*/  IADD3.X R15, PT, PT, R15, UR8, RZ, P4, !PT ;  /* 0x000000080f0f7c10 */ /* 0x000fe2000a7fe4ff */
[----:B------:R1:W-:Y:S01]  /*a6d30*/  STL [R1+0x1c74], R10 ;  /* 0x001c740a01007387 */ /* 0x0003e20000100800 */
[----:B------:R-:W-:-:S03]  /*a6d40*/  IADD3.X R8, PT, PT, R8, UR8, RZ, P5, !PT ;  /* 0x0000000808087c10 */ /* 0x000fc6000affe4ff */
[----:B------:R1:W-:Y:S04]  /*a6d50*/  LDGSTS.E [R3+0x280], desc[UR28][R4.64], P2 ;  /* 0x0028000004037fae */ /* 0x0003e800091a101c */
[----:B------:R1:W-:Y:S04]  /*a6d60*/  STL [R1+0x1c70], R15 ;  /* 0x001c700f01007387 */ /* 0x0003e80000100800 */
[----:B------:R1:W-:Y:S02]  /*a6d70*/  STL [R1+0x1c7c], R7 ;  /* 0x001c7c0701007387 */ /* 0x0003e40000100800 */
[----:B-1----:R-:W-:-:S02]  /*a6d80*/  IMAD.MOV.U32 R4, RZ, RZ, R10 ;  /* 0x000000ffff047224 */ /* 0x002fc400078e000a */
[----:B------:R-:W4:Y:S01]  /*a6d90*/  LDL.LU R10, [R1+0x1e64] ;  /* 0x001e6400010a7983 */ /* 0x000f220000300800 */
[----:B------:R-:W-:-:S03]  /*a6da0*/  MOV R5, R15 ;  /* 0x0000000f00057202 */ /* 0x000fc60000000f00 */
[----:B------:R1:W-:Y:S04]  /*a6db0*/  STL [R1+0x1c78], R8 ;  /* 0x001c780801007387 */ /* 0x0003e80000100800 */
[----:B------:R-:W4:Y:S04]  /*a6dc0*/  LDL.LU R18, [R1+0x1e6c] ;  /* 0x001e6c0001127983 */ /* 0x000f280000300800 */
[----:B------:R-:W4:Y:S04]  /*a6dd0*/  LDL.LU R15, [R1+0x1e60] ;  /* 0x001e6000010f7983 */ /* 0x000f280000300800 */
[----:B------:R-:W4:Y:S01]  /*a6de0*/  LDL.LU R19, [R1+0x1e68] ;  /* 0x001e680001137983 */ /* 0x000f220000300800 */
[----:B------:R-:W-:-:S03]  /*a6df0*/  IADD3 R14, P4, PT, R14, UR14, RZ ;  /* 0x0000000e0e0e7c10 */ /* 0x000fc6000ff9e0ff */
[----:B------:R1:W-:Y:S01]  /*a6e00*/  LDGSTS.E [R3+0x300], desc[UR28][R4.64], P3 ;  /* 0x0030000004037fae */ /* 0x0003e200099a101c */
[----:B------:R-:W-:Y:S02]  /*a6e10*/  IADD3.X R16, PT, PT, R16, UR8, RZ, P4, !PT ;  /* 0x0000000810107c10 */ /* 0x000fe4000a7fe4ff */
[----:B------:R-:W-:-:S04]  /*a6e20*/  IADD3 R9, P5, PT, R9, UR14, RZ ;  /* 0x0000000e09097c10 */ /* 0x000fc8000ffbe0ff */
[----:B------:R-:W-:Y:S01]  /*a6e30*/  IADD3.X R11, PT, PT, R11, UR8, RZ, P5, !PT ;  /* 0x000000080b0b7c10 */ /* 0x000fe2000affe4ff */
[----:B-1----:R-:W-:Y:S01]  /*a6e40*/  IMAD.MOV.U32 R4, RZ, RZ, R7 ;  /* 0x000000ffff047224 */ /* 0x002fe200078e0007 */
[----:B------:R-:W-:Y:S01]  /*a6e50*/  MOV R5, R8 ;  /* 0x0000000800057202 */ /* 0x000fe20000000f00 */
[----:B------:R-:W4:Y:S04]  /*a6e60*/  LDL.LU R7, [R1+0x1e74] ;  /* 0x001e740001077983 */ /* 0x000f280000300800 */
[----:B------:R-:W4:Y:S04]  /*a6e70*/  LDL.LU R8, [R1+0x1e7c] ;  /* 0x001e7c0001087983 */ /* 0x000f280000300800 */
[----:B------:R1:W-:Y:S04]  /*a6e80*/  STL [R1+0x1d64], R14 ;  /* 0x001d640e01007387 */ /* 0x0003e80000100800 */
        /* <DEDUP_REMOVED lines=8> */
[----:B------:R1:W-:Y:S02]  /*a6f10*/  LDGSTS.E [R3+0x1200], desc[UR28][R4.64], P0 ;  /* 0x0120000004037fae */ /* 0x0003e400081a101c */
[----:B-1----:R-:W-:Y:S01]  /*a6f20*/  IMAD.MOV.U32 R4, RZ, RZ, R9 ;  /* 0x000000ffff047224 */ /* 0x002fe200078e0009 */
[----:B------:R-:W-:Y:S01]  /*a6f30*/  MOV R5, R11 ;  /* 0x0000000b00057202 */ /* 0x000fe20000000f00 */
[----:B------:R-:W4:Y:S04]  /*a6f40*/  LDL.LU R9, [R1+0x1f64] ;  /* 0x001f640001097983 */ /* 0x000f280000300800 */
[----:B------:R-:W4:Y:S04]  /*a6f50*/  LDL.LU R11, [R1+0x1f6c] ;  /* 0x001f6c00010b7983 */ /* 0x000f280000300800 */
[----:B------:R1:W-:Y:S01]  /*a6f60*/  LDGSTS.E [R3+0x1280], desc[UR28][R4.64], P2 ;  /* 0x0128000004037fae */ /* 0x0003e200091a101c */
[----:B---3--:R-:W-:-:S05]  /*a6f70*/  IADD3 R13, P4, PT, R13, UR14, RZ ;  /* 0x0000000e0d0d7c10 */ /* 0x008fca000ff9e0ff */
[----:B------:R3:W-:Y:S01]  /*a6f80*/  STL [R1+0x1d74], R13 ;  /* 0x001d740d01007387 */ /* 0x0007e20000100800 */
[----:B-1----:R-:W-:Y:S01]  /*a6f90*/  IMAD.MOV.U32 R4, RZ, RZ, R13 ;  /* 0x000000ffff047224 */ /* 0x002fe200078e000d */
[----:B--2---:R-:W-:Y:S02]  /*a6fa0*/  IADD3 R6, P5, PT, R6, UR14, RZ ;  /* 0x0000000e06067c10 */ /* 0x004fe4000ffbe0ff */
[----:B----4-:R-:W-:Y:S02]  /*a6fb0*/  IADD3.X R17, PT, PT, R17, UR8, RZ, P4, !PT ;  /* 0x0000000811117c10 */ /* 0x010fe4000a7fe4ff */
[----:B------:R-:W-:-:S03]  /*a6fc0*/  IADD3.X R12, PT, PT, R12, UR8, RZ, P5, !PT ;  /* 0x000000080c0c7c10 */ /* 0x000fc6000affe4ff */
[----:B------:R1:W-:Y:S04]  /*a6fd0*/  STL [R1+0x1d70], R17 ;  /* 0x001d701101007387 */ /* 0x0003e80000100800 */
[----:B------:R-:W-:Y:S01]  /*a6fe0*/  STL [R1+0x1d7c], R6 ;  /* 0x001d7c0601007387 */ /* 0x000fe20000100800 */
[----:B------:R-:W-:-:S03]  /*a6ff0*/  MOV R5, R17 ;  /* 0x0000001100057202 */ /* 0x000fc60000000f00 */
[----:B---3--:R-:W2:Y:S04]  /*a7000*/  LDL.LU R13, [R1+0x1f60] ;  /* 0x001f6000010d7983 */ /* 0x008ea80000300800 */
[----:B------:R3:W-:Y:S04]  /*a7010*/  STL [R1+0x1d78], R12 ;  /* 0x001d780c01007387 */ /* 0x0007e80000100800 */
[----:B-1----:R-:W4:Y:S04]  /*a7020*/  LDL.LU R17, [R1+0x1f68] ;  /* 0x001f680001117983 */ /* 0x002f280000300800 */
[----:B------:R1:W-:Y:S01]  /*a7030*/  LDGSTS.E [R3+0x1300], desc[UR28][R4.64], P3 ;  /* 0x0130000004037fae */ /* 0x0003e200099a101c */
[----:B------:R-:W-:-:S02]  /*a7040*/  IADD3 R10, P4, PT, R10, UR14, RZ ;  /* 0x0000000e0a0a7c10 */ /* 0x000fc4000ff9e0ff */
[----:B------:R-:W-:Y:S01]  /*a7050*/  IADD3 R18, P5, PT, R18, UR14, RZ ;  /* 0x0000000e12127c10 */ /* 0x000fe2000ffbe0ff */
[----:B-1----:R-:W-:Y:S01]  /*a7060*/  IMAD.MOV.U32 R4, RZ, RZ, R6 ;  /* 0x000000ffff047224 */ /* 0x002fe200078e0006 */
[----:B------:R-:W-:Y:S02]  /*a7070*/  MOV R5, R12 ;  /* 0x0000000c00057202 */ /* 0x000fe40000000f00 */
[----:B------:R-:W-:Y:S01]  /*a7080*/  IADD3.X R15, PT, PT, R15, UR8, RZ, P4, !PT ;  /* 0x000000080f0f7c10 */ /* 0x000fe2000a7fe4ff */
[----:B---3--:R-:W3:Y:S01]  /*a7090*/  LDL.LU R12, [R1+0x1f74] ;  /* 0x001f7400010c7983 */ /* 0x008ee20000300800 */
[----:B------:R-:W-:-:S03]  /*a70a0*/  IADD3.X R19, PT, PT, R19, UR8, RZ, P5, !PT ;  /* 0x0000000813137c10 */ /* 0x000fc6000affe4ff */
[----:B------:R-:W3:Y:S04]  /*a70b0*/  LDL.LU R6, [R1+0x1f7c] ;  /* 0x001f7c0001067983 */ /* 0x000ee80000300800 */
[----:B------:R-:W-:Y:S04]  /*a70c0*/  STL [R1+0x1e64], R10 ;  /* 0x001e640a01007387 */ /* 0x000fe80000100800 */
[----:B------:R1:W-:Y:S04]  /*a70d0*/  LDGSTS.E [R3+0x1380], desc[UR28][R4.64], P1 ;  /* 0x0138000004037fae */ /* 0x0003e800089a101c */
[----:B------:R1:W-:Y:S04]  /*a70e0*/  STL [R1+0x1e60], R15 ;  /* 0x001e600f01007387 */ /* 0x0003e80000100800 */
[----:B------:R-:W-:Y:S01]  /*a70f0*/  STL [R1+0x1e6c], R18 ;  /* 0x001e6c1201007387 */ /* 0x000fe20000100800 */
[----:B-1----:R-:W-:-:S03]  /*a7100*/  MOV R5, R15 ;  /* 0x0000000f00057202 */ /* 0x002fc60000000f00 */
[----:B------:R-:W3:Y:S01]  /*a7110*/  LDL.LU R15, [R1+0x1f70] ;  /* 0x001f7000010f7983 */ /* 0x000ee20000300800 */
[----:B------:R-:W-:-:S03]  /*a7120*/  IMAD.MOV.U32 R4, RZ, RZ, R10 ;  /* 0x000000ffff047224 */ /* 0x000fc600078e000a */
[----:B------:R-:W-:Y:S04]  /*a7130*/  STL [R1+0x1e68], R19 ;  /* 0x001e681301007387 */ /* 0x000fe80000100800 */
[----:B------:R-:W3:Y:S01]  /*a7140*/  LDL.LU R10, [R1+0x1f78] ;  /* 0x001f7800010a7983 */ /* 0x000ee20000300800 */
[----:B------:R-:W-:-:S03]  /*a7150*/  IADD3 R7, P4, PT, R7, UR14, RZ ;  /* 0x0000000e07077c10 */ /* 0x000fc6000ff9e0ff */
[----:B------:R1:W-:Y:S01]  /*a7160*/  LDGSTS.E [R3+0x2200], desc[UR28][R4.64], P0 ;  /* 0x0220000004037fae */ /* 0x0003e200081a101c */
[----:B------:R-:W-:Y:S02]  /*a7170*/  IADD3 R8, P5, PT, R8, UR14, RZ ;  /* 0x0000000e08087c10 */ /* 0x000fe4000ffbe0ff */
[----:B------:R-:W-:Y:S01]  /*a7180*/  IADD3.X R14, PT, PT, R14, UR8, RZ, P4, !PT ;  /* 0x000000080e0e7c10 */ /* 0x000fe2000a7fe4ff */
[----:B-1----:R-:W-:Y:S01]  /*a7190*/  IMAD.MOV.U32 R4, RZ, RZ, R18 ;  /* 0x000000ffff047224 */ /* 0x002fe200078e0012 */
[----:B------:R-:W-:Y:S01]  /*a71a0*/  MOV R5, R19 ;  /* 0x0000001300057202 */ /* 0x000fe20000000f00 */
[----:B------:R-:W-:Y:S01]  /*a71b0*/  STL [R1+0x1e74], R7 ;  /* 0x001e740701007387 */ /* 0x000fe20000100800 */
[----:B------:R-:W-:-:S03]  /*a71c0*/  IADD3.X R16, PT, PT, R16, UR8, RZ, P5, !PT ;  /* 0x0000000810107c10 */ /* 0x000fc6000affe4ff */
[----:B------:R1:W-:Y:S04]  /*a71d0*/  LDGSTS.E [R3+0x2280], desc[UR28][R4.64], P2 ;  /* 0x0228000004037fae */ /* 0x0003e800091a101c */
[----:B------:R1:W-:Y:S04]  /*a71e0*/  STL [R1+0x1e70], R14 ;  /* 0x001e700e01007387 */ /* 0x0003e80000100800 */
[----:B------:R-:W-:Y:S01]  /*a71f0*/  STL [R1+0x1e7c], R8 ;  /* 0x001e7c0801007387 */ /* 0x000fe20000100800 */
[----:B-1----:R-:W-:Y:S01]  /*a7200*/  IMAD.MOV.U32 R4, RZ, RZ, R7 ;  /* 0x000000ffff047224 */ /* 0x002fe200078e0007 */
[----:B------:R-:W-:-:S02]  /*a7210*/  MOV R5, R14 ;  /* 0x0000000e00057202 */ /* 0x000fc40000000f00 */
[----:B------:R-:W3:Y:S04]  /*a7220*/  LDL.LU R14, [R1+0x2064] ;  /* 0x00206400010e7983 */ /* 0x000ee80000300800 */
[----:B------:R1:W-:Y:S04]  /*a7230*/  STL [R1+0x1e78], R16 ;  /* 0x001e781001007387 */ /* 0x0003e80000100800 */
[----:B------:R1:W-:Y:S04]  /*a7240*/  LDGSTS.E [R3+0x2300], desc[UR28][R4.64], P3 ;  /* 0x0230000004037fae */ /* 0x0003e800099a101c */
[----:B------:R-:W3:Y:S01]  /*a7250*/  LDL.LU R7, [R1+0x206c] ;  /* 0x00206c0001077983 */ /* 0x000ee20000300800 */
[----:B------:R-:W-:-:S02]  /*a7260*/  IADD3 R9, P4, PT, R9, UR14, RZ ;  /* 0x0000000e09097c10 */ /* 0x000fc4000ff9e0ff */
[----:B-1----:R-:W-:Y:S02]  /*a7270*/  MOV R5, R16 ;  /* 0x0000001000057202 */ /* 0x002fe40000000f00 */
[----:B------:R-:W3:Y:S01]  /*a7280*/  LDL.LU R16, [R1+0x2060] ;  /* 0x0020600001107983 */ /* 0x000ee20000300800 */
[----:B------:R-:W-:-:S03]  /*a7290*/  IMAD.MOV.U32 R4, RZ, RZ, R8 ;  /* 0x000000ffff047224 */ /* 0x000fc600078e0008 */
[----:B------:R-:W3:Y:S01]  /*a72a0*/  LDL.LU R8, [R1+0x2068] ;  /* 0x0020680001087983 */ /* 0x000ee20000300800 */
[----:B------:R-:W-:-:S03]  /*a72b0*/  IADD3 R11, P5, PT, R11, UR14, RZ ;  /* 0x0000000e0b0b7c10 */ /* 0x000fc6000ffbe0ff */
[----:B------:R1:W-:Y:S04]  /*a72c0*/  LDGSTS.E [R3+0x2380], desc[UR28][R4.64], P1 ;  /* 0x0238000004037fae */ /* 0x0003e800089a101c */
[----:B------:R-:W-:Y:S01]  /*a72d0*/  STL [R1+0x1f64], R9 ;  /* 0x001f640901007387 */ /* 0x000fe20000100800 */
[----:B-1----:R-:W-:Y:S01]  /*a72e0*/  IMAD.MOV.U32 R4, RZ, RZ, R9 ;  /* 0x000000ffff047224 */ /* 0x002fe200078e0009 */
[----:B--2---:R-:W-:-:S04]  /*a72f0*/  IADD3.X R13, PT, PT, R13, UR8, RZ, P4, !PT ;  /* 0x000000080d0d7c10 */ /* 0x004fc8000a7fe4ff */
[----:B------:R-:W-:Y:S01]  /*a7300*/  MOV R5, R13 ;  /* 0x0000000d00057202 */ /* 0x000fe20000000f00 */
[----:B------:R1:W-:Y:S01]  /*a7310*/  STL [R1+0x1f60], R13 ;  /* 0x001f600d01007387 */ /* 0x0003e20000100800 */
[----:B----4-:R-:W-:-:S03]  /*a7320*/  IADD3.X R17, PT, PT, R17, UR8, RZ, P5, !PT ;  /* 0x0000000811117c10 */ /* 0x010fc6000affe4ff */
[----:B------:R-:W-:Y:S04]  /*a7330*/  STL [R1+0x1f6c], R11 ;  /* 0x001f6c0b01007387 */ /* 0x000fe80000100800 */
[----:B------:R2:W-:Y:S04]  /*a7340*/  LDGSTS.E [R3+0x3200], desc[UR28][R4.64], P0 ;  /* 0x0320000004037fae */ /* 0x0005e800081a101c */
[----:B-1----:R-:W4:Y:S04]  /*a7350*/  LDL.LU R13, [R1+0x2074] ;  /* 0x00207400010d7983 */ /* 0x002f280000300800 */
[----:B------:R1:W-:Y:S04]  /*a7360*/  STL [R1+0x1f68], R17 ;  /* 0x001f681101007387 */ /* 0x0003e80000100800 */
[----:B------:R-:W4:Y:S01]  /*a7370*/  LDL.LU R9, [R1+0x207c] ;  /* 0x00207c0001097983 */ /* 0x000f220000300800 */
[----:B--2---:R-:W-:Y:S01]  /*a7380*/  MOV R5, R17 ;  /* 0x0000001100057202 */ /* 0x004fe20000000f00 */
[----:B------:R-:W-:-:S02]  /*a7390*/  IMAD.MOV.U32 R4, RZ, RZ, R11 ;  /* 0x000000ffff047224 */ /* 0x000fc400078e000b */
[----:B-1----:R-:W2:Y:S01]  /*a73a0*/  LDL.LU R17, [R1+0x2070] ;  /* 0x0020700001117983 */ /* 0x002ea20000300800 */
[----:B---3--:R-:W-:-:S03]  /*a73b0*/  IADD3 R12, P4, PT, R12, UR14, RZ ;  /* 0x0000000e0c0c7c10 */ /* 0x008fc6000ff9e0ff */
[----:B------:R-:W3:Y:S01]  /*a73c0*/  LDL.LU R11, [R1+0x2078] ;  /* 0x00207800010b7983 */ /* 0x000ee20000300800 */
[----:B------:R-:W-:-:S03]  /*a73d0*/  IADD3 R6, P5, PT, R6, UR14, RZ ;  /* 0x0000000e06067c10 */ /* 0x000fc6000ffbe0ff */
[----:B------:R1:W-:Y:S04]  /*a73e0*/  STL [R1+0x1f74], R12 ;  /* 0x001f740c01007387 */ /* 0x0003e80000100800 */
[----:B------:R1:W-:Y:S01]  /*a73f0*/  LDGSTS.E [R3+0x3280], desc[UR28][R4.64], P2 ;  /* 0x0328000004037fae */ /* 0x0003e200091a101c */
[----:B------:R-:W-:Y:S01]  /*a7400*/  IADD3.X R15, PT, PT, R15, UR8, RZ, P4, !PT ;  /* 0x000000080f0f7c10 */ /* 0x000fe2000a7fe4ff */
[----:B-1----:R-:W-:-:S04]  /*a7410*/  IMAD.MOV.U32 R4, RZ, RZ, R12 ;  /* 0x000000ffff047224 */ /* 0x002fc800078e000c */
[----:B------:R1:W-:Y:S01]  /*a7420*/  STL [R1+0x1f70], R15 ;  /* 0x001f700f01007387 */ /* 0x0003e20000100800 */
[----:B------:R-:W-:-:S03]  /*a7430*/  IADD3.X R10, PT, PT, R10, UR8, RZ, P5, !PT ;  /* 0x000000080a0a7c10 */ /* 0x000fc6000affe4ff */
[----:B------:R1:W-:Y:S01]  /*a7440*/  STL [R1+0x1f7c], R6 ;  /* 0x001f7c0601007387 */ /* 0x0003e20000100800 */
[----:B------:R-:W-:-:S03]  /*a7450*/  MOV R5, R15 ;  /* 0x0000000f00057202 */ /* 0x000fc60000000f00 */
[----:B------:R-:W3:Y:S04]  /*a7460*/  LDL.LU R12, [R1+0x2164] ;  /* 0x00216400010c7983 */ /* 0x000ee80000300800 */
[----:B------:R1:W-:Y:S04]  /*a7470*/  STL [R1+0x1f78], R10 ;  /* 0x001f780a01007387 */ /* 0x0003e80000100800 */
[----:B------:R-:W3:Y:S04]  /*a7480*/  LDL.LU R18, [R1+0x216c] ;  /* 0x00216c0001127983 */ /* 0x000ee80000300800 */
[----:B-1----:R-:W3:Y:S04]  /*a7490*/  LDL.LU R15, [R1+0x2160] ;  /* 0x00216000010f7983 */ /* 0x002ee80000300800 */
[----:B------:R-:W3:Y:S04]  /*a74a0*/  LDL.LU R19, [R1+0x2168] ;  /* 0x0021680001137983 */ /* 0x000ee80000300800 */
[----:B------:R1:W-:Y:S01]  /*a74b0*/  LDGSTS.E [R3+0x3300], desc[UR28][R4.64], P3 ;  /* 0x0330000004037fae */ /* 0x0003e200099a101c */
[----:B------:R-:W-:Y:S01]  /*a74c0*/  IADD3 R14, P4, PT, R14, UR14, RZ ;  /* 0x0000000e0e0e7c10 */ /* 0x000fe2000ff9e0ff */
[----:B-1----:R-:W-:Y:S01]  /*a74d0*/  IMAD.MOV.U32 R4, RZ, RZ, R6 ;  /* 0x000000ffff047224 */ /* 0x002fe200078e0006 */
[----:B------:R-:W-:Y:S01]  /*a74e0*/  MOV R5, R10 ;  /* 0x0000000a00057202 */ /* 0x000fe20000000f00 */
[----:B------:R-:W3:Y:S04]  /*a74f0*/  LDL.LU R6, [R1+0x2174] ;  /* 0x0021740001067983 */ /* 0x000ee80000300800 */
[----:B------:R-:W3:Y:S01]  /*a7500*/  LDL.LU R10, [R1+0x217c] ;  /* 0x00217c00010a7983 */ /* 0x000ee20000300800 */
[----:B------:R-:W-:-:S03]  /*a7510*/  IADD3 R7, P5, PT, R7, UR14, RZ ;  /* 0x0000000e07077c10 */ /* 0x000fc6000ffbe0ff */
[----:B------:R1:W-:Y:S04]  /*a7520*/  STL [R1+0x2064], R14 ;  /* 0x0020640e01007387 */ /* 0x0003e80000100800 */
[----:B------:R1:W-:Y:S01]  /*a7530*/  LDGSTS.E [R3+0x3380], desc[UR28][R4.64], P1 ;  /* 0x0338000004037fae */ /* 0x0003e200089a101c */
[----:B------:R-:W-:Y:S02]  /*a7540*/  IADD3.X R16, PT, PT, R16, UR8, RZ, P4, !PT ;  /* 0x0000000810107c10 */ /* 0x000fe4000a7fe4ff */
[----:B------:R-:W-:-:S03]  /*a7550*/  IADD3.X R8, PT, PT, R8, UR8, RZ, P5, !PT ;  /* 0x0000000808087c10 */ /* 0x000fc6000affe4ff */
[----:B------:R1:W-:Y:S02]  /*a7560*/  STL [R1+0x2060], R16 ;  /* 0x0020601001007387 */ /* 0x0003e40000100800 */
[----:B-1----:R-:W-:Y:S02]  /*a7570*/  IMAD.MOV.U32 R4, RZ, RZ, R14 ;  /* 0x000000ffff047224 */ /* 0x002fe400078e000e */
[----:B------:R1:W-:Y:S01]  /*a7580*/  STL [R1+0x206c], R7 ;  /* 0x00206c0701007387 */ /* 0x0003e20000100800 */
[----:B------:R-:W-:-:S03]  /*a7590*/  MOV R5, R16 ;  /* 0x0000001000057202 */ /* 0x000fc60000000f00 */
[----:B------:R-:W3:Y:S04]  /*a75a0*/  LDL.LU R14, [R1+0x2170] ;  /* 0x00217000010e7983 */ /* 0x000ee80000300800 */
[----:B------:R1:W-:Y:S04]  /*a75b0*/  STL [R1+0x2068], R8 ;  /* 0x0020680801007387 */ /* 0x0003e80000100800 */
[----:B------:R-:W3:Y:S04]  /*a75c0*/  LDL.LU R16, [R1+0x2178] ;  /* 0x0021780001107983 */ /* 0x000ee80000300800 */
[----:B------:R1:W-:Y:S02]  /*a75d0*/  LDGSTS.E [R3+0x4200], desc[UR28][R4.64], P0 ;  /* 0x0420000004037fae */ /* 0x0003e400081a101c */
[----:B-1----:R-:W-:Y:S01]  /*a75e0*/  IMAD.MOV.U32 R4, RZ, RZ, R7 ;  /* 0x000000ffff047224 */ /* 0x002fe200078e0007 */
[----:B------:R-:W-:Y:S01]  /*a75f0*/  MOV R5, R8 ;  /* 0x0000000800057202 */ /* 0x000fe20000000f00 */
[----:B------:R-:W3:Y:S04]  /*a7600*/  LDL.LU R7, [R1+0x2264] ;  /* 0x0022640001077983 */ /* 0x000ee80000300800 */
[----:B------:R-:W3:Y:S04]  /*a7610*/  LDL.LU R8, [R1+0x226c] ;  /* 0x00226c0001087983 */ /* 0x000ee80000300800 */
[----:B------:R1:W-:Y:S01]  /*a7620*/  LDGSTS.E [R3+0x4280], desc[UR28][R4.64], P2 ;  /* 0x0428000004037fae */ /* 0x0003e200091a101c */
[----:B----4-:R-:W-:-:S05]  /*a7630*/  IADD3 R13, P4, PT, R13, UR14, RZ ;  /* 0x0000000e0d0d7c10 */ /* 0x010fca000ff9e0ff */
[----:B------:R4:W-:Y:S01]  /*a7640*/  STL [R1+0x2074], R13 ;  /* 0x0020740d01007387 */ /* 0x0009e20000100800 */
[----:B------:R-:W-:Y:S02]  /*a7650*/  IADD3 R9, P5, PT, R9, UR14, RZ ;  /* 0x0000000e09097c10 */ /* 0x000fe4000ffbe0ff */
[----:B--2---:R-:W-:Y:S01]  /*a7660*/  IADD3.X R17, PT, PT, R17, UR8, RZ, P4, !PT ;  /* 0x0000000811117c10 */ /* 0x004fe2000a7fe4ff */
[----:B-1----:R-:W-:Y:S01]  /*a7670*/  IMAD.MOV.U32 R4, RZ, RZ, R13 ;  /* 0x000000ffff047224 */ /* 0x002fe200078e000d */
[----:B---3--:R-:W-:-:S03]  /*a7680*/  IADD3.X R11, PT, PT, R11, UR8, RZ, P5, !PT ;  /* 0x000000080b0b7c10 */ /* 0x008fc6000affe4ff */
[----:B------:R1:W-:Y:S04]  /*a7690*/  STL [R1+0x2070], R17 ;  /* 0x0020701101007387 */ /* 0x0003e80000100800 */
[----:B------:R2:W-:Y:S01]  /*a76a0*/  STL [R1+0x207c], R9 ;  /* 0x00207c0901007387 */ /* 0x0005e20000100800 */
[----:B------:R-:W-:-:S03]  /*a76b0*/  MOV R5, R17 ;  /* 0x0000001100057202 */ /* 0x000fc60000000f00 */
[----:B----4-:R-:W3:Y:S04]  /*a76c0*/  LDL.LU R13, [R1+0x2260] ;  /* 0x00226000010d7983 */ /* 0x010ee80000300800 */
[----:B------:R4:W-:Y:S04]  /*a76d0*/  STL [R1+0x2078], R11 ;  /* 0x0020780b01007387 */ /* 0x0009e80000100800 */
[----:B-1----:R-:W3:Y:S04]  /*a76e0*/  LDL.LU R17, [R1+0x2268] ;  /* 0x0022680001117983 */ /* 0x002ee80000300800 */
[----:B------:R1:W-:Y:S01]  /*a76f0*/  LDGSTS.E [R3+0x4300], desc[UR28][R4.64], P3 ;  /* 0x0430000004037fae */ /* 0x0003e200099a101c */
[----:B------:R-:W-:Y:S01]  /*a7700*/  IADD3 R12, P4, PT, R12, UR14, RZ ;  /* 0x0000000e0c0c7c10 */ /* 0x000fe2000ff9e0ff */
[----:B-1----:R-:W-:Y:S01]  /*a7710*/  IMAD.MOV.U32 R4, RZ, RZ, R9 ;  /* 0x000000ffff047224 */ /* 0x002fe200078e0009 */
[----:B------:R-:W-:Y:S01]  /*a7720*/  MOV R5, R11 ;  /* 0x0000000b00057202 */ /* 0x000fe20000000f00 */
[----:B--2---:R-:W2:Y:S04]  /*a7730*/  LDL.LU R9, [R1+0x2274] ;  /* 0x0022740001097983 */ /* 0x004ea80000300800 */
[----:B----4-:R-:W4:Y:S01]  /*a7740*/  LDL.LU R11, [R1+0x227c] ;  /* 0x00227c00010b7983 */ /* 0x010f220000300800 */
[----:B------:R-:W-:-:S02]  /*a7750*/  IADD3 R18, P5, PT, R18, UR14, RZ ;  /* 0x0000000e12127c10 */ /* 0x000fc4000ffbe0ff */
[----:B------:R-:W-:Y:S01]  /*a7760*/  IADD3.X R15, PT, PT, R15, UR8, RZ, P4, !PT ;  /* 0x000000080f0f7c10 */ /* 0x000fe2000a7fe4ff */
[----:B------:R-:W-:Y:S01]  /*a7770*/  STL [R1+0x2164], R12 ;  /* 0x0021640c01007387 */ /* 0x000fe20000100800 */
[----:B------:R-:W-:-:S03]  /*a7780*/  IADD3.X R19, PT, PT, R19, UR8, RZ, P5, !PT ;  /* 0x0000000813137c10 */ /* 0x000fc6000affe4ff */
[----:B------:R1:W-:Y:S04]  /*a7790*/  LDGSTS.E [R3+0x4380], desc[UR28][R4.64], P1 ;  /* 0x0438000004037fae */ /* 0x0003e800089a101c */
[----:B------:R1:W-:Y:S04]  /*a77a0*/  STL [R1+0x2160], R15 ;  /* 0x0021600f01007387 */ /* 0x0003e80000100800 */
[----:B------:R-:W-:Y:S01]  /*a77b0*/  STL [R1+0x216c], R18 ;  /* 0x00216c1201007387 */ /* 0x000fe20000100800 */
[----:B-1----:R-:W-:-:S03]  /*a77c0*/  MOV R5, R15 ;  /* 0x0000000f00057202 */ /* 0x002fc60000000f00 */
[----:B------:R-:W4:Y:S01]  /*a77d0*/  LDL.LU R15, [R1+0x2270] ;  /* 0x00227000010f7983 */ /* 0x000f220000300800 */
[----:B------:R-:W-:-:S03]  /*a77e0*/  IMAD.MOV.U32 R4, RZ, RZ, R12 ;  /* 0x000000ffff047224 */ /* 0x000fc600078e000c */
[----:B------:R-:W-:Y:S04]  /*a77f0*/  STL [R1+0x2168], R19 ;  /* 0x0021681301007387 */ /* 0x000fe80000100800 */
[----:B------:R-:W4:Y:S01]  /*a7800*/  LDL.LU R12, [R1+0x2278] ;  /* 0x00227800010c7983 */ /* 0x000f220000300800 */
[----:B------:R-:W-:-:S03]  /*a7810*/  IADD3 R6, P4, PT, R6, UR14, RZ ;  /* 0x0000000e06067c10 */ /* 0x000fc6000ff9e0ff */
[----:B------:R1:W-:Y:S01]  /*a7820*/  LDGSTS.E [R3+0x5200], desc[UR28][R4.64], P0 ;  /* 0x0520000004037fae */ /* 0x0003e200081a101c */
[----:B------:R-:W-:-:S03]  /*a7830*/  IADD3 R10, P5, PT, R10, UR14, RZ ;  /* 0x0000000e0a0a7c10 */ /* 0x000fc6000ffbe0ff */
[----:B------:R-:W-:Y:S01]  /*a7840*/  STL [R1+0x2174], R6 ;  /* 0x0021740601007387 */ /* 0x000fe20000100800 */
[----:B-1----:R-:W-:Y:S01]  /*a7850*/  IMAD.MOV.U32 R4, RZ, RZ, R18 ;  /* 0x000000ffff047224 */ /* 0x002fe200078e0012 */
[----:B------:R-:W-:-:S05]  /*a7860*/  MOV R5, R19 ;  /* 0x0000001300057202 */ /* 0x000fca0000000f00 */
[----:B------:R1:W-:Y:S01]  /*a7870*/  LDGSTS.E [R3+0x5280], desc[UR28][R4.64], P2 ;  /* 0x0528000004037fae */ /* 0x0003e200091a101c */
[----:B------:R-:W-:-:S05]  /*a7880*/  IADD3.X R14, PT, PT, R14, UR8, RZ, P4, !PT ;  /* 0x000000080e0e7c10 */ /* 0x000fca000a7fe4ff */
[----:B------:R1:W-:Y:S02]  /*a7890*/  STL [R1+0x2170], R14 ;  /* 0x0021700e01007387 */ /* 0x0003e40000100800 */
[----:B-1----:R-:W-:Y:S01]  /*a78a0*/  IMAD.MOV.U32 R4, RZ, RZ, R6 ;  /* 0x000000ffff047224 */ /* 0x002fe200078e0006 */
[----:B------:R-:W-:Y:S02]  /*a78b0*/  MOV R5, R14 ;  /* 0x0000000e00057202 */ /* 0x000fe40000000f00 */
[----:B------:R-:W-:Y:S01]  /*a78c0*/  IADD3.X R16, PT, PT, R16, UR8, RZ, P5, !PT ;  /* 0x0000000810107c10 */ /* 0x000fe2000affe4ff */
[----:B------:R-:W-:Y:S04]  /*a78d0*/  STL [R1+0x217c], R10 ;  /* 0x00217c0a01007387 */ /* 0x000fe80000100800 */
[----:B------:R1:W-:Y:S04]  /*a78e0*/  LDGSTS.E [R3+0x5300], desc[UR28][R4.64], P3 ;  /* 0x0530000004037fae */ /* 0x0003e800099a101c */
[----:B------:R-:W4:Y:S04]  /*a78f0*/  LDL.LU R14, [R1+0x2364] ;  /* 0x00236400010e7983 */ /* 0x000f280000300800 */
[----:B------:R1:W-:Y:S04]  /*a7900*/  STL [R1+0x2178], R16 ;  /* 0x0021781001007387 */ /* 0x0003e80000100800 */
[----:B------:R-:W4:Y:S01]  /*a7910*/  LDL.LU R6, [R1+0x236c] ;  /* 0x00236c0001067983 */ /* 0x000f220000300800 */
[----:B-1----:R-:W-:Y:S01]  /*a7920*/  MOV R5, R16 ;  /* 0x0000001000057202 */ /* 0x002fe20000000f00 */
[----:B------:R-:W-:-:S02]  /*a7930*/  IMAD.MOV.U32 R4, RZ, RZ, R10 ;  /* 0x000000ffff047224 */ /* 0x000fc400078e000a */
[----:B------:R-:W4:Y:S01]  /*a7940*/  LDL.LU R16, [R1+0x2360] ;  /* 0x0023600001107983 */ /* 0x000f220000300800 */
[----:B------:R-:W-:-:S03]  /*a7950*/  IADD3 R7, P4, PT, R7, UR14, RZ ;  /* 0x0000000e07077c10 */ /* 0x000fc6000ff9e0ff */
[----:B------:R-:W4:Y:S01]  /*a7960*/  LDL.LU R10, [R1+0x2368] ;  /* 0x00236800010a7983 */ /* 0x000f220000300800 */
[----:B------:R-:W-:-:S03]  /*a7970*/  IADD3 R8, P5, PT, R8, UR14, RZ ;  /* 0x0000000e08087c10 */ /* 0x000fc6000ffbe0ff */
[----:B------:R1:W-:Y:S04]  /*a7980*/  LDGSTS.E [R3+0x5380], desc[UR28][R4.64], P1 ;  /* 0x0538000004037fae */ /* 0x0003e800089a101c */
[----:B------:R-:W-:Y:S01]  /*a7990*/  STL [R1+0x2264], R7 ;  /* 0x0022640701007387 */ /* 0x000fe20000100800 */
[----:B-1----:R-:W-:Y:S01]  /*a79a0*/  IMAD.MOV.U32 R4, RZ, RZ, R7 ;  /* 0x000000ffff047224 */ /* 0x002fe200078e0007 */
[----:B---3--:R-:W-:-:S04]  /*a79b0*/  IADD3.X R13, PT, PT, R13, UR8, RZ, P4, !PT ;  /* 0x000000080d0d7c10 */ /* 0x008fc8000a7fe4ff */
[----:B------:R-:W-:Y:S01]  /*a79c0*/  MOV R5, R13 ;  /* 0x0000000d00057202 */ /* 0x000fe20000000f00 */
[----:B------:R1:W-:Y:S01]  /*a79d0*/  STL [R1+0x2260], R13 ;  /* 0x0022600d01007387 */ /* 0x0003e20000100800 */
[----:B------:R-:W-:-:S03]  /*a79e0*/  IADD3.X R17, PT, PT, R17, UR8, RZ, P5, !PT ;  /* 0x0000000811117c10 */ /* 0x000fc6000affe4ff */
[----:B------:R-:W-:Y:S04]  /*a79f0*/  STL [R1+0x226c], R8 ;  /* 0x00226c0801007387 */ /* 0x000fe80000100800 */
[----:B------:R3:W-:Y:S04]  /*a7a00*/  LDGSTS.E [R3+0x6200], desc[UR28][R4.64], P0 ;  /* 0x0620000004037fae */ /* 0x0007e800081a101c */
[----:B-1----:R-:W4:Y:S04]  /*a7a10*/  LDL.LU R13, [R1+0x2374] ;  /* 0x00237400010d7983 */ /* 0x002f280000300800 */
[----:B------:R1:W-:Y:S04]  /*a7a20*/  STL [R1+0x2268], R17 ;  /* 0x0022681101007387 */ /* 0x0003e80000100800 */
[----:B------:R-:W4:Y:S01]  /*a7a30*/  LDL.LU R7, [R1+0x237c] ;  /* 0x00237c0001077983 */ /* 0x000f220000300800 */
[----:B---3--:R-:W-:Y:S01]  /*a7a40*/  MOV R5, R17 ;  /* 0x0000001100057202 */ /* 0x008fe20000000f00 */
[----:B------:R-:W-:-:S02]  /*a7a50*/  IMAD.MOV.U32 R4, RZ, RZ, R8 ;  /* 0x000000ffff047224 */ /* 0x000fc400078e0008 */
[----:B-1----:R-:W3:Y:S01]  /*a7a60*/  LDL.LU R17, [R1+0x2370] ;  /* 0x0023700001117983 */ /* 0x002ee20000300800 */
[----:B--2---:R-:W-:-:S03]  /*a7a70*/  IADD3 R9, P4, PT, R9, UR14, RZ ;  /* 0x0000000e09097c10 */ /* 0x004fc6000ff9e0ff */
[----:B------:R-:W2:Y:S01]  /*a7a80*/  LDL.LU R8, [R1+0x2378] ;  /* 0x0023780001087983 */ /* 0x000ea20000300800 */
[----:B----4-:R-:W-:-:S03]  /*a7a90*/  IADD3 R11, P5, PT, R11, UR14, RZ ;  /* 0x0000000e0b0b7c10 */ /* 0x010fc6000ffbe0ff */
[----:B------:R1:W-:Y:S04]  /*a7aa0*/  LDGSTS.E [R3+0x6280], desc[UR28][R4.64], P2 ;  /* 0x0628000004037fae */ /* 0x0003e800091a101c */
[----:B------:R4:W-:Y:S01]  /*a7ab0*/  STL [R1+0x2274], R9 ;  /* 0x0022740901007387 */ /* 0x0009e20000100800 */
[----:B------:R-:W-:Y:S01]  /*a7ac0*/  IADD3.X R15, PT, PT, R15, UR8, RZ, P4, !PT ;  /* 0x000000080f0f7c10 */ /* 0x000fe2000a7fe4ff */
[----:B-1----:R-:W-:-:S03]  /*a7ad0*/  IMAD.MOV.U32 R4, RZ, RZ, R9 ;  /* 0x000000ffff047224 */ /* 0x002fc600078e0009 */
[----:B------:R-:W-:Y:S01]  /*a7ae0*/  MOV R5, R15 ;  /* 0x0000000f00057202 */ /* 0x000fe20000000f00 */
[----:B------:R-:W-:Y:S01]  /*a7af0*/  STL [R1+0x2270], R15 ;  /* 0x0022700f01007387 */ /* 0x000fe20000100800 */
[----:B------:R-:W-:-:S03]  /*a7b00*/  IADD3.X R12, PT, PT, R12, UR8, RZ, P5, !PT ;  /* 0x000000080c0c7c10 */ /* 0x000fc6000affe4ff */
[----:B------:R1:W-:Y:S04]  /*a7b10*/  STL [R1+0x227c], R11 ;  /* 0x00227c0b01007387 */ /* 0x0003e80000100800 */
[----:B----4-:R-:W4:Y:S04]  /*a7b20*/  LDL.LU R9, [R1+0x2464] ;  /* 0x0024640001097983 */ /* 0x010f280000300800 */
[----:B------:R1:W-:Y:S04]  /*a7b30*/  STL [R1+0x2278], R12 ;  /* 0x0022780c01007387 */ /* 0x0003e80000100800 */
[----:B------:R1:W-:Y:S04]  /*a7b40*/  LDGSTS.E [R3+0x6300], desc[UR28][R4.64], P3 ;  /* 0x0630000004037fae */ /* 0x0003e800099a101c */
[----:B------:R-:W4:Y:S01]  /*a7b50*/  LDL.LU R18, [R1+0x246c] ;  /* 0x00246c0001127983 */ /* 0x000f220000300800 */
[----:B-1----:R-:W-:-:S03]  /*a7b60*/  IMAD.MOV.U32 R4, RZ, RZ, R11 ;  /* 0x000000ffff047224 */ /* 0x002fc600078e000b */
[----:B------:R-:W4:Y:S04]  /*a7b70*/  LDL.LU R11, [R1+0x2460] ;  /* 0x00246000010b7983 */ /* 0x000f280000300800 */
[----:B------:R-:W4:Y:S01]  /*a7b80*/  LDL.LU R19, [R1+0x2468] ;  /* 0x0024680001137983 */ /* 0x000f220000300800 */
[----:B------:R-:W-:-:S03]  /*a7b90*/  MOV R5, R12 ;  /* 0x0000000c00057202 */ /* 0x000fc60000000f00 */
[----:B------:R-:W4:Y:S04]  /*a7ba0*/  LDL.LU R12, [R1+0x2474] ;  /* 0x00247400010c7983 */ /* 0x000f280000300800 */
[----:B------:R-:W4:Y:S04]  /*a7bb0*/  LDL.LU R15, [R1+0x247c] ;  /* 0x00247c00010f7983 */ /* 0x000f280000300800 */
[----:B------:R1:W-:Y:S01]  /*a7bc0*/  LDGSTS.E [R3+0x6380], desc[UR28][R4.64], P1 ;  /* 0x0638000004037fae */ /* 0x0003e200089a101c */
[----:B------:R-:W-:-:S05]  /*a7bd0*/  IADD3 R14, P4, PT, R14, UR14, RZ ;  /* 0x0000000e0e0e7c10 */ /* 0x000fca000ff9e0ff */
[----:B------:R1:W-:Y:S01]  /*a7be0*/  STL [R1+0x2364], R14 ;  /* 0x0023640e01007387 */ /* 0x0003e20000100800 */
[----:B------:R-:W-:Y:S02]  /*a7bf0*/  IADD3 R6, P5, PT, R6, UR14, RZ ;  /* 0x0000000e06067c10 */ /* 0x000fe4000ffbe0ff */
[----:B------:R-:W-:Y:S01]  /*a7c00*/  IADD3.X R16, PT, PT, R16, UR8, RZ, P4, !PT ;  /* 0x0000000810107c10 */ /* 0x000fe2000a7fe4ff */
[----:B-1----:R-:W-:Y:S01]  /*a7c10*/  IMAD.MOV.U32 R4, RZ, RZ, R14 ;  /* 0x000000ffff047224 */ /* 0x002fe200078e000e */
[----:B------:R-:W-:-:S03]  /*a7c20*/  IADD3.X R10, PT, PT, R10, UR8, RZ, P5, !PT ;  /* 0x000000080a0a7c10 */ /* 0x000fc6000affe4ff */
[----:B------:R1:W-:Y:S04]  /*a7c30*/  STL [R1+0x2360], R16 ;  /* 0x0023601001007387 */ /* 0x0003e80000100800 */
[----:B------:R1:W-:Y:S01]  /*a7c40*/  STL [R1+0x236c], R6 ;  /* 0x00236c0601007387 */ /* 0x0003e20000100800 */
[----:B------:R-:W-:-:S03]  /*a7c50*/  MOV R5, R16 ;  /* 0x0000001000057202 */ /* 0x000fc60000000f00 */
[----:B------:R-:W4:Y:S04]  /*a7c60*/  LDL.LU R14, [R1+0x2470] ;  /* 0x00247000010e7983 */ /* 0x000f280000300800 */
[----:B------:R1:W-:Y:S04]  /*a7c70*/  STL [R1+0x2368], R10 ;  /* 0x0023680a01007387 */ /* 0x0003e80000100800 */
[----:B-1----:R-:W4:Y:S04]  /*a7c80*/  LDL.LU R16, [R1+0x2478] ;  /* 0x0024780001107983 */ /* 0x002f280000300800 */
[----:B------:R1:W-:Y:S02]  /*a7c90*/  LDGSTS.E [R3+0x7200], desc[UR28][R4.64], P0 ;  /* 0x0720000004037fae */ /* 0x0003e400081a101c */
[----:B-1----:R-:W-:Y:S01]  /*a7ca0*/  IMAD.MOV.U32 R4, RZ, RZ, R6 ;  /* 0x000000ffff047224 */ /* 0x002fe200078e0006 */
[----:B------:R-:W-:Y:S01]  /*a7cb0*/  MOV R5, R10 ;  /* 0x0000000a00057202 */ /* 0x000fe20000000f00 */
[----:B------:R-:W4:Y:S04]  /*a7cc0*/  LDL.LU R6, [R1+0x2564] ;  /* 0x0025640001067983 */ /* 0x000f280000300800 */
[----:B------:R-:W4:Y:S04]  /*a7cd0*/  LDL.LU R10, [R1+0x256c] ;  /* 0x00256c00010a7983 */ /* 0x000f280000300800 */
[----:B------:R1:W-:Y:S01]  /*a7ce0*/  LDGSTS.E [R3+0x7280], desc[UR28][R4.64], P2 ;  /* 0x0728000004037fae */ /* 0x0003e200091a101c */
[----:B------:R-:W-:-:S05]  /*a7cf0*/  IADD3 R13, P4, PT, R13, UR14, RZ ;  /* 0x0000000e0d0d7c10 */ /* 0x000fca000ff9e0ff */
[----:B------:R2:W-:Y:S01]  /*a7d00*/  STL [R1+0x2374], R13 ;  /* 0x0023740d01007387 */ /* 0x0005e20000100800 */
[----:B------:R-:W-:Y:S02]  /*a7d10*/  IADD3 R7, P5, PT, R7, UR14, RZ ;  /* 0x0000000e07077c10 */ /* 0x000fe4000ffbe0ff */
[----:B---3--:R-:W-:Y:S01]  /*a7d20*/  IADD3.X R17, PT, PT, R17, UR8, RZ, P4, !PT ;  /* 0x0000000811117c10 */ /* 0x008fe2000a7fe4ff */
[----:B-1----:R-:W-:Y:S01]  /*a7d30*/  IMAD.MOV.U32 R4, RZ, RZ, R13 ;  /* 0x000000ffff047224 */ /* 0x002fe200078e000d */
[----:B--2---:R-:W-:-:S03]  /*a7d40*/  IADD3.X R8, PT, PT, R8, UR8, RZ, P5, !PT ;  /* 0x0000000808087c10 */ /* 0x004fc6000affe4ff */
[----:B------:R1:W-:Y:S04]  /*a7d50*/  STL [R1+0x2370], R17 ;  /* 0x0023701101007387 */ /* 0x0003e80000100800 */
[----:B------:R-:W-:Y:S01]  /*a7d60*/  STL [R1+0x237c], R7 ;  /* 0x00237c0701007387 */ /* 0x000fe20000100800 */
[----:B------:R-:W-:-:S03]  /*a7d70*/  MOV R5, R17 ;  /* 0x0000001100057202 */ /* 0x000fc60000000f00 */
[----:B------:R-:W2:Y:S04]  /*a7d80*/  LDL.LU R13, [R1+0x2560] ;  /* 0x00256000010d7983 */ /* 0x000ea80000300800 */
[----:B------:R3:W-:Y:S04]  /*a7d90*/  STL [R1+0x2378], R8 ;  /* 0x0023780801007387 */ /* 0x0007e80000100800 */
[----:B-1----:R-:W2:Y:S04]  /*a7da0*/  LDL.LU R17, [R1+0x2568] ;  /* 0x0025680001117983 */ /* 0x002ea80000300800 */
[----:B------:R1:W-:Y:S01]  /*a7db0*/  LDGSTS.E [R3+0x7300], desc[UR28][R4.64], P3 ;  /* 0x0730000004037fae */ /* 0x0003e200099a101c */
[----:B----4-:R-:W-:Y:S01]  /*a7dc0*/  IADD3 R9, P4, PT, R9, UR14, RZ ;  /* 0x0000000e09097c10 */ /* 0x010fe2000ff9e0ff */
[----:B-1----:R-:W-:Y:S01]  /*a7dd0*/  IMAD.MOV.U32 R4, RZ, RZ, R7 ;  /* 0x000000ffff047224 */ /* 0x002fe200078e0007 */
[----:B------:R-:W-:-:S02]  /*a7de0*/  MOV R5, R8 ;  /* 0x0000000800057202 */ /* 0x000fc40000000f00 */
[----:B---3--:R-:W3:Y:S04]  /*a7df0*/  LDL.LU R8, [R1+0x2574] ;  /* 0x0025740001087983 */ /* 0x008ee80000300800 */
[----:B------:R-:W4:Y:S01]  /*a7e00*/  LDL.LU R7, [R1+0x257c] ;  /* 0x00257c0001077983 */ /* 0x000f220000300800 */
[----:B------:R-:W-:-:S03]  /*a7e10*/  IADD3 R18, P5, PT, R18, UR14, RZ ;  /* 0x0000000e12127c10 */ /* 0x000fc6000ffbe0ff */
[----:B------:R-:W-:Y:S04]  /*a7e20*/  STL [R1+0x2464], R9 ;  /* 0x0024640901007387 */ /* 0x000fe80000100800 */
[----:B------:R1:W-:Y:S01]  /*a7e30*/  LDGSTS.E [R3+0x7380], desc[UR28][R4.64], P1 ;  /* 0x0738000004037fae */ /* 0x0003e200089a101c */
[----:B------:R-:W-:Y:S02]  /*a7e40*/  IADD3.X R11, PT, PT, R11, UR8, RZ, P4, !PT ;  /* 0x000000080b0b7c10 */ /* 0x000fe4000a7fe4ff */
[----:B------:R-:W-:-:S03]  /*a7e50*/  IADD3.X R19, PT, PT, R19, UR8, RZ, P5, !PT ;  /* 0x0000000813137c10 */ /* 0x000fc6000affe4ff */
[----:B------:R1:W-:Y:S02]  /*a7e60*/  STL [R1+0x2460], R11 ;  /* 0x0024600b01007387 */ /* 0x0003e40000100800 */
[----:B-1----:R-:W-:Y:S02]  /*a7e70*/  MOV R5, R11 ;  /* 0x0000000b00057202 */ /* 0x002fe40000000f00 */
[----:B------:R-:W-:Y:S01]  /*a7e80*/  STL [R1+0x246c], R18 ;  /* 0x00246c1201007387 */ /* 0x000fe20000100800 */
[----:B------:R-:W-:-:S03]  /*a7e90*/  IMAD.MOV.U32 R4, RZ, RZ, R9 ;  /* 0x000000ffff047224 */ /* 0x000fc600078e0009 */
[----:B------:R-:W4:Y:S04]  /*a7ea0*/  LDL.LU R11, [R1+0x2570] ;  /* 0x00257000010b7983 */ /* 0x000f280000300800 */
        /* <DEDUP_REMOVED lines=10> */
[----:B------:R1:W-:Y:S01]  /*a7f50*/  STL [R1+0x2470], R14 ;  /* 0x0024700e01007387 */ /* 0x0003e20000100800 */
[----:B------:R-:W-:-:S03]  /*a7f60*/  IADD3.X R16, PT, PT, R16, UR8, RZ, P5, !PT ;  /* 0x0000000810107c10 */ /* 0x000fc6000affe4ff */
[----:B------:R-:W-:Y:S01]  /*a7f70*/  STL [R1+0x247c], R15 ;  /* 0x00247c0f01007387 */ /* 0x000fe20000100800 */
[----:B-1----:R-:W-:Y:S01]  /*a7f80*/  IMAD.MOV.U32 R4, RZ, RZ, R12 ;  /* 0x000000ffff047224 */ /* 0x002fe200078e000c */
[----:B------:R-:W-:Y:S02]  /*a7f90*/  MOV R5, R14 ;  /* 0x0000000e00057202 */ /* 0x000fe40000000f00 */
[----:B------:R-:W4:Y:S04]  /*a7fa0*/  LDL.LU R14, [R1+0x2664] ;  /* 0x00266400010e7983 */ /* 0x000f280000300800 */
[----:B------:R1:W-:Y:S04]  /*a7fb0*/  STL [R1+0x2478], R16 ;  /* 0x0024781001007387 */ /* 0x0003e80000100800 */
[----:B------:R1:W-:Y:S04]  /*a7fc0*/  LDGSTS.E [R3+0x8300], desc[UR28][R4.64], P3 ;  /* 0x0830000004037fae */ /* 0x0003e800099a101c */
[----:B------:R-:W4:Y:S01]  /*a7fd0*/  LDL.LU R12, [R1+0x266c] ;  /* 0x00266c00010c7983 */ /* 0x000f220000300800 */
[----:B------:R-:W-:-:S02]  /*a7fe0*/  IADD3 R6, P4, PT, R6, UR14, RZ ;  /* 0x0000000e06067c10 */ /* 0x000fc4000ff9e0ff */
[----:B-1----:R-:W-:Y:S02]  /*a7ff0*/  MOV R5, R16 ;  /* 0x0000001000057202 */ /* 0x002fe40000000f00 */
[----:B------:R-:W4:Y:S01]  /*a8000*/  LDL.LU R16, [R1+0x2660] ;  /* 0x0026600001107983 */ /* 0x000f220000300800 */
[----:B------:R-:W-:-:S03]  /*a8010*/  IMAD.MOV.U32 R4, RZ, RZ, R15 ;  /* 0x000000ffff047224 */ /* 0x000fc600078e000f */
[----:B------:R-:W4:Y:S01]  /*a8020*/  LDL.LU R15, [R1+0x2668] ;  /* 0x00266800010f7983 */ /* 0x000f220000300800 */
[----:B------:R-:W-:-:S03]  /*a8030*/  IADD3 R10, P5, PT, R10, UR14, RZ ;  /* 0x0000000e0a0a7c10 */ /* 0x000fc6000ffbe0ff */
[----:B------:R1:W-:Y:S04]  /*a8040*/  LDGSTS.E [R3+0x8380], desc[UR28][R4.64], P1 ;  /* 0x0838000004037fae */ /* 0x0003e800089a101c */
[----:B------:R-:W-:Y:S01]  /*a8050*/  STL [R1+0x2564], R6 ;  /* 0x0025640601007387 */ /* 0x000fe20000100800 */
[----:B-1----:R-:W-:Y:S01]  /*a8060*/  IMAD.MOV.U32 R4, RZ, RZ, R6 ;  /* 0x000000ffff047224 */ /* 0x002fe200078e0006 */
[----:B--2---:R-:W-:-:S04]  /*a8070*/  IADD3.X R13, PT, PT, R13, UR8, RZ, P4, !PT ;  /* 0x000000080d0d7c10 */ /* 0x004fc8000a7fe4ff */
        /* <DEDUP_REMOVED lines=13> */
[----:B----4-:R-:W-:-:S03]  /*a8150*/  IADD3 R7, P5, PT, R7, UR14, RZ ;  /* 0x0000000e07077c10 */ /* 0x010fc6000ffbe0ff */
[----:B------:R1:W-:Y:S04]  /*a8160*/  STL [R1+0x2574], R8 ;  /* 0x0025740801007387 */ /* 0x0003e80000100800 */
[----:B------:R4:W-:Y:S01]  /*a8170*/  LDGSTS.E [R3+0x9280], desc[UR28][R4.64], P2 ;  /* 0x0928000004037fae */ /* 0x0009e200091a101c */
[----:B------:R-:W-:Y:S01]  /*a8180*/  IADD3.X R11, PT, PT, R11, UR8, RZ, P4, !PT ;  /* 0x000000080b0b7c10 */ /* 0x000fe2000a7fe4ff */
[----:B----4-:R-:W-:-:S04]  /*a8190*/  IMAD.MOV.U32 R4, RZ, RZ, R8 ;  /* 0x000000ffff047224 */ /* 0x010fc800078e0008 */
[----:B------:R4:W-:Y:S01]  /*a81a0*/  STL [R1+0x2570], R11 ;  /* 0x0025700b01007387 */ /* 0x0009e20000100800 */
[----:B------:R-:W-:-:S03]  /*a81b0*/  IADD3.X R9, PT, PT, R9, UR8, RZ, P5, !PT ;  /* 0x0000000809097c10 */ /* 0x000fc6000affe4ff */
[----:B------:R4:W-:Y:S01]  /*a81c0*/  STL [R1+0x257c], R7 ;  /* 0x00257c0701007387 */ /* 0x0009e20000100800 */
[----:B------:R-:W-:-:S03]  /*a81d0*/  MOV R5, R11 ;  /* 0x0000000b00057202 */ /* 0x000fc60000000f00 */
[----:B-1----:R-:W3:Y:S04]  /*a81e0*/  LDL.LU R8, [R1+0x2764] ;  /* 0x0027640001087983 */ /* 0x002ee80000300800 */
[----:B------:R1:W-:Y:S04]  /*a81f0*/  STL [R1+0x2578], R9 ;  /* 0x0025780901007387 */ /* 0x0003e80000100800 */
[----:B------:R-:W3:Y:S04]  /*a8200*/  LDL.LU R18, [R1+0x276c] ;  /* 0x00276c0001127983 */ /* 0x000ee80000300800 */
[----:B----4-:R-:W4:Y:S04]  /*a8210*/  LDL.LU R11, [R1+0x2760] ;  /* 0x00276000010b7983 */ /* 0x010f280000300800 */
[----:B------:R-:W4:Y:S04]  /*a8220*/  LDL.LU R19, [R1+0x2768] ;  /* 0x0027680001137983 */ /* 0x000f280000300800 */
[----:B------:R1:W-:Y:S01]  /*a8230*/  LDGSTS.E [R3+0x9300], desc[UR28][R4.64], P3 ;  /* 0x0930000004037fae */ /* 0x0003e200099a101c */
[----:B------:R-:W-:Y:S01]  /*a8240*/  IADD3 R14, P4, PT, R14, UR14, RZ ;  /* 0x0000000e0e0e7c10 */ /* 0x000fe2000ff9e0ff */
[----:B-1----:R-:W-:Y:S01]  /*a8250*/  IMAD.MOV.U32 R4, RZ, RZ, R7 ;  /* 0x000000ffff047224 */ /* 0x002fe200078e0007 */
[----:B------:R-:W-:Y:S01]  /*a8260*/  MOV R5, R9 ;  /* 0x0000000900057202 */ /* 0x000fe20000000f00 */
[----:B------:R-:W4:Y:S04]  /*a8270*/  LDL.LU R7, [R1+0x2774] ;  /* 0x0027740001077983 */ /* 0x000f280000300800 */
[----:B------:R-:W4:Y:S01]  /*a8280*/  LDL.LU R9, [R1+0x277c] ;  /* 0x00277c0001097983 */ /* 0x000f220000300800 */
[----:B------:R-:W-:-:S03]  /*a8290*/  IADD3 R12, P5, PT, R12, UR14, RZ ;  /* 0x0000000e0c0c7c10 */ /* 0x000fc6000ffbe0ff */
[----:B------:R1:W-:Y:S04]  /*a82a0*/  STL [R1+0x2664], R14 ;  /* 0x0026640e01007387 */ /* 0x0003e80000100800 */
        /* <DEDUP_REMOVED lines=8> */
[----:B------:R1:W-:Y:S04]  /*a8330*/  STL [R1+0x2668], R15 ;  /* 0x0026680f01007387 */ /* 0x0003e80000100800 */
[----:B------:R-:W4:Y:S04]  /*a8340*/  LDL.LU R16, [R1+0x2778] ;  /* 0x0027780001107983 */ /* 0x000f280000300800 */
[----:B------:R1:W-:Y:S02]  /*a8350*/  LDGSTS.E [R3+0xa200], desc[UR28][R4.64], P0 ;  /* 0x0a20000004037fae */ /* 0x0003e400081a101c */
[----:B-1----:R-:W-:Y:S01]  /*a8360*/  IMAD.MOV.U32 R4, RZ, RZ, R12 ;  /* 0x000000ffff047224 */ /* 0x002fe200078e000c */
[----:B------:R-:W-:-:S02]  /*a8370*/  MOV R5, R15 ;  /* 0x0000000f00057202 */ /* 0x000fc40000000f00 */
[----:B------:R-:W4:Y:S04]  /*a8380*/  LDL.LU R15, [R1+0x2864] ;  /* 0x00286400010f7983 */ /* 0x000f280000300800 */
[----:B------:R-:W4:Y:S04]  /*a8390*/  LDL.LU R12, [R1+0x286c] ;  /* 0x00286c00010c7983 */ /* 0x000f280000300800 */
[----:B------:R1:W-:Y:S01]  /*a83a0*/  LDGSTS.E [R3+0xa280], desc[UR28][R4.64], P2 ;  /* 0x0a28000004037fae */ /* 0x0003e200091a101c */
[----:B------:R-:W-:-:S05]  /*a83b0*/  IADD3 R13, P4, PT, R13, UR14, RZ ;  /* 0x0000000e0d0d7c10 */ /* 0x000fca000ff9e0ff */
[----:B------:R-:W-:Y:S01]  /*a83c0*/  STL [R1+0x2674], R13 ;  /* 0x0026740d01007387 */ /* 0x000fe20000100800 */
[----:B------:R-:W-:Y:S02]  /*a83d0*/  IADD3 R6, P5, PT, R6, UR14, RZ ;  /* 0x0000000e06067c10 */ /* 0x000fe4000ffbe0ff */
[----:B--2---:R-:W-:Y:S02]  /*a83e0*/  IADD3.X R17, PT, PT, R17, UR8, RZ, P4, !PT ;  /* 0x0000000811117c10 */ /* 0x004fe4000a7fe4ff */
[----:B---3--:R-:W-:-:S03]  /*a83f0*/  IADD3.X R10, PT, PT, R10, UR8, RZ, P5, !PT ;  /* 0x000000080a0a7c10 */ /* 0x008fc6000affe4ff */
[----:B------:R2:W-:Y:S01]  /*a8400*/  STL [R1+0x2670], R17 ;  /* 0x0026701101007387 */ /* 0x0005e20000100800 */
[----:B-1----:R-:W-:-:S03]  /*a8410*/  MOV R5, R17 ;  /* 0x0000001100057202 */ /* 0x002fc60000000f00 */
[----:B------:R-:W-:Y:S01]  /*a8420*/  STL [R1+0x267c], R6 ;  /* 0x00267c0601007387 */ /* 0x000fe20000100800 */
[----:B------:R-:W-:-:S03]  /*a8430*/  IMAD.MOV.U32 R4, RZ, RZ, R13 ;  /* 0x000000ffff047224 */ /* 0x000fc600078e000d */
[----:B--2---:R-:W2:Y:S04]  /*a8440*/  LDL.LU R17, [R1+0x2860] ;  /* 0x0028600001117983 */ /* 0x004ea80000300800 */
[----:B------:R1:W-:Y:S04]  /*a8450*/  STL [R1+0x2678], R10 ;  /* 0x0026780a01007387 */ /* 0x0003e80000100800 */
[----:B------:R-:W3:Y:S04]  /*a8460*/  LDL.LU R13, [R1+0x2868] ;  /* 0x00286800010d7983 */ /* 0x000ee80000300800 */
[----:B------:R1:W-:Y:S01]  /*a8470*/  LDGSTS.E [R3+0xa300], desc[UR28][R4.64], P3 ;  /* 0x0a30000004037fae */ /* 0x0003e200099a101c */
[----:B------:R-:W-:Y:S01]  /*a8480*/  IADD3 R8, P4, PT, R8, UR14, RZ ;  /* 0x0000000e08087c10 */ /* 0x000fe2000ff9e0ff */
[----:B-1----:R-:W-:Y:S01]  /*a8490*/  IMAD.MOV.U32 R4, RZ, RZ, R6 ;  /* 0x000000ffff047224 */ /* 0x002fe200078e0006 */
[----:B------:R-:W-:-:S02]  /*a84a0*/  MOV R5, R10 ;  /* 0x0000000a00057202 */ /* 0x000fc40000000f00 */
[----:B------:R-:W3:Y:S01]  /*a84b0*/  LDL.LU R10, [R1+0x2874] ;  /* 0x00287400010a7983 */ /* 0x000ee20000300800 */
[----:B------:R-:W-:-:S03]  /*a84c0*/  IADD3 R18, P5, PT, R18, UR14, RZ ;  /* 0x0000000e12127c10 */ /* 0x000fc6000ffbe0ff */
[----:B------:R-:W3:Y:S01]  /*a84d0*/  LDL.LU R6, [R1+0x287c] ;  /* 0x00287c0001067983 */ /* 0x000ee20000300800 */
[----:B----4-:R-:W-:-:S03]  /*a84e0*/  IADD3.X R11, PT, PT, R11, UR8, RZ, P4, !PT ;  /* 0x000000080b0b7c10 */ /* 0x010fc6000a7fe4ff */
[----:B------:R-:W-:Y:S01]  /*a84f0*/  STL [R1+0x2764], R8 ;  /* 0x0027640801007387 */ /* 0x000fe20000100800 */
[----:B------:R-:W-:-:S03]  /*a8500*/  IADD3.X R19, PT, PT, R19, UR8, RZ, P5, !PT ;  /* 0x0000000813137c10 */ /* 0x000fc6000affe4ff */
[----:B------:R1:W-:Y:S04]  /*a8510*/  LDGSTS.E [R3+0xa380], desc[UR28][R4.64], P1 ;  /* 0x0a38000004037fae */ /* 0x0003e800089a101c */
[----:B------:R4:W-:Y:S04]  /*a8520*/  STL [R1+0x2760], R11 ;  /* 0x0027600b01007387 */ /* 0x0009e80000100800 */
[----:B------:R-:W-:Y:S01]  /*a8530*/  STL [R1+0x276c], R18 ;  /* 0x00276c1201007387 */ /* 0x000fe20000100800 */
[----:B-1----:R-:W-:-:S03]  /*a8540*/  MOV R5, R11 ;  /* 0x0000000b00057202 */ /* 0x002fc60000000f00 */
[----:B----4-:R-:W4:Y:S01]  /*a8550*/  LDL.LU R11, [R1+0x2870] ;  /* 0x00287000010b7983 */ /* 0x010f220000300800 */
[----:B------:R-:W-:-:S03]  /*a8560*/  IMAD.MOV.U32 R4, RZ, RZ, R8 ;  /* 0x000000ffff047224 */ /* 0x000fc600078e0008 */
[----:B------:R-:W-:Y:S04]  /*a8570*/  STL [R1+0x2768], R19 ;  /* 0x0027681301007387 */ /* 0x000fe80000100800 */
[----:B------:R-:W4:Y:S01]  /*a8580*/  LDL.LU R8, [R1+0x2878] ;  /* 0x0028780001087983 */ /* 0x000f220000300800 */
[----:B------:R-:W-:-:S03]  /*a8590*/  IADD3 R7, P4, PT, R7, UR14, RZ ;  /* 0x0000000e07077c10 */ /* 0x000fc6000ff9e0ff */
[----:B------:R1:W-:Y:S01]  /*a85a0*/  LDGSTS.E [R3+0xb200], desc[UR28][R4.64], P0 ;  /* 0x0b20000004037fae */ /* 0x0003e200081a101c */
[----:B------:R-:W-:-:S03]  /*a85b0*/  IADD3 R9, P5, PT, R9, UR14, RZ ;  /* 0x0000000e09097c10 */ /* 0x000fc6000ffbe0ff */
[----:B------:R1:W-:Y:S02]  /*a85c0*/  STL [R1+0x2774], R7 ;  /* 0x0027740701007387 */ /* 0x0003e40000100800 */
[----:B-1----:R-:W-:Y:S01]  /*a85d0*/  IMAD.MOV.U32 R4, RZ, RZ, R18 ;  /* 0x000000ffff047224 */ /* 0x002fe200078e0012 */
[----:B------:R-:W-:-:S05]  /*a85e0*/  MOV R5, R19 ;  /* 0x0000001300057202 */ /* 0x000fca0000000f00 */
[----:B------:R1:W-:Y:S01]  /*a85f0*/  LDGSTS.E [R3+0xb280], desc[UR28][R4.64], P2 ;  /* 0x0b28000004037fae */ /* 0x0003e200091a101c */
[----:B------:R-:W-:Y:S01]  /*a8600*/  IADD3.X R14, PT, PT, R14, UR8, RZ, P4, !PT ;  /* 0x000000080e0e7c10 */ /* 0x000fe2000a7fe4ff */
[----:B-1----:R-:W-:-:S03]  /*a8610*/  IMAD.MOV.U32 R4, RZ, RZ, R7 ;  /* 0x000000ffff047224 */ /* 0x002fc600078e0007 */
[----:B------:R-:W-:Y:S01]  /*a8620*/  MOV R5, R14 ;  /* 0x0000000e00057202 */ /* 0x000fe20000000f00 */
[----:B------:R1:W-:Y:S01]  /*a8630*/  STL [R1+0x2770], R14 ;  /* 0x0027700e01007387 */ /* 0x0003e20000100800 */
[----:B------:R-:W-:-:S03]  /*a8640*/  IADD3.X R16, PT, PT, R16, UR8, RZ, P5, !PT ;  /* 0x0000000810107c10 */ /* 0x000fc6000affe4ff */
[----:B------:R1:W-:Y:S04]  /*a8650*/  STL [R1+0x277c], R9 ;  /* 0x00277c0901007387 */ /* 0x0003e80000100800 */
[----:B------:R-:W4:Y:S04]  /*a8660*/  LDL.LU R7, [R1+0x2964] ;  /* 0x0029640001077983 */ /* 0x000f280000300800 */
[----:B------:R1:W-:Y:S04]  /*a8670*/  STL [R1+0x2778], R16 ;  /* 0x0027781001007387 */ /* 0x0003e80000100800 */
[----:B------:R1:W-:Y:S04]  /*a8680*/  LDGSTS.E [R3+0xb300], desc[UR28][R4.64], P3 ;  /* 0x0b30000004037fae */ /* 0x0003e800099a101c */
[----:B-1----:R-:W4:Y:S01]  /*a8690*/  LDL.LU R14, [R1+0x296c] ;  /* 0x00296c00010e7983 */ /* 0x002f220000300800 */
[----:B------:R-:W-:Y:S01]  /*a86a0*/  IADD3 R15, P4, PT, R15, UR14, RZ ;  /* 0x0000000e0f0f7c10 */ /* 0x000fe2000ff9e0ff */
[----:B------:R-:W-:-:S02]  /*a86b0*/  IMAD.MOV.U32 R4, RZ, RZ, R9 ;  /* 0x000000ffff047224 */ /* 0x000fc400078e0009 */
[----:B------:R-:W4:Y:S01]  /*a86c0*/  LDL.LU R9, [R1+0x2960] ;  /* 0x0029600001097983 */ /* 0x000f220000300800 */
[----:B------:R-:W-:-:S03]  /*a86d0*/  MOV R5, R16 ;  /* 0x0000001000057202 */ /* 0x000fc60000000f00 */
[----:B------:R-:W4:Y:S01]  /*a86e0*/  LDL.LU R16, [R1+0x2968] ;  /* 0x0029680001107983 */ /* 0x000f220000300800 */
[----:B------:R-:W-:-:S03]  /*a86f0*/  IADD3 R12, P5, PT, R12, UR14, RZ ;  /* 0x0000000e0c0c7c10 */ /* 0x000fc6000ffbe0ff */
[----:B------:R1:W-:Y:S04]  /*a8700*/  STL [R1+0x2864], R15 ;  /* 0x0028640f01007387 */ /* 0x0003e80000100800 */
[----:B------:R1:W-:Y:S02]  /*a8710*/  LDGSTS.E [R3+0xb380], desc[UR28][R4.64], P1 ;  /* 0x0b38000004037fae */ /* 0x0003e400089a101c */
[----:B-1----:R-:W-:Y:S01]  /*a8720*/  IMAD.MOV.U32 R4, RZ, RZ, R15 ;  /* 0x000000ffff047224 */ /* 0x002fe200078e000f */
[----:B--2---:R-:W-:-:S05]  /*a8730*/  IADD3.X R17, PT, PT, R17, UR8, RZ, P4, !PT ;  /* 0x0000000811117c10 */ /* 0x004fca000a7fe4ff */
[----:B------:R1:W-:Y:S01]  /*a8740*/  STL [R1+0x2860], R17 ;  /* 0x0028601101007387 */ /* 0x0003e20000100800 */
[----:B---3--:R-:W-:-:S03]  /*a8750*/  IADD3.X R13, PT, PT, R13, UR8, RZ, P5, !PT ;  /* 0x000000080d0d7c10 */ /* 0x008fc6000affe4ff */
[----:B------:R2:W-:Y:S01]  /*a8760*/  STL [R1+0x286c], R12 ;  /* 0x00286c0c01007387 */ /* 0x0005e20000100800 */
[----:B------:R-:W-:-:S03]  /*a8770*/  MOV R5, R17 ;  /* 0x0000001100057202 */ /* 0x000fc60000000f00 */
[----:B------:R-:W3:Y:S04]  /*a8780*/  LDL.LU R15, [R1+0x2974] ;  /* 0x00297400010f7983 */ /* 0x000ee80000300800 */
[----:B------:R-:W-:Y:S04]  /*a8790*/  STL [R1+0x2868], R13 ;  /* 0x0028680d01007387 */ /* 0x000fe80000100800 */
[----:B------:R-:W3:Y:S04]  /*a87a0*/  LDL.LU R18, [R1+0x297c] ;  /* 0x00297c0001127983 */ /* 0x000ee80000300800 */
[----:B-1----:R-:W3:Y:S04]  /*a87b0*/  LDL.LU R17, [R1+0x2970] ;  /* 0x0029700001117983 */ /* 0x002ee80000300800 */
[----:B------:R-:W3:Y:S01]  /*a87c0*/  LDL.LU R19, [R1+0x2978] ;  /* 0x0029780001137983 */ /* 0x000ee20000300800 */
[----:B------:R-:W-:-:S03]  /*a87d0*/  IADD3 R10, P4, PT, R10, UR14, RZ ;  /* 0x0000000e0a0a7c10 */ /* 0x000fc6000ff9e0ff */
[----:B------:R1:W-:Y:S01]  /*a87e0*/  LDGSTS.E [R3+0xc200], desc[UR28][R4.64], P0 ;  /* 0x0c20000004037fae */ /* 0x0003e200081a101c */
[----:B------:R-:W-:-:S03]  /*a87f0*/  IADD3 R6, P5, PT, R6, UR14, RZ ;  /* 0x0000000e06067c10 */ /* 0x000fc6000ffbe0ff */
[----:B------:R2:W-:Y:S01]  /*a8800*/  STL [R1+0x2874], R10 ;  /* 0x0028740a01007387 */ /* 0x0005e20000100800 */
[----:B-1----:R-:W-:Y:S01]  /*a8810*/  IMAD.MOV.U32 R4, RZ, RZ, R12 ;  /* 0x000000ffff047224 */ /* 0x002fe200078e000c */
[----:B------:R-:W-:-:S05]  /*a8820*/  MOV R5, R13 ;  /* 0x0000000d00057202 */ /* 0x000fca0000000f00 */
[----:B------:R1:W-:Y:S01]  /*a8830*/  LDGSTS.E [R3+0xc280], desc[UR28][R4.64], P2 ;  /* 0x0c28000004037fae */ /* 0x0003e200091a101c */
[----:B----4-:R-:W-:-:S05]  /*a8840*/  IADD3.X R11, PT, PT, R11, UR8, RZ, P4, !PT ;  /* 0x000000080b0b7c10 */ /* 0x010fca000a7fe4ff */
[----:B------:R4:W-:Y:S01]  /*a8850*/  STL [R1+0x2870], R11 ;  /* 0x0028700b01007387 */ /* 0x0009e20000100800 */
[----:B------:R-:W-:-:S03]  /*a8860*/  IADD3.X R8, PT, PT, R8, UR8, RZ, P5, !PT ;  /* 0x0000000808087c10 */ /* 0x000fc6000affe4ff */
[----:B------:R4:W-:Y:S01]  /*a8870*/  STL [R1+0x287c], R6 ;  /* 0x00287c0601007387 */ /* 0x0009e20000100800 */
[----:B-1----:R-:W-:-:S03]  /*a8880*/  IMAD.MOV.U32 R4, RZ, RZ, R10 ;  /* 0x000000ffff047224 */ /* 0x002fc600078e000a */
[----:B--2---:R-:W2:Y:S04]  /*a8890*/  LDL.LU R12, [R1+0x2a64] ;  /* 0x002a6400010c7983 */ /* 0x004ea80000300800 */
[----:B------:R1:W-:Y:S04]  /*a88a0*/  STL [R1+0x2878], R8 ;  /* 0x0028780801007387 */ /* 0x0003e80000100800 */
[----:B------:R-:W2:Y:S04]  /*a88b0*/  LDL.LU R10, [R1+0x2a6c] ;  /* 0x002a6c00010a7983 */ /* 0x000ea80000300800 */
[----:B------:R-:W2:Y:S01]  /*a88c0*/  LDL.LU R13, [R1+0x2a60] ;  /* 0x002a6000010d7983 */ /* 0x000ea20000300800 */
[----:B------:R-:W-:-:S03]  /*a88d0*/  MOV R5, R11 ;  /* 0x0000000b00057202 */ /* 0x000fc60000000f00 */
[----:B----4-:R-:W4:Y:S04]  /*a88e0*/  LDL.LU R11, [R1+0x2a68] ;  /* 0x002a6800010b7983 */ /* 0x010f280000300800 */
[----:B------:R1:W-:Y:S02]  /*a88f0*/  LDGSTS.E [R3+0xc300], desc[UR28][R4.64], P3 ;  /* 0x0c30000004037fae */ /* 0x0003e400099a101c */
[----:B-1----:R-:W-:Y:S01]  /*a8900*/  IMAD.MOV.U32 R4, RZ, RZ, R6 ;  /* 0x000000ffff047224 */ /* 0x002fe200078e0006 */
[----:B------:R-:W-:Y:S01]  /*a8910*/  MOV R5, R8 ;  /* 0x0000000800057202 */ /* 0x000fe20000000f00 */
[----:B------:R-:W4:Y:S04]  /*a8920*/  LDL.LU R6, [R1+0x2a74] ;  /* 0x002a740001067983 */ /* 0x000f280000300800 */
[----:B------:R-:W4:Y:S01]  /*a8930*/  LDL.LU R8, [R1+0x2a7c] ;  /* 0x002a7c0001087983 */ /* 0x000f220000300800 */
[----:B------:R-:W-:-:S03]  /*a8940*/  IADD3 R7, P4, PT, R7, UR14, RZ ;  /* 0x0000000e07077c10 */ /* 0x000fc6000ff9e0ff */
[----:B------:R1:W-:Y:S04]  /*a8950*/  LDGSTS.E [R3+0xc380], desc[UR28][R4.64], P1 ;  /* 0x0c38000004037fae */ /* 0x0003e800089a101c */
[----:B------:R1:W-:Y:S01]  /*a8960*/  STL [R1+0x2964], R7 ;  /* 0x0029640701007387 */ /* 0x0003e20000100800 */
[----:B------:R-:W-:Y:S01]  /*a8970*/  IADD3 R14, P5, PT, R14, UR14, RZ ;  /* 0x0000000e0e0e7c10 */ /* 0x000fe2000ffbe0ff */
[----:B-1----:R-:W-:Y:S01]  /*a8980*/  IMAD.MOV.U32 R4, RZ, RZ, R7 ;  /* 0x000000ffff047224 */ /* 0x002fe200078e0007 */
[----:B------:R-:W-:-:S05]  /*a8990*/  IADD3.X R9, PT, PT, R9, UR8, RZ, P4, !PT ;  /* 0x0000000809097c10 */ /* 0x000fca000a7fe4ff */
[----:B------:R1:W-:Y:S01]  /*a89a0*/  STL [R1+0x2960], R9 ;  /* 0x0029600901007387 */ /* 0x0003e20000100800 */
[----:B------:R-:W-:-:S03]  /*a89b0*/  IADD3.X R16, PT, PT, R16, UR8, RZ, P5, !PT ;  /* 0x0000000810107c10 */ /* 0x000fc6000affe4ff */
[----:B------:R1:W-:Y:S04]  /*a89c0*/  STL [R1+0x296c], R14 ;  /* 0x00296c0e01007387 */ /* 0x0003e80000100800 */
[----:B------:R-:W4:Y:S01]  /*a89d0*/  LDL.LU R7, [R1+0x2a70] ;  /* 0x002a700001077983 */ /* 0x000f220000300800 */
[----:B------:R-:W-:-:S03]  /*a89e0*/  MOV R5, R9 ;  /* 0x0000000900057202 */ /* 0x000fc60000000f00 */
        /* <DEDUP_REMOVED lines=10> */
[----:B------:R-:W-:Y:S02]  /*a8a90*/  IADD3 R18, P5, PT, R18, UR14, RZ ;  /* 0x0000000e12127c10 */ /* 0x000fe4000ffbe0ff */
[----:B------:R-:W-:Y:S01]  /*a8aa0*/  IADD3.X R17, PT, PT, R17, UR8, RZ, P4, !PT ;  /* 0x0000000811117c10 */ /* 0x000fe2000a7fe4ff */
[----:B-1----:R-:W-:-:S04]  /*a8ab0*/  IMAD.MOV.U32 R4, RZ, RZ, R15 ;  /* 0x000000ffff047224 */ /* 0x002fc800078e000f */
[----:B------:R1:W-:Y:S01]  /*a8ac0*/  STL [R1+0x2970], R17 ;  /* 0x0029701101007387 */ /* 0x0003e20000100800 */
[----:B------:R-:W-:-:S03]  /*a8ad0*/  IADD3.X R19, PT, PT, R19, UR8, RZ, P5, !PT ;  /* 0x0000000813137c10 */ /* 0x000fc6000affe4ff */
[----:B------:R-:W-:Y:S04]  /*a8ae0*/  STL [R1+0x297c], R18 ;  /* 0x00297c1201007387 */ /* 0x000fe80000100800 */
[----:B---3--:R-:W3:Y:S01]  /*a8af0*/  LDL.LU R15, [R1+0x2af0] ;  /* 0x002af000010f7983 */ /* 0x008ee20000300800 */
[----:B------:R-:W-:-:S03]  /*a8b00*/  MOV R5, R17 ;  /* 0x0000001100057202 */ /* 0x000fc60000000f00 */
[----:B------:R-:W-:Y:S04]  /*a8b10*/  STL [R1+0x2978], R19 ;  /* 0x0029781301007387 */ /* 0x000fe80000100800 */
[----:B-1----:R-:W3:Y:S04]  /*a8b20*/  LDL.LU R17, [R1+0x2af8] ;  /* 0x002af80001117983 */ /* 0x002ee80000300800 */
[----:B------:R-:W3:Y:S04]  /*a8b30*/  LDL.LU R22, [R1+0x2b04] ;  /* 0x002b040001167983 */ /* 0x000ee80000300800 */
[----:B------:R-:W3:Y:S04]  /*a8b40*/  LDL.LU R24, [R1+0x2b0c] ;  /* 0x002b0c0001187983 */ /* 0x000ee80000300800 */
[----:B------:R1:W-:Y:S01]  /*a8b50*/  LDGSTS.E [R3+0xd300], desc[UR28][R4.64], P3 ;  /* 0x0d30000004037fae */ /* 0x0003e200099a101c */
[----:B--2---:R-:W-:-:S05]  /*a8b60*/  IADD3 R12, P4, PT, R12, UR14, RZ ;  /* 0x0000000e0c0c7c10 */ /* 0x004fca000ff9e0ff */
[----:B------:R-:W-:Y:S01]  /*a8b70*/  STL [R1+0x2a64], R12 ;  /* 0x002a640c01007387 */ /* 0x000fe20000100800 */
[----:B------:R-:W-:Y:S02]  /*a8b80*/  IADD3 R10, P5, PT, R10, UR14, RZ ;  /* 0x0000000e0a0a7c10 */ /* 0x000fe4000ffbe0ff */
[----:B------:R-:W-:-:S05]  /*a8b90*/  IADD3.X R13, PT, PT, R13, UR8, RZ, P4, !PT ;  /* 0x000000080d0d7c10 */ /* 0x000fca000a7fe4ff */
[----:B------:R-:W-:Y:S01]  /*a8ba0*/  STL [R1+0x2a60], R13 ;  /* 0x002a600d01007387 */ /* 0x000fe20000100800 */
[----:B----4-:R-:W-:-:S03]  /*a8bb0*/  IADD3.X R11, PT, PT, R11, UR8, RZ, P5, !PT ;  /* 0x000000080b0b7c10 */ /* 0x010fc6000affe4ff */
[----:B------:R-:W-:Y:S04]  /*a8bc0*/  STL [R1+0x2a6c], R10 ;  /* 0x002a6c0a01007387 */ /* 0x000fe80000100800 */
[----:B------:R-:W2:Y:S04]  /*a8bd0*/  LDL.LU R23, [R1+0x2b00] ;  /* 0x002b000001177983 */ /* 0x000ea80000300800 */
[----:B------:R-:W-:Y:S04]  /*a8be0*/  STL [R1+0x2a68], R11 ;  /* 0x002a680b01007387 */ /* 0x000fe80000100800 */
[----:B------:R-:W4:Y:S01]  /*a8bf0*/  LDL.LU R25, [R1+0x2b08] ;  /* 0x002b080001197983 */ /* 0x000f220000300800 */
[----:B-1----:R-:W-:Y:S01]  /*a8c00*/  IMAD.MOV.U32 R4, RZ, RZ, R18 ;  /* 0x000000ffff047224 */ /* 0x002fe200078e0012 */
[----:B------:R-:W-:-:S05]  /*a8c10*/  MOV R5, R19 ;  /* 0x0000001300057202 */ /* 0x000fca0000000f00 */
[----:B------:R1:W-:Y:S01]  /*a8c20*/  LDGSTS.E [R3+0xd380], desc[UR28][R4.64], P1 ;  /* 0x0d38000004037fae */ /* 0x0003e200089a101c */
[----:B------:R-:W-:Y:S02]  /*a8c30*/  IADD3 R6, P4, PT, R6, UR14, RZ ;  /* 0x0000000e06067c10 */ /* 0x000fe4000ff9e0ff */
[----:B------:R-:W-:Y:S01]  /*a8c40*/  IADD3 R8, P5, PT, R8, UR14, RZ ;  /* 0x0000000e08087c10 */ /* 0x000fe2000ffbe0ff */
[----:B-1----:R-:W-:Y:S01]  /*a8c50*/  IMAD.MOV.U32 R4, RZ, RZ, R12 ;  /* 0x000000ffff047224 */ /* 0x002fe200078e000c */
[----:B------:R-:W-:-:S05]  /*a8c60*/  MOV R5, R13 ;  /* 0x0000000d00057202 */ /* 0x000fca0000000f00 */
[----:B------:R1:W-:Y:S04]  /*a8c70*/  LDGSTS.E [R3+0xe200], desc[UR28][R4.64], P0 ;  /* 0x0e20000004037fae */ /* 0x0003e800081a101c */
[----:B------:R-:W-:Y:S01]  /*a8c80*/  STL [R1+0x2a74], R6 ;  /* 0x002a740601007387 */ /* 0x000fe20000100800 */
[----:B-1----:R-:W-:Y:S01]  /*a8c90*/  IMAD.MOV.U32 R4, RZ, RZ, R10 ;  /* 0x000000ffff047224 */ /* 0x002fe200078e000a */
[----:B------:R-:W-:Y:S02]  /*a8ca0*/  MOV R5, R11 ;  /* 0x0000000b00057202 */ /* 0x000fe40000000f00 */
[----:B------:R-:W-:-:S03]  /*a8cb0*/  IADD3.X R7, PT, PT, R7, UR8, RZ, P4, !PT ;  /* 0x0000000807077c10 */ /* 0x000fc6000a7fe4ff */
[----:B------:R1:W-:Y:S04]  /*a8cc0*/  LDGSTS.E [R3+0xe280], desc[UR28][R4.64], P2 ;  /* 0x0e28000004037fae */ /* 0x0003e800091a101c */
[----:B------:R1:W-:Y:S01]  /*a8cd0*/  STL [R1+0x2a70], R7 ;  /* 0x002a700701007387 */ /* 0x0003e20000100800 */
[----:B------:R-:W-:-:S03]  /*a8ce0*/  IADD3.X R9, PT, PT, R9, UR8, RZ, P5, !PT ;  /* 0x0000000809097c10 */ /* 0x000fc6000affe4ff */
[----:B------:R-:W-:Y:S01]  /*a8cf0*/  STL [R1+0x2a7c], R8 ;  /* 0x002a7c0801007387 */ /* 0x000fe20000100800 */
[----:B-1----:R-:W-:Y:S01]  /*a8d00*/  IMAD.MOV.U32 R4, RZ, RZ, R6 ;  /* 0x000000ffff047224 */ /* 0x002fe200078e0006 */
[----:B------:R-:W-:Y:S02]  /*a8d10*/  MOV R5, R7 ;  /* 0x0000000700057202 */ /* 0x000fe40000000f00 */
[----:B------:R-:W4:Y:S04]  /*a8d20*/  LDL.LU.64 R6, [R1+0x1a40] ;  /* 0x001a400001067983 */ /* 0x000f280000300a00 */
[----:B------:R1:W-:Y:S04]  /*a8d30*/  LDGSTS.E [R3+0xe300], desc[UR28][R4.64], P3 ;  /* 0x0e30000004037fae */ /* 0x0003e800099a101c */
[----:B------:R1:W-:Y:S01]  /*a8d40*/  STL [R1+0x2a78], R9 ;  /* 0x002a780901007387 */ /* 0x0003e20000100800 */
[----:B------:R-:W-:Y:S01]  /*a8d50*/  IADD3 R14, P4, PT, R14, UR14, RZ ;  /* 0x0000000e0e0e7c10 */ /* 0x000fe2000ff9e0ff */
[----:B-1----:R-:W-:Y:S01]  /*a8d60*/  IMAD.MOV.U32 R4, RZ, RZ, R8 ;  /* 0x000000ffff047224 */ /* 0x002fe200078e0008 */
[----:B------:R-:W-:-:S02]  /*a8d70*/  MOV R5, R9 ;  /* 0x0000000900057202 */ /* 0x000fc40000000f00 */
[----:B------:R-:W4:Y:S04]  /*a8d80*/  LDL.LU.64 R8, [R1+0x1a38] ;  /* 0x001a380001087983 */ /* 0x000f280000300a00 */
[----:B------:R-:W4:Y:S01]  /*a8d90*/  LDL.LU.64 R10, [R1+0x1a30] ;  /* 0x001a3000010a7983 */ /* 0x000f220000300a00 */
[----:B------:R-:W-:-:S03]  /*a8da0*/  IADD3 R16, P5, PT, R16, UR14, RZ ;  /* 0x0000000e10107c10 */ /* 0x000fc6000ffbe0ff */
[----:B------:R-:W4:Y:S04]  /*a8db0*/  LDL.LU.64 R12, [R1+0x1a28] ;  /* 0x001a2800010c7983 */ /* 0x000f280000300a00 */
        /* <DEDUP_REMOVED lines=9> */
[----:B-1----:R-:W4:Y:S04]  /*a8e50*/  LDL.LU.64 R14, [R1+0x1a20] ;  /* 0x001a2000010e7983 */ /* 0x002f280000300a00 */
[----:B------:R1:W-:Y:S01]  /*a8e60*/  STL [R1+0x2af8], R17 ;  /* 0x002af81101007387 */ /* 0x0003e20000100800 */
[----:B---3--:R-:W-:Y:S01]  /*a8e70*/  IMAD.MOV.U32 R4, RZ, RZ, R16 ;  /* 0x000000ffff047224 */ /* 0x008fe200078e0010 */
[----:B------:R-:W-:-:S02]  /*a8e80*/  MOV R5, R17 ;  /* 0x0000001100057202 */ /* 0x000fc40000000f00 */
[----:B-1----:R-:W3:Y:S01]  /*a8e90*/  LDL.LU.64 R16, [R1+0x1a18] ;  /* 0x001a180001107983 */ /* 0x002ee20000300a00 */
[----:B------:R-:W-:-:S03]  /*a8ea0*/  IADD3 R22, P4, PT, R22, UR14, RZ ;  /* 0x0000000e16167c10 */ /* 0x000fc6000ff9e0ff */
[----:B------:R-:W3:Y:S01]  /*a8eb0*/  LDL.LU.64 R18, [R1+0x1a10] ;  /* 0x001a100001127983 */ /* 0x000ee20000300a00 */
[----:B------:R-:W-:-:S03]  /*a8ec0*/  IADD3 R24, P5, PT, R24, UR14, RZ ;  /* 0x0000000e18187c10 */ /* 0x000fc6000ffbe0ff */
[----:B------:R-:W3:Y:S04]  /*a8ed0*/  LDL.LU.64 R20, [R1+0x1a08] ;  /* 0x001a080001147983 */ /* 0x000ee80000300a00 */
[----:B------:R1:W-:Y:S04]  /*a8ee0*/  LDGSTS.E [R3+0xf280], desc[UR28][R4.64], P2 ;  /* 0x0f28000004037fae */ /* 0x0003e800091a101c */
[----:B------:R-:W-:Y:S01]  /*a8ef0*/  STL [R1+0x2b04], R22 ;  /* 0x002b041601007387 */ /* 0x000fe20000100800 */
[----:B--2---:R-:W-:Y:S01]  /*a8f00*/  IADD3.X R23, PT, PT, R23, UR8, RZ, P4, !PT ;  /* 0x0000000817177c10 */ /* 0x004fe2000a7fe4ff */
[----:B-1----:R-:W-:-:S03]  /*a8f10*/  IMAD.MOV.U32 R4, RZ, RZ, R22 ;  /* 0x000000ffff047224 */ /* 0x002fc600078e0016 */
[----:B------:R-:W-:Y:S01]  /*a8f20*/  MOV R5, R23 ;  /* 0x0000001700057202 */ /* 0x000fe20000000f00 */
[----:B------:R1:W-:Y:S01]  /*a8f30*/  STL [R1+0x2b00], R23 ;  /* 0x002b001701007387 */ /* 0x0003e20000100800 */
[----:B----4-:R-:W-:-:S03]  /*a8f40*/  IADD3.X R25, PT, PT, R25, UR8, RZ, P5, !PT ;  /* 0x0000000819197c10 */ /* 0x010fc6000affe4ff */
[----:B------:R-:W-:Y:S04]  /*a8f50*/  STL [R1+0x2b0c], R24 ;  /* 0x002b0c1801007387 */ /* 0x000fe80000100800 */
[----:B------:R2:W-:Y:S04]  /*a8f60*/  LDGSTS.E [R3+0xf300], desc[UR28][R4.64], P3 ;  /* 0x0f30000004037fae */ /* 0x0005e800099a101c */
[----:B-1----:R-:W4:Y:S04]  /*a8f70*/  LDL.LU.64 R22, [R1+0x1a00] ;  /* 0x001a000001167983 */ /* 0x002f280000300a00 */
[----:B------:R1:W-:Y:S01]  /*a8f80*/  STL [R1+0x2b08], R25 ;  /* 0x002b081901007387 */ /* 0x0003e20000100800 */
[----:B--2---:R-:W-:Y:S01]  /*a8f90*/  IMAD.MOV.U32 R4, RZ, RZ, R24 ;  /* 0x000000ffff047224 */ /* 0x004fe200078e0018 */
[----:B------:R-:W-:-:S02]  /*a8fa0*/  MOV R5, R25 ;  /* 0x0000001900057202 */ /* 0x000fc40000000f00 */
        /* <DEDUP_REMOVED lines=52> */
[----:B------:R-:W2:Y:S04]  /*a92f0*/  LDL.LU.64 R210, [R1+0x1868] ;  /* 0x0018680001d27983 */ /* 0x000ea80000300a00 */
[----:B------:R-:W2:Y:S01]  /*a9300*/  LDL.LU.64 R212, [R1+0x1860] ;  /* 0x0018600001d47983 */ /* 0x000ea20000300a00 */
[----:B-1----:R-:W-:-:S03]  /*a9310*/  IADD3 R4, P4, PT, R6, UR14, RZ ;  /* 0x0000000e06047c10 */ /* 0x002fc6000ff9e0ff */
[----:B------:R-:W2:Y:S01]  /*a9320*/  LDL.LU.64 R214, [R1+0x1858] ;  /* 0x0018580001d67983 */ /* 0x000ea20000300a00 */
[----:B------:R-:W-:-:S03]  /*a9330*/  IADD3.X R5, PT, PT, R7, UR8, RZ, P4, !PT ;  /* 0x0000000807057c10 */ /* 0x000fc6000a7fe4ff */
[----:B------:R-:W2:Y:S01]  /*a9340*/  LDL.LU.64 R218, [R1+0x1850] ;  /* 0x0018500001da7983 */ /* 0x000ea20000300a00 */
[----:B------:R-:W-:-:S03]  /*a9350*/  IADD3 R6, P4, PT, R8, UR14, RZ ;  /* 0x0000000e08067c10 */ /* 0x000fc6000ff9e0ff */
[----:B------:R-:W-:Y:S01]  /*a9360*/  LDGSTS.E [R3+0x10200], desc[UR28][R4.64], P0 ;  /* 0x1020000004037fae */ /* 0x000fe200081a101c */
[----:B------:R-:W-:Y:S02]  /*a9370*/  IADD3.X R7, PT, PT, R9, UR8, RZ, P4, !PT ;  /* 0x0000000809077c10 */ /* 0x000fe4000a7fe4ff */
[----:B------:R-:W-:Y:S01]  /*a9380*/  IADD3 R8, P4, PT, R10, UR14, RZ ;  /* 0x0000000e0a087c10 */ /* 0x000fe2000ff9e0ff */
        /* <DEDUP_REMOVED lines=10> */
[----:B---3--:R-:W-:-:S03]  /*a9430*/  IADD3 R14, P4, PT, R16, UR14, RZ ;  /* 0x0000000e100e7c10 */ /* 0x008fc6000ff9e0ff */
[----:B------:R-:W-:Y:S01]  /*a9440*/  LDGSTS.E [R3+0x10380], desc[UR28][R10.64], P1 ;  /* 0x103800000a037fae */ /* 0x000fe200089a101c */
[----:B------:R-:W-:Y:S02]  /*a9450*/  IADD3.X R15, PT, PT, R17, UR8, RZ, P4, !PT ;  /* 0x00000008110f7c10 */ /* 0x000fe4000a7fe4ff */
[----:B------:R-:W-:Y:S01]  /*a9460*/  IADD3 R16, P4, PT, R18, UR14, RZ ;  /* 0x0000000e12107c10 */ /* 0x000fe2000ff9e0ff */
[----:B------:R-:W-:Y:S03]  /*a9470*/  STL.64 [R1+0x1a28], R10 ;  /* 0x001a280a01007387 */ /* 0x000fe60000100a00 */
[----:B------:R-:W-:Y:S01]  /*a9480*/  IADD3.X R17, PT, PT, R19, UR8, RZ, P4, !PT ;  /* 0x0000000813117c10 */ /* 0x000fe2000a7fe4ff */
[----:B------:R-:W-:Y:S01]  /*a9490*/  LDGSTS.E [R3+0x11200], desc[UR28][R12.64], P0 ;  /* 0x112000000c037fae */ /* 0x000fe200081a101c */
[----:B------:R-:W-:-:S03]  /*a94a0*/  IADD3 R18, P4, PT, R20, UR14, RZ ;  /* 0x0000000e14127c10 */ /* 0x000fc6000ff9e0ff */
[----:B------:R3:W-:Y:S01]  /*a94b0*/  STL.64 [R1+0x1a20], R12 ;  /* 0x001a200c01007387 */ /* 0x0007e20000100a00 */
[----:B------:R-:W-:-:S03]  /*a94c0*/  IADD3.X R19, PT, PT, R21, UR8, RZ, P4, !PT ;  /* 0x0000000815137c10 */ /* 0x000fc6000a7fe4ff */
[----:B------:R-:W-:Y:S04]  /*a94d0*/  LDGSTS.E [R3+0x11280], desc[UR28][R14.64], P2 ;  /* 0x112800000e037fae */ /* 0x000fe800091a101c */
[----:B------:R-:W-:Y:S01]  /*a94e0*/  STL.64 [R1+0x1a18], R14 ;  /* 0x001a180e01007387 */ /* 0x000fe20000100a00 */
[----:B----4-:R-:W-:-:S03]  /*a94f0*/  IADD3 R20, P4, PT, R22, UR14, RZ ;  /* 0x0000000e16147c10 */ /* 0x010fc6000ff9e0ff */
[----:B------:R-:W-:Y:S01]  /*a9500*/  LDGSTS.E [R3+0x11300], desc[UR28][R16.64], P3 ;  /* 0x1130000010037fae */ /* 0x000fe200099a101c */
[----:B------:R-:W-:-:S03]  /*a9510*/  IADD3.X R21, PT, PT, R23, UR8, RZ, P4, !PT ;  /* 0x0000000817157c10 */ /* 0x000fc6000a7fe4ff */
[----:B------:R4:W-:Y:S04]  /*a9520*/  STL.64 [R1+0x1a10], R16 ;  /* 0x001a101001007387 */ /* 0x0009e80000100a00 */
[----:B------:R-:W-:Y:S01]  /*a9530*/  LDGSTS.E [R3+0x11380], desc[UR28][R18.64], P1 ;  /* 0x1138000012037fae */ /* 0x000fe200089a101c */
[----:B--2---:R-:W-:-:S03]  /*a9540*/  IADD3 R22, P4, PT, R24, UR14, RZ ;  /* 0x0000000e18167c10 */ /* 0x004fc6000ff9e0ff */
        /* <DEDUP_REMOVED lines=23> */
[----:B------:R-:W-:Y:S01]  /*a96c0*/  LDGSTS.E [R3+0x13280], desc[UR28][R32.64], P2 ;  /* 0x1328000020037fae */ /* 0x000fe200091a101c */
[----:B------:R-:W-:-:S03]  /*a96d0*/  IADD3 R36, P4, PT, R38, UR14, RZ ;  /* 0x0000000e26247c10 */ /* 0x000fc6000ff9e0ff */
[----:B------:R-:W-:Y:S01]  /*a96e0*/  LDGSTS.E [R3+0x13300], desc[UR28][R34.64], P3 ;  /* 0x1330000022037fae */ /* 0x000fe200099a101c */
[----:B------:R-:W-:Y:S02]  /*a96f0*/  IADD3.X R37, PT, PT, R39, UR8, RZ, P4, !PT ;  /* 0x0000000827257c10 */ /* 0x000fe4000a7fe4ff */
        /* <DEDUP_REMOVED lines=138> */
[----:B------:R-:W-:Y:S01]  /*a9fa0*/  IADD3 R214, P4, PT, R218, UR14, RZ ;  /* 0x0000000edad67c10 */ /* 0x000fe2000ff9e0ff */
[----:B------:R-:W-:Y:S02]  /*a9fb0*/  IMAD.MOV.U32 R218, RZ, RZ, R28 ;  /* 0x000000ffffda7224 */ /* 0x000fe400078e001c */
[----:B------:R-:W-:Y:S01]  /*a9fc0*/  LDGSTS.E [R3+0x1f280], desc[UR28][R212.64], P2 ;  /* 0x1f280000d4037fae */ /* 0x000fe200091a101c */
[----:B------:R-:W-:Y:S02]  /*a9fd0*/  IADD3.X R215, PT, PT, R219, UR8, RZ, P4, !PT ;  /* 0x00000008dbd77c10 */ /* 0x000fe4000a7fe4ff */
[----:B------:R-:W-:-:S05]  /*a9fe0*/  MOV R219, R29 ;  /* 0x0000001d00db7202 */ /* 0x000fca0000000f00 */
        /* <DEDUP_REMOVED lines=45> */
[----:B------:R-:W-:-:S03]  /*aa2c0*/  MOV R221, R215 ;  /* 0x000000d700dd7202 */ /* 0x000fc60000000f00 */
        /* <DEDUP_REMOVED lines=8> */
[----:B-1----:R-:W2:Y:S04]  /*aa350*/  LDL.LU R4, [R1+0x1c84] ;  /* 0x001c840001047983 */ /* 0x002ea80000300800 */
[----:B---3--:R-:W3:Y:S04]  /*aa360*/  LDL.LU R12, [R1+0x1c8c] ;  /* 0x001c8c00010c7983 */ /* 0x008ee80000300800 */
[----:B------:R-:W3:Y:S04]  /*aa370*/  LDL.LU R5, [R1+0x1c80] ;  /* 0x001c800001057983 */ /* 0x000ee80000300800 */
        /* <DEDUP_REMOVED lines=9> */
[----:B------:R-:W-:Y:S04]  /*aa410*/  LDGSTS.E [R3+0x1f300], desc[UR28][R220.64], P3 ;  /* 0x1f300000dc037fae */ /* 0x000fe800099a101c */
[----:B------:R1:W-:Y:S02]  /*aa420*/  LDGSTS.E [R3+0x1f380], desc[UR28][R218.64], P1 ;  /* 0x1f380000da037fae */ /* 0x0003e400089a101c */
[----:B-1----:R-:W-:Y:S01]  /*aa430*/  VIADD R3, R216, UR11 ;  /* 0x0000000bd8037c36 */ /* 0x002fe20008000000 */
[----:B--2---:R-:W-:-:S02]  /*aa440*/  IADD3 R4, P4, PT, R4, UR14, RZ ;  /* 0x0000000e04047c10 */ /* 0x004fc4000ff9e0ff */
[----:B---3--:R-:W-:Y:S02]  /*aa450*/  IADD3 R12, P5, PT, R12, UR14, RZ ;  /* 0x0000000e0c0c7c10 */ /* 0x008fe4000ffbe0ff */
[----:B------:R-:W-:Y:S01]  /*aa460*/  IADD3.X R5, PT, PT, R5, UR8, RZ, P4, !PT ;  /* 0x0000000805057c10 */ /* 0x000fe2000a7fe4ff */
[----:B------:R-:W-:Y:S01]  /*aa470*/  STL [R1+0x1c84], R4 ;  /* 0x001c840401007387 */ /* 0x000fe20000100800 */
[----:B----4-:R-:W-:-:S03]  /*aa480*/  IADD3.X R17, PT, PT, R17, UR8, RZ, P5, !PT ;  /* 0x0000000811117c10 */ /* 0x010fc6000affe4ff */
[----:B------:R1:W-:Y:S04]  /*aa490*/  STL [R1+0x1c80], R5 ;  /* 0x001c800501007387 */ /* 0x0003e80000100800 */
[----:B------:R-:W-:Y:S04]  /*aa4a0*/  STL [R1+0x1c8c], R12 ;  /* 0x001c8c0c01007387 */ /* 0x000fe80000100800 */
[----:B------:R-:W2:Y:S04]  /*aa4b0*/  LDL.LU R13, [R1+0x1d94] ;  /* 0x001d9400010d7983 */ /* 0x000ea80000300800 */
[----:B------:R3:W-:Y:S04]  /*aa4c0*/  STL [R1+0x1c88], R17 ;  /* 0x001c881101007387 */ /* 0x0007e80000100800 */
[----:B------:R1:W-:Y:S04]  /*aa4d0*/  LDGSTS.E [R3+0x400], desc[UR28][R4.64], P0 ;  /* 0x0040000004037fae */ /* 0x0003e800081a101c */
[----:B------:R-:W4:Y:S01]  /*aa4e0*/  LDL.LU R6, [R1+0x1d9c] ;  /* 0x001d9c0001067983 */ /* 0x000f220000300800 */
[----:B-1----:R-:W-:-:S03]  /*aa4f0*/  IMAD.MOV.U32 R5, RZ, RZ, R17 ;  /* 0x000000ffff057224 */ /* 0x002fc600078e0011 */
[----:B---3--:R-:W3:Y:S01]  /*aa500*/  LDL.LU R17, [R1+0x1d90] ;  /* 0x001d900001117983 */ /* 0x008ee20000300800 */
[----:B------:R-:W-:Y:S02]  /*aa510*/  MOV R4, R12 ;  /* 0x0000000c00047202 */ /* 0x000fe40000000f00 */
[----:B------:R-:W-:Y:S01]  /*aa520*/  IADD3 R10, P4, PT, R10, UR14, RZ ;  /* 0x0000000e0a0a7c10 */ /* 0x000fe2000ff9e0ff */
[----:B------:R-:W3:Y:S01]  /*aa530*/  LDL.LU R12, [R1+0x1d98] ;  /* 0x001d9800010c7983 */ /* 0x000ee20000300800 */
        /* <DEDUP_REMOVED lines=8> */
[----:B------:R-:W3:Y:S01]  /*aa5c0*/  LDL.LU R10, [R1+0x1e84] ;  /* 0x001e8400010a7983 */ /* 0x000ee20000300800 */
[----:B------:R-:W-:-:S03]  /*aa5d0*/  IMAD.MOV.U32 R5, RZ, RZ, R15 ;  /* 0x000000ffff057224 */ /* 0x000fc600078e000f */
[----:B------:R1:W-:Y:S04]  /*aa5e0*/  STL [R1+0x1c98], R8 ;  /* 0x001c980801007387 */ /* 0x0003e80000100800 */
[----:B------:R-:W3:Y:S04]  /*aa5f0*/  LDL.LU R18, [R1+0x1e8c] ;  /* 0x001e8c0001127983 */ /* 0x000ee80000300800 */
[----:B------:R-:W3:Y:S04]  /*aa600*/  LDL.LU R15, [R1+0x1e80] ;  /* 0x001e8000010f7983 */ /* 0x000ee80000300800 */
[----:B------:R-:W3:Y:S01]  /*aa610*/  LDL.LU R19, [R1+0x1e88] ;  /* 0x001e880001137983 */ /* 0x000ee20000300800 */
[----:B------:R-:W-:-:S03]  /*aa620*/  IADD3 R14, P4, PT, R14, UR14, RZ ;  /* 0x0000000e0e0e7c10 */ /* 0x000fc6000ff9e0ff */
[----:B------:R1:W-:Y:S01]  /*aa630*/  LDGSTS.E [R3+0x500], desc[UR28][R4.64], P3 ;  /* 0x0050000004037fae */ /* 0x0003e200099a101c */
[----:B------:R-:W-:Y:S02]  /*aa640*/  IADD3.X R16, PT, PT, R16, UR8, RZ, P4, !PT ;  /* 0x0000000810107c10 */ /* 0x000fe4000a7fe4ff */
[----:B------:R-:W-:Y:S02]  /*aa650*/  IADD3 R9, P5, PT, R9, UR14, RZ ;  /* 0x0000000e09097c10 */ /* 0x000fe4000ffbe0ff */
[----:B-1----:R-:W-:Y:S01]  /*aa660*/  MOV R4, R7 ;  /* 0x0000000700047202 */ /* 0x002fe20000000f00 */
[----:B------:R-:W-:Y:S01]  /*aa670*/  IMAD.MOV.U32 R5, RZ, RZ, R8 ;  /* 0x000000ffff057224 */ /* 0x000fe200078e0008 */
[----:B------:R-:W3:Y:S01]  /*aa680*/  LDL.LU R7, [R1+0x1e94] ;  /* 0x001e940001077983 */ /* 0x000ee20000300800 */
[----:B------:R-:W-:-:S03]  /*aa690*/  IADD3.X R11, PT, PT, R11, UR8, RZ, P5, !PT ;  /* 0x000000080b0b7c10 */ /* 0x000fc6000affe4ff */
[----:B------:R-:W3:Y:S04]  /*aa6a0*/  LDL.LU R8, [R1+0x1e9c] ;  /* 0x001e9c0001087983 */ /* 0x000ee80000300800 */
[----:B------:R1:W-:Y:S04]  /*aa6b0*/  STL [R1+0x1d84], R14 ;  /* 0x001d840e01007387 */ /* 0x0003e80000100800 */
        /* <DEDUP_REMOVED lines=8> */
[----:B------:R1:W-:Y:S02]  /*aa740*/  LDGSTS.E [R3+0x1400], desc[UR28][R4.64], P0 ;  /* 0x0140000004037fae */ /* 0x0003e400081a101c */
[----:B-1----:R-:W-:Y:S01]  /*aa750*/  MOV R4, R9 ;  /* 0x0000000900047202 */ /* 0x002fe20000000f00 */
[----:B------:R-:W-:Y:S01]  /*aa760*/  IMAD.MOV.U32 R5, RZ, RZ, R11 ;  /* 0x000000ffff057224 */ /* 0x000fe200078e000b */
[----:B------:R-:W3:Y:S04]  /*aa770*/  LDL.LU R9, [R1+0x1f84] ;  /* 0x001f840001097983 */ /* 0x000ee80000300800 */
[----:B------:R-:W3:Y:S04]  /*aa780*/  LDL.LU R11, [R1+0x1f8c] ;  /* 0x001f8c00010b7983 */ /* 0x000ee80000300800 */
[----:B------:R1:W-:Y:S01]  /*aa790*/  LDGSTS.E [R3+0x1480], desc[UR28][R4.64], P2 ;  /* 0x0148000004037fae */ /* 0x0003e200091a101c */
[----:B--2---:R-:W-:-:S05]  /*aa7a0*/  IADD3 R13, P4, PT, R13, UR14, RZ ;  /* 0x0000000e0d0d7c10 */ /* 0x004fca000ff9e0ff */
[----:B------:R2:W-:Y:S01]  /*aa7b0*/  STL [R1+0x1d94], R13 ;  /* 0x001d940d01007387 */ /* 0x0005e20000100800 */
[----:B-1----:R-:W-:Y:S02]  /*aa7c0*/  MOV R4, R13 ;  /* 0x0000000d00047202 */ /* 0x002fe40000000f00 */
[----:B----4-:R-:W-:Y:S02]  /*aa7d0*/  IADD3 R6, P5, PT, R6, UR14, RZ ;  /* 0x0000000e06067c10 */ /* 0x010fe4000ffbe0ff */
[----:B---3--:R-:W-:Y:S02]  /*aa7e0*/  IADD3.X R17, PT, PT, R17, UR8, RZ, P4, !PT ;  /* 0x0000000811117c10 */ /* 0x008fe4000a7fe4ff */
[----:B------:R-:W-:-:S03]  /*aa7f0*/  IADD3.X R12, PT, PT, R12, UR8, RZ, P5, !PT ;  /* 0x000000080c0c7c10 */ /* 0x000fc6000affe4ff */
[----:B------:R1:W-:Y:S04]  /*aa800*/  STL [R1+0x1d90], R17 ;  /* 0x001d901101007387 */ /* 0x0003e80000100800 */
[----:B------:R-:W-:Y:S04]  /*aa810*/  STL [R1+0x1d9c], R6 ;  /* 0x001d9c0601007387 */ /* 0x000fe80000100800 */
[----:B--2---:R-:W2:Y:S01]  /*aa820*/  LDL.LU R13, [R1+0x1f80] ;  /* 0x001f8000010d7983 */ /* 0x004ea20000300800 */
[----:B------:R-:W-:-:S03]  /*aa830*/  IMAD.MOV.U32 R5, RZ, RZ, R17 ;  /* 0x000000ffff057224 */ /* 0x000fc600078e0011 */
[----:B------:R3:W-:Y:S04]  /*aa840*/  STL [R1+0x1d98], R12 ;  /* 0x001d980c01007387 */ /* 0x0007e80000100800 */
[----:B-1----:R-:W4:Y:S04]  /*aa850*/  LDL.LU R17, [R1+0x1f88] ;  /* 0x001f880001117983 */ /* 0x002f280000300800 */
[----:B------:R1:W-:Y:S01]  /*aa860*/  LDGSTS.E [R3+0x1500], desc[UR28][R4.64], P3 ;  /* 0x0150000004037fae */ /* 0x0003e200099a101c */
[----:B------:R-:W-:Y:S02]  /*aa870*/  IADD3 R10, P4, PT, R10, UR14, RZ ;  /* 0x0000000e0a0a7c10 */ /* 0x000fe4000ff9e0ff */
[----:B------:R-:W-:-:S02]  /*aa880*/  IADD3 R18, P5, PT, R18, UR14, RZ ;  /* 0x0000000e12127c10 */ /* 0x000fc4000ffbe0ff */
[----:B-1----:R-:W-:Y:S01]  /*aa890*/  MOV R4, R6 ;  /* 0x0000000600047202 */ /* 0x002fe20000000f00 */
[----:B------:R-:W-:Y:S01]  /*aa8a0*/  IMAD.MOV.U32 R5, RZ, RZ, R12 ;  /* 0x000000ffff057224 */ /* 0x000fe200078e000c */
        /* <DEDUP_REMOVED lines=8> */
[----:B-1----:R-:W-:-:S03]  /*aa930*/  IMAD.MOV.U32 R5, RZ, RZ, R15 ;  /* 0x000000ffff057224 */ /* 0x002fc600078e000f */
[----:B------:R-:W3:Y:S01]  /*aa940*/  LDL.LU R15, [R1+0x1f90] ;  /* 0x001f9000010f7983 */ /* 0x000ee20000300800 */
[----:B------:R-:W-:-:S03]  /*aa950*/  MOV R4, R10 ;  /* 0x0000000a00047202 */ /* 0x000fc60000000f00 */
[----:B------:R-:W-:Y:S04]  /*aa960*/  STL [R1+0x1e88], R19 ;  /* 0x001e881301007387 */ /* 0x000fe80000100800 */
[----:B------:R-:W3:Y:S01]  /*aa970*/  LDL.LU R10, [R1+0x1f98] ;  /* 0x001f9800010a7983 */ /* 0x000ee20000300800 */
[----:B------:R-:W-:-:S03]  /*aa980*/  IADD3 R7, P4, PT, R7, UR14, RZ ;  /* 0x0000000e07077c10 */ /* 0x000fc6000ff9e0ff */
[----:B------:R1:W-:Y:S01]  /*aa990*/  LDGSTS.E [R3+0x2400], desc[UR28][R4.64], P0 ;  /* 0x0240000004037fae */ /* 0x0003e200081a101c */
[----:B------:R-:W-:Y:S02]  /*aa9a0*/  IADD3 R8, P5, PT, R8, UR14, RZ ;  /* 0x0000000e08087c10 */ /* 0x000fe4000ffbe0ff */
[----:B------:R-:W-:Y:S02]  /*aa9b0*/  IADD3.X R14, PT, PT, R14, UR8, RZ, P4, !PT ;  /* 0x000000080e0e7c10 */ /* 0x000fe4000a7fe4ff */
[----:B-1----:R-:W-:Y:S01]  /*aa9c0*/  MOV R4, R18 ;  /* 0x0000001200047202 */ /* 0x002fe20000000f00 */
[----:B------:R-:W-:Y:S01]  /*aa9d0*/  IMAD.MOV.U32 R5, RZ, RZ, R19 ;  /* 0x000000ffff057224 */ /* 0x000fe200078e0013 */
[----:B------:R-:W-:Y:S01]  /*aa9e0*/  STL [R1+0x1e94], R7 ;  /* 0x001e940701007387 */ /* 0x000fe20000100800 */
[----:B------:R-:W-:-:S03]  /*aa9f0*/  IADD3.X R16, PT, PT, R16, UR8, RZ, P5, !PT ;  /* 0x0000000810107c10 */ /* 0x000fc6000affe4ff */
[----:B------:R1:W-:Y:S04]  /*aaa00*/  LDGSTS.E [R3+0x2480], desc[UR28][R4.64], P2 ;  /* 0x0248000004037fae */ /* 0x0003e800091a101c */
[----:B------:R1:W-:Y:S04]  /*aaa10*/  STL [R1+0x1e90], R14 ;  /* 0x001e900e01007387 */ /* 0x0003e80000100800 */
[----:B------:R-:W-:Y:S01]  /*aaa20*/  STL [R1+0x1e9c], R8 ;  /* 0x001e9c0801007387 */ /* 0x000fe20000100800 */
[----:B-1----:R-:W-:Y:S01]  /*aaa30*/  MOV R4, R7 ;  /* 0x0000000700047202 */ /* 0x002fe20000000f00 */
[----:B------:R-:W-:-:S02]  /*aaa40*/  IMAD.MOV.U32 R5, RZ, RZ, R14 ;  /* 0x000000ffff057224 */ /* 0x000fc400078e000e */
[----:B------:R-:W3:Y:S04]  /*aaa50*/  LDL.LU R14, [R1+0x2084] ;  /* 0x00208400010e7983 */ /* 0x000ee80000300800 */
[----:B------:R1:W-:Y:S04]  /*aaa60*/  STL [R1+0x1e98], R16 ;  /* 0x001e981001007387 */ /* 0x0003e80000100800 */
[----:B------:R1:W-:Y:S04]  /*aaa70*/  LDGSTS.E [R3+0x2500], desc[UR28][R4.64], P3 ;  /* 0x0250000004037fae */ /* 0x0003e800099a101c */
[----:B------:R-:W3:Y:S01]  /*aaa80*/  LDL.LU R7, [R1+0x208c] ;  /* 0x00208c0001077983 */ /* 0x000ee20000300800 */
[----:B------:R-:W-:Y:S01]  /*aaa90*/  IADD3 R9, P4, PT, R9, UR14, RZ ;  /* 0x0000000e09097c10 */ /* 0x000fe2000ff9e0ff */
[----:B-1----:R-:W-:-:S02]  /*aaaa0*/  IMAD.MOV.U32 R5, RZ, RZ, R16 ;  /* 0x000000ffff057224 */ /* 0x002fc400078e0010 */
[----:B------:R-:W3:Y:S01]  /*aaab0*/  LDL.LU R16, [R1+0x2080] ;  /* 0x0020800001107983 */ /* 0x000ee20000300800 */
[----:B------:R-:W-:-:S03]  /*aaac0*/  MOV R4, R8 ;  /* 0x0000000800047202 */ /* 0x000fc60000000f00 */
[----:B------:R-:W3:Y:S01]  /*aaad0*/  LDL.LU R8, [R1+0x2088] ;  /* 0x0020880001087983 */ /* 0x000ee20000300800 */
[----:B------:R-:W-:-:S03]  /*aaae0*/  IADD3 R11, P5, PT, R11, UR14, RZ ;  /* 0x0000000e0b0b7c10 */ /* 0x000fc6000ffbe0ff */
[----:B------:R1:W-:Y:S04]  /*aaaf0*/  LDGSTS.E [R3+0x2580], desc[UR28][R4.64], P1 ;  /* 0x0258000004037fae */ /* 0x0003e800089a101c */
[----:B------:R-:W-:Y:S01]  /*aab00*/  STL [R1+0x1f84], R9 ;  /* 0x001f840901007387 */ /* 0x000fe20000100800 */
[----:B-1----:R-:W-:Y:S02]  /*aab10*/  MOV R4, R9 ;  /* 0x0000000900047202 */ /* 0x002fe40000000f00 */
[----:B--2---:R-:W-:-:S05]  /*aab20*/  IADD3.X R13, PT, PT, R13, UR8, RZ, P4, !PT ;  /* 0x000000080d0d7c10 */ /* 0x004fca000a7fe4ff */
[----:B------:R-:W-:Y:S01]  /*aab30*/  IMAD.MOV.U32 R5, RZ, RZ, R13 ;  /* 0x000000ffff057224 */ /* 0x000fe200078e000d */
[----:B------:R1:W-:Y:S01]  /*aab40*/  STL [R1+0x1f80], R13 ;  /* 0x001f800d01007387 */ /* 0x0003e20000100800 */
[----:B----4-:R-:W-:-:S03]  /*aab50*/  IADD3.X R17, PT, PT, R17, UR8, RZ, P5, !PT ;  /* 0x0000000811117c10 */ /* 0x010fc6000affe4ff */
        /* <DEDUP_REMOVED lines=8> */
[----:B---3--:R-:W-:Y:S01]  /*aabe0*/  IADD3 R12, P4, PT, R12, UR14, RZ ;  /* 0x0000000e0c0c7c10 */ /* 0x008fe2000ff9e0ff */
[----:B------:R-:W3:Y:S01]  /*aabf0*/  LDL.LU R11, [R1+0x2098] ;  /* 0x00209800010b7983 */ /* 0x000ee20000300800 */
        /* <DEDUP_REMOVED lines=17> */
[----:B------:R-:W-:-:S02]  /*aad10*/  MOV R4, R6 ;  /* 0x0000000600047202 */ /* 0x000fc40000000f00 */
        /* <DEDUP_REMOVED lines=8> */
[----:B-1----:R-:W-:Y:S02]  /*aada0*/  MOV R4, R14 ;  /* 0x0000000e00047202 */ /* 0x002fe40000000f00 */
[----:B------:R1:W-:Y:S04]  /*aadb0*/  STL [R1+0x208c], R7 ;  /* 0x00208c0701007387 */ /* 0x0003e80000100800 */
        /* <DEDUP_REMOVED lines=10> */
[----:B----4-:R-:W-:-:S05]  /*aae60*/  IADD3 R13, P4, PT, R13, UR14, RZ ;  /* 0x0000000e0d0d7c10 */ /* 0x010fca000ff9e0ff */
[----:B------:R4:W-:Y:S01]  /*aae70*/  STL [R1+0x2094], R13 ;  /* 0x0020940d01007387 */ /* 0x0009e20000100800 */
[----:B------:R-:W-:Y:S02]  /*aae80*/  IADD3 R9, P5, PT, R9, UR14, RZ ;  /* 0x0000000e09097c10 */ /* 0x000fe4000ffbe0ff */
[----:B--2---:R-:W-:Y:S02]  /*aae90*/  IADD3.X R17, PT, PT, R17, UR8, RZ, P4, !PT ;  /* 0x0000000811117c10 */ /* 0x004fe4000a7fe4ff */
[----:B-1----:R-:W-:Y:S02]  /*aaea0*/  MOV R4, R13 ;  /* 0x0000000d00047202 */ /* 0x002fe40000000f00 */
[----:B---3--:R-:W-:Y:S01]  /*aaeb0*/  IADD3.X R11, PT, PT, R11, UR8, RZ, P5, !PT ;  /* 0x000000080b0b7c10 */ /* 0x008fe2000affe4ff */
[----:B------:R1:W-:Y:S04]  /*aaec0*/  STL [R1+0x2090], R17 ;  /* 0x0020901101007387 */ /* 0x0003e80000100800 */
[----:B------:R2:W-:Y:S04]  /*aaed0*/  STL [R1+0x209c], R9 ;  /* 0x00209c0901007387 */ /* 0x0005e80000100800 */
[----:B----4-:R-:W3:Y:S01]  /*aaee0*/  LDL.LU R13, [R1+0x2280] ;  /* 0x00228000010d7983 */ /* 0x010ee20000300800 */
[----:B------:R-:W-:-:S03]  /*aaef0*/  IMAD.MOV.U32 R5, RZ, RZ, R17 ;  /* 0x000000ffff057224 */ /* 0x000fc600078e0011 */
[----:B------:R4:W-:Y:S04]  /*aaf00*/  STL [R1+0x2098], R11 ;  /* 0x0020980b01007387 */ /* 0x0009e80000100800 */
[----:B-1----:R-:W3:Y:S04]  /*aaf10*/  LDL.LU R17, [R1+0x2288] ;  /* 0x0022880001117983 */ /* 0x002ee80000300800 */
[----:B------:R1:W-:Y:S01]  /*aaf20*/  LDGSTS.E [R3+0x4500], desc[UR28][R4.64], P3 ;  /* 0x0450000004037fae */ /* 0x0003e200099a101c */
[----:B------:R-:W-:Y:S02]  /*aaf30*/  IADD3 R12, P4, PT, R12, UR14, RZ ;  /* 0x0000000e0c0c7c10 */ /* 0x000fe4000ff9e0ff */
[----:B-1----:R-:W-:Y:S01]  /*aaf40*/  MOV R4, R9 ;  /* 0x0000000900047202 */ /* 0x002fe20000000f00 */
[----:B------:R-:W-:Y:S01]  /*aaf50*/  IMAD.MOV.U32 R5, RZ, RZ, R11 ;  /* 0x000000ffff057224 */ /* 0x000fe200078e000b */
[----:B--2---:R-:W2:Y:S01]  /*aaf60*/  LDL.LU R9, [R1+0x2294] ;  /* 0x0022940001097983 */ /* 0x004ea20000300800 */
[----:B------:R-:W-:-:S03]  /*aaf70*/  IADD3 R18, P5, PT, R18, UR14, RZ ;  /* 0x0000000e12127c10 */ /* 0x000fc6000ffbe0ff */
[----:B----4-:R-:W4:Y:S01]  /*aaf80*/  LDL.LU R11, [R1+0x229c] ;  /* 0x00229c00010b7983 */ /* 0x010f220000300800 */
[----:B------:R-:W-:-:S03]  /*aaf90*/  IADD3.X R15, PT, PT, R15, UR8, RZ, P4, !PT ;  /* 0x000000080f0f7c10 */ /* 0x000fc6000a7fe4ff */
        /* <DEDUP_REMOVED lines=16> */
[----:B------:R1:W-:Y:S01]  /*ab0a0*/  LDGSTS.E [R3+0x5480], desc[UR28][R4.64], P2 ;  /* 0x0548000004037fae */ /* 0x0003e200091a101c */
[----:B------:R-:W-:-:S05]  /*ab0b0*/  IADD3.X R14, PT, PT, R14, UR8, RZ, P4, !PT ;  /* 0x000000080e0e7c10 */ /* 0x000fca000a7fe4ff */
[----:B------:R1:W-:Y:S02]  /*ab0c0*/  STL [R1+0x2190], R14 ;  /* 0x0021900e01007387 */ /* 0x0003e40000100800 */
[----:B-1----:R-:W-:Y:S01]  /*ab0d0*/  MOV R4, R6 ;  /* 0x0000000600047202 */ /* 0x002fe20000000f00 */
[----:B------:R-:W-:Y:S01]  /*ab0e0*/  IMAD.MOV.U32 R5, RZ, RZ, R14 ;  /* 0x000000ffff057224 */ /* 0x000fe200078e000e */
[----:B------:R-:W-:Y:S01]  /*ab0f0*/  IADD3.X R16, PT, PT, R16, UR8, RZ, P5, !PT ;  /* 0x0000000810107c10 */ /* 0x000fe2000affe4ff */
[----:B------:R-:W-:Y:S04]  /*ab100*/  STL [R1+0x219c], R10 ;  /* 0x00219c0a01007387 */ /* 0x000fe80000100800 */
[----:B------:R1:W-:Y:S04]  /*ab110*/  LDGSTS.E [R3+0x5500], desc[UR28][R4.64], P3 ;  /* 0x0550000004037fae */ /* 0x0003e800099a101c */
[----:B------:R-:W4:Y:S04]  /*ab120*/  LDL.LU R14, [R1+0x2384] ;  /* 0x00238400010e7983 */ /* 0x000f280000300800 */
[----:B------:R1:W-:Y:S04]  /*ab130*/  STL [R1+0x2198], R16 ;  /* 0x0021981001007387 */ /* 0x0003e80000100800 */
[----:B------:R-:W4:Y:S01]  /*ab140*/  LDL.LU R6, [R1+0x238c] ;  /* 0x00238c0001067983 */ /* 0x000f220000300800 */
[----:B-1----:R-:W-:-:S03]  /*ab150*/  IMAD.MOV.U32 R5, RZ, RZ, R16 ;  /* 0x000000ffff057224 */ /* 0x002fc600078e0010 */
[----:B------:R-:W4:Y:S01]  /*ab160*/  LDL.LU R16, [R1+0x2380] ;  /* 0x0023800001107983 */ /* 0x000f220000300800 */
[----:B------:R-:W-:Y:S02]  /*ab170*/  MOV R4, R10 ;  /* 0x0000000a00047202 */ /* 0x000fe40000000f00 */
[----:B------:R-:W-:Y:S01]  /*ab180*/  IADD3 R7, P4, PT, R7, UR14, RZ ;  /* 0x0000000e07077c10 */ /* 0x000fe2000ff9e0ff */
[----:B------:R-:W4:Y:S01]  /*ab190*/  LDL.LU R10, [R1+0x2388] ;  /* 0x00238800010a7983 */ /* 0x000f220000300800 */
[----:B------:R-:W-:-:S03]  /*ab1a0*/  IADD3 R8, P5, PT, R8, UR14, RZ ;  /* 0x0000000e08087c10 */ /* 0x000fc6000ffbe0ff */
[----:B------:R1:W-:Y:S04]  /*ab1b0*/  LDGSTS.E [R3+0x5580], desc[UR28][R4.64], P1 ;  /* 0x0558000004037fae */ /* 0x0003e800089a101c */
[----:B------:R-:W-:Y:S01]  /*ab1c0*/  STL [R1+0x2284], R7 ;  /* 0x0022840701007387 */ /* 0x000fe20000100800 */
        /* <DEDUP_REMOVED lines=24> */
[----:B----4-:R-:W4:Y:S04]  /*ab350*/  LDL.LU R9, [R1+0x2484] ;  /* 0x0024840001097983 */ /* 0x010f280000300800 */
        /* <DEDUP_REMOVED lines=13> */
[----:B------:R-:W-:Y:S02]  /*ab430*/  IADD3.X R16, PT, PT, R16, UR8, RZ, P4, !PT ;  /* 0x0000000810107c10 */ /* 0x000fe4000a7fe4ff */
[----:B-1----:R-:W-:Y:S02]  /*ab440*/  MOV R4, R14 ;  /* 0x0000000e00047202 */ /* 0x002fe40000000f00 */
[----:B------:R-:W-:Y:S01]  /*ab450*/  IADD3.X R10, PT, PT, R10, UR8, RZ, P5, !PT ;  /* 0x000000080a0a7c10 */ /* 0x000fe2000affe4ff */
[----:B------:R1:W-:Y:S04]  /*ab460*/  STL [R1+0x2380], R16 ;  /* 0x0023801001007387 */ /* 0x0003e80000100800 */
[----:B------:R1:W-:Y:S04]  /*ab470*/  STL [R1+0x238c], R6 ;  /* 0x00238c0601007387 */ /* 0x0003e80000100800 */
[----:B------:R-:W4:Y:S01]  /*ab480*/  LDL.LU R14, [R1+0x2490] ;  /* 0x00249000010e7983 */ /* 0x000f220000300800 */
[----:B------:R-:W-:-:S03]  /*ab490*/  IMAD.MOV.U32 R5, RZ, RZ, R16 ;  /* 0x000000ffff057224 */ /* 0x000fc600078e0010 */
[----:B------:R1:W-:Y:S04]  /*ab4a0*/  STL [R1+0x2388], R10 ;  /* 0x0023880a01007387 */ /* 0x0003e80000100800 */
[----:B-1----:R-:W4:Y:S04]  /*ab4b0*/  LDL.LU R16, [R1+0x2498] ;  /* 0x0024980001107983 */ /* 0x002f280000300800 */
        /* <DEDUP_REMOVED lines=18> */
[----:B------:R1:W-:Y:S01]  /*ab5e0*/  LDGSTS.E [R3+0x7500], desc[UR28][R4.64], P3 ;  /* 0x0750000004037fae */ /* 0x0003e200099a101c */
[----:B----4-:R-:W-:Y:S02]  /*ab5f0*/  IADD3 R9, P4, PT, R9, UR14, RZ ;  /* 0x0000000e09097c10 */ /* 0x010fe4000ff9e0ff */
[----:B-1----:R-:W-:Y:S01]  /*ab600*/  MOV R4, R7 ;  /* 0x0000000700047202 */ /* 0x002fe20000000f00 */
[----:B------:R-:W-:-:S02]  /*ab610*/  IMAD.MOV.U32 R5, RZ, RZ, R8 ;  /* 0x000000ffff057224 */ /* 0x000fc400078e0008 */
        /* <DEDUP_REMOVED lines=19> */
[----:B------:R-:W-:Y:S01]  /*ab750*/  IMAD.MOV.U32 R5, RZ, RZ, R19 ;  /* 0x000000ffff057224 */ /* 0x000fe200078e0013 */
[----:B------:R-:W-:-:S04]  /*ab760*/  IADD3.X R14, PT, PT, R14, UR8, RZ, P4, !PT ;  /* 0x000000080e0e7c10 */ /* 0x000fc8000a7fe4ff */
[----:B------:R1:W-:Y:S04]  /*ab770*/  LDGSTS.E [R3+0x8480], desc[UR28][R4.64], P2 ;  /* 0x0848000004037fae */ /* 0x0003e800091a101c */
[----:B------:R1:W-:Y:S01]  /*ab780*/  STL [R1+0x2490], R14 ;  /* 0x0024900e01007387 */ /* 0x0003e20000100800 */
[----:B------:R-:W-:-:S03]  /*ab790*/  IADD3.X R16, PT, PT, R16, UR8, RZ, P5, !PT ;  /* 0x0000000810107c10 */ /* 0x000fc6000affe4ff */
[----:B------:R-:W-:Y:S01]  /*ab7a0*/  STL [R1+0x249c], R15 ;  /* 0x00249c0f01007387 */ /* 0x000fe20000100800 */
[----:B-1----:R-:W-:Y:S01]  /*ab7b0*/  MOV R4, R12 ;  /* 0x0000000c00047202 */ /* 0x002fe20000000f00 */
[----:B------:R-:W-:Y:S02]  /*ab7c0*/  IMAD.MOV.U32 R5, RZ, RZ, R14 ;  /* 0x000000ffff057224 */ /* 0x000fe400078e000e */
[----:B------:R-:W4:Y:S04]  /*ab7d0*/  LDL.LU R14, [R1+0x2684] ;  /* 0x00268400010e7983 */ /* 0x000f280000300800 */
[----:B------:R1:W-:Y:S04]  /*ab7e0*/  STL [R1+0x2498], R16 ;  /* 0x0024981001007387 */ /* 0x0003e80000100800 */
[----:B------:R1:W-:Y:S04]  /*ab7f0*/  LDGSTS.E [R3+0x8500], desc[UR28][R4.64], P3 ;  /* 0x0850000004037fae */ /* 0x0003e800099a101c */
[----:B------:R-:W4:Y:S01]  /*ab800*/  LDL.LU R12, [R1+0x268c] ;  /* 0x00268c00010c7983 */ /* 0x000f220000300800 */
[----:B------:R-:W-:Y:S01]  /*ab810*/  IADD3 R6, P4, PT, R6, UR14, RZ ;  /* 0x0000000e06067c10 */ /* 0x000fe2000ff9e0ff */
[----:B-1----:R-:W-:-:S02]  /*ab820*/  IMAD.MOV.U32 R5, RZ, RZ, R16 ;  /* 0x000000ffff057224 */ /* 0x002fc400078e0010 */
[----:B------:R-:W4:Y:S01]  /*ab830*/  LDL.LU R16, [R1+0x2680] ;  /* 0x0026800001107983 */ /* 0x000f220000300800 */
[----:B------:R-:W-:-:S03]  /*ab840*/  MOV R4, R15 ;  /* 0x0000000f00047202 */ /* 0x000fc60000000f00 */
[----:B------:R-:W4:Y:S01]  /*ab850*/  LDL.LU R15, [R1+0x2688] ;  /* 0x00268800010f7983 */ /* 0x000f220000300800 */
[----:B------:R-:W-:-:S03]  /*ab860*/  IADD3 R10, P5, PT, R10, UR14, RZ ;  /* 0x0000000e0a0a7c10 */ /* 0x000fc6000ffbe0ff */
[----:B------:R1:W-:Y:S04]  /*ab870*/  LDGSTS.E [R3+0x8580], desc[UR28][R4.64], P1 ;  /* 0x0858000004037fae */ /* 0x0003e800089a101c */
[----:B------:R-:W-:Y:S01]  /*ab880*/  STL [R1+0x2584], R6 ;  /* 0x0025840601007387 */ /* 0x000fe20000100800 */
[----:B-1----:R-:W-:Y:S02]  /*ab890*/  MOV R4, R6 ;  /* 0x0000000600047202 */ /* 0x002fe40000000f00 */
[----:B--2---:R-:W-:-:S05]  /*ab8a0*/  IADD3.X R13, PT, PT, R13, UR8, RZ, P4, !PT ;  /* 0x000000080d0d7c10 */ /* 0x004fca000a7fe4ff */
        /* <DEDUP_REMOVED lines=8> */
[----:B--2---:R-:W-:Y:S01]  /*ab930*/  IMAD.MOV.U32 R5, RZ, RZ, R17 ;  /* 0x000000ffff057224 */ /* 0x004fe200078e0011 */
[----:B------:R-:W-:-:S02]  /*ab940*/  MOV R4, R10 ;  /* 0x0000000a00047202 */ /* 0x000fc40000000f00 */
[----:B-1----:R-:W2:Y:S01]  /*ab950*/  LDL.LU R17, [R1+0x2690] ;  /* 0x0026900001117983 */ /* 0x002ea20000300800 */
[----:B---3--:R-:W-:-:S03]  /*ab960*/  IADD3 R8, P4, PT, R8, UR14, RZ ;  /* 0x0000000e08087c10 */ /* 0x008fc6000ff9e0ff */
[----:B------:R-:W3:Y:S01]  /*ab970*/  LDL.LU R10, [R1+0x2698] ;  /* 0x00269800010a7983 */ /* 0x000ee20000300800 */
[----:B----4-:R-:W-:-:S03]  /*ab980*/  IADD3 R7, P5, PT, R7, UR14, RZ ;  /* 0x0000000e07077c10 */ /* 0x010fc6000ffbe0ff */
[----:B------:R1:W-:Y:S04]  /*ab990*/  STL [R1+0x2594], R8 ;  /* 0x0025940801007387 */ /* 0x0003e80000100800 */
[----:B------:R4:W-:Y:S01]  /*ab9a0*/  LDGSTS.E [R3+0x9480], desc[UR28][R4.64], P2 ;  /* 0x0948000004037fae */ /* 0x0009e200091a101c */
[----:B------:R-:W-:Y:S02]  /*ab9b0*/  IADD3.X R11, PT, PT, R11, UR8, RZ, P4, !PT ;  /* 0x000000080b0b7c10 */ /* 0x000fe4000a7fe4ff */
[----:B----4-:R-:W-:-:S03]  /*ab9c0*/  MOV R4, R8 ;  /* 0x0000000800047202 */ /* 0x010fc60000000f00 */
[----:B------:R4:W-:Y:S01]  /*ab9d0*/  STL [R1+0x2590], R11 ;  /* 0x0025900b01007387 */ /* 0x0009e20000100800 */
[----:B------:R-:W-:-:S03]  /*ab9e0*/  IADD3.X R9, PT, PT, R9, UR8, RZ, P5, !PT ;  /* 0x0000000809097c10 */ /* 0x000fc6000affe4ff */
[----:B------:R4:W-:Y:S01]  /*ab9f0*/  STL [R1+0x259c], R7 ;  /* 0x00259c0701007387 */ /* 0x0009e20000100800 */
[----:B------:R-:W-:-:S03]  /*aba00*/  IMAD.MOV.U32 R5, RZ, RZ, R11 ;  /* 0x000000ffff057224 */ /* 0x000fc600078e000b */
        /* <DEDUP_REMOVED lines=8> */
[----:B------:R-:W-:-:S02]  /*aba90*/  MOV R4, R7 ;  /* 0x0000000700047202 */ /* 0x000fc40000000f00 */
        /* <DEDUP_REMOVED lines=8> */
[----:B-1----:R-:W-:Y:S02]  /*abb20*/  MOV R4, R14 ;  /* 0x0000000e00047202 */ /* 0x002fe40000000f00 */
[----:B------:R-:W-:Y:S04]  /*abb30*/  STL [R1+0x268c], R12 ;  /* 0x00268c0c01007387 */ /* 0x000fe80000100800 */
[----:B------:R-:W4:Y:S01]  /*abb40*/  LDL.LU R14, [R1+0x2790] ;  /* 0x00279000010e7983 */ /* 0x000f220000300800 */
[----:B------:R-:W-:-:S03]  /*abb50*/  IMAD.MOV.U32 R5, RZ, RZ, R16 ;  /* 0x000000ffff057224 */ /* 0x000fc600078e0010 */
[----:B------:R1:W-:Y:S04]  /*abb60*/  STL [R1+0x2688], R15 ;  /* 0x0026880f01007387 */ /* 0x0003e80000100800 */
[----:B------:R-:W4:Y:S04]  /*abb70*/  LDL.LU R16, [R1+0x2798] ;  /* 0x0027980001107983 */ /* 0x000f280000300800 */
[----:B------:R1:W-:Y:S02]  /*abb80*/  LDGSTS.E [R3+0xa400], desc[UR28][R4.64], P0 ;  /* 0x0a40000004037fae */ /* 0x0003e400081a101c */
[----:B-1----:R-:W-:Y:S01]  /*abb90*/  MOV R4, R12 ;  /* 0x0000000c00047202 */ /* 0x002fe20000000f00 */
[----:B------:R-:W-:-:S02]  /*abba0*/  IMAD.MOV.U32 R5, RZ, RZ, R15 ;  /* 0x000000ffff057224 */ /* 0x000fc400078e000f */
        /* <DEDUP_REMOVED lines=9> */
[----:B-1----:R-:W-:-:S03]  /*abc40*/  IMAD.MOV.U32 R5, RZ, RZ, R17 ;  /* 0x000000ffff057224 */ /* 0x002fc600078e0011 */
[----:B------:R-:W-:Y:S01]  /*abc50*/  STL [R1+0x269c], R6 ;  /* 0x00269c0601007387 */ /* 0x000fe20000100800 */
[----:B------:R-:W-:-:S03]  /*abc60*/  MOV R4, R13 ;  /* 0x0000000d00047202 */ /* 0x000fc60000000f00 */
[----:B--2---:R-:W2:Y:S04]  /*abc70*/  LDL.LU R17, [R1+0x2880] ;  /* 0x0028800001117983 */ /* 0x004ea80000300800 */
[----:B------:R1:W-:Y:S04]  /*abc80*/  STL [R1+0x2698], R10 ;  /* 0x0026980a01007387 */ /* 0x0003e80000100800 */
[----:B------:R-:W3:Y:S04]  /*abc90*/  LDL.LU R13, [R1+0x2888] ;  /* 0x00288800010d7983 */ /* 0x000ee80000300800 */
[----:B------:R1:W-:Y:S01]  /*abca0*/  LDGSTS.E [R3+0xa500], desc[UR28][R4.64], P3 ;  /* 0x0a50000004037fae */ /* 0x0003e200099a101c */
[----:B------:R-:W-:Y:S01]  /*abcb0*/  IADD3 R8, P4, PT, R8, UR14, RZ ;  /* 0x0000000e08087c10 */ /* 0x000fe2000ff9e0ff */
[----:B-1----:R-:W-:Y:S01]  /*abcc0*/  IMAD.MOV.U32 R5, RZ, RZ, R10 ;  /* 0x000000ffff057224 */ /* 0x002fe200078e000a */
[----:B------:R-:W-:Y:S01]  /*abcd0*/  MOV R4, R6 ;  /* 0x0000000600047202 */ /* 0x000fe20000000f00 */
[----:B------:R-:W3:Y:S04]  /*abce0*/  LDL.LU R10, [R1+0x2894] ;  /* 0x00289400010a7983 */ /* 0x000ee80000300800 */
[----:B------:R-:W3:Y:S01]  /*abcf0*/  LDL.LU R6, [R1+0x289c] ;  /* 0x00289c0001067983 */ /* 0x000ee20000300800 */
[----:B------:R-:W-:-:S02]  /*abd00*/  IADD3 R18, P5, PT, R18, UR14, RZ ;  /* 0x0000000e12127c10 */ /* 0x000fc4000ffbe0ff */
[----:B----4-:R-:W-:Y:S01]  /*abd10*/  IADD3.X R11, PT, PT, R11, UR8, RZ, P4, !PT ;  /* 0x000000080b0b7c10 */ /* 0x010fe2000a7fe4ff */
[----:B------:R-:W-:Y:S01]  /*abd20*/  STL [R1+0x2784], R8 ;  /* 0x0027840801007387 */ /* 0x000fe20000100800 */
[----:B------:R-:W-:-:S03]  /*abd30*/  IADD3.X R19, PT, PT, R19, UR8, RZ, P5, !PT ;  /* 0x0000000813137c10 */ /* 0x000fc6000affe4ff */
[----:B------:R1:W-:Y:S04]  /*abd40*/  LDGSTS.E [R3+0xa580], desc[UR28][R4.64], P1 ;  /* 0x0a58000004037fae */ /* 0x0003e800089a101c */
[----:B------:R4:W-:Y:S04]  /*abd50*/  STL [R1+0x2780], R11 ;  /* 0x0027800b01007387 */ /* 0x0009e80000100800 */
[----:B------:R-:W-:Y:S01]  /*abd60*/  STL [R1+0x278c], R18 ;  /* 0x00278c1201007387 */ /* 0x000fe20000100800 */
[----:B-1----:R-:W-:-:S03]  /*abd70*/  IMAD.MOV.U32 R5, RZ, RZ, R11 ;  /* 0x000000ffff057224 */ /* 0x002fc600078e000b */
[----:B----4-:R-:W4:Y:S01]  /*abd80*/  LDL.LU R11, [R1+0x2890] ;  /* 0x00289000010b7983 */ /* 0x010f220000300800 */
[----:B------:R-:W-:-:S03]  /*abd90*/  MOV R4, R8 ;  /* 0x0000000800047202 */ /* 0x000fc60000000f00 */
[----:B------:R-:W-:Y:S04]  /*abda0*/  STL [R1+0x2788], R19 ;  /* 0x0027881301007387 */ /* 0x000fe80000100800 */
[----:B------:R-:W4:Y:S01]  /*abdb0*/  LDL.LU R8, [R1+0x2898] ;  /* 0x0028980001087983 */ /* 0x000f220000300800 */
[----:B------:R-:W-:-:S03]  /*abdc0*/  IADD3 R7, P4, PT, R7, UR14, RZ ;  /* 0x0000000e07077c10 */ /* 0x000fc6000ff9e0ff */
[----:B------:R1:W-:Y:S01]  /*abdd0*/  LDGSTS.E [R3+0xb400], desc[UR28][R4.64], P0 ;  /* 0x0b40000004037fae */ /* 0x0003e200081a101c */
[----:B------:R-:W-:-:S03]  /*abde0*/  IADD3 R9, P5, PT, R9, UR14, RZ ;  /* 0x0000000e09097c10 */ /* 0x000fc6000ffbe0ff */
[----:B------:R1:W-:Y:S02]  /*abdf0*/  STL [R1+0x2794], R7 ;  /* 0x0027940701007387 */ /* 0x0003e40000100800 */
        /* <DEDUP_REMOVED lines=8> */
[----:B------:R1:W-:Y:S04]  /*abe80*/  STL [R1+0x279c], R9 ;  /* 0x00279c0901007387 */ /* 0x0003e80000100800 */
[----:B------:R-:W4:Y:S04]  /*abe90*/  LDL.LU R7, [R1+0x2984] ;  /* 0x0029840001077983 */ /* 0x000f280000300800 */
[----:B------:R1:W-:Y:S04]  /*abea0*/  STL [R1+0x2798], R16 ;  /* 0x0027981001007387 */ /* 0x0003e80000100800 */
[----:B------:R1:W-:Y:S04]  /*abeb0*/  LDGSTS.E [R3+0xb500], desc[UR28][R4.64], P3 ;  /* 0x0b50000004037fae */ /* 0x0003e800099a101c */
[----:B------:R-:W4:Y:S01]  /*abec0*/  LDL.LU R14, [R1+0x298c] ;  /* 0x00298c00010e7983 */ /* 0x000f220000300800 */
[----:B------:R-:W-:-:S02]  /*abed0*/  IADD3 R15, P4, PT, R15, UR14, RZ ;  /* 0x0000000e0f0f7c10 */ /* 0x000fc4000ff9e0ff */
[----:B-1----:R-:W-:Y:S02]  /*abee0*/  MOV R4, R9 ;  /* 0x0000000900047202 */ /* 0x002fe40000000f00 */
[----:B------:R-:W4:Y:S01]  /*abef0*/  LDL.LU R9, [R1+0x2980] ;  /* 0x0029800001097983 */ /* 0x000f220000300800 */
[----:B------:R-:W-:Y:S01]  /*abf00*/  IMAD.MOV.U32 R5, RZ, RZ, R16 ;  /* 0x000000ffff057224 */ /* 0x000fe200078e0010 */
[----:B------:R-:W-:Y:S02]  /*abf10*/  IADD3 R12, P5, PT, R12, UR14, RZ ;  /* 0x0000000e0c0c7c10 */ /* 0x000fe4000ffbe0ff */
[----:B------:R-:W4:Y:S04]  /*abf20*/  LDL.LU R16, [R1+0x2988] ;  /* 0x0029880001107983 */ /* 0x000f280000300800 */
[----:B------:R1:W-:Y:S04]  /*abf30*/  STL [R1+0x2884], R15 ;  /* 0x0028840f01007387 */ /* 0x0003e80000100800 */
[----:B------:R1:W-:Y:S02]  /*abf40*/  LDGSTS.E [R3+0xb580], desc[UR28][R4.64], P1 ;  /* 0x0b58000004037fae */ /* 0x0003e400089a101c */
[----:B-1----:R-:W-:-:S02]  /*abf50*/  MOV R4, R15 ;  /* 0x0000000f00047202 */ /* 0x002fc40000000f00 */
[----:B--2---:R-:W-:-:S05]  /*abf60*/  IADD3.X R17, PT, PT, R17, UR8, RZ, P4, !PT ;  /* 0x0000000811117c10 */ /* 0x004fca000a7fe4ff */
[----:B------:R1:W-:Y:S01]  /*abf70*/  STL [R1+0x2880], R17 ;  /* 0x0028801101007387 */ /* 0x0003e20000100800 */
[----:B---3--:R-:W-:-:S03]  /*abf80*/  IADD3.X R13, PT, PT, R13, UR8, RZ, P5, !PT ;  /* 0x000000080d0d7c10 */ /* 0x008fc6000affe4ff */
        /* <DEDUP_REMOVED lines=14> */
[----:B----4-:R-:W-:-:S05]  /*ac070*/  IADD3.X R11, PT, PT, R11, UR8, RZ, P4, !PT ;  /* 0x000000080b0b7c10 */ /* 0x010fca000a7fe4ff */
[----:B------:R4:W-:Y:S01]  /*ac080*/  STL [R1+0x2890], R11 ;  /* 0x0028900b01007387 */ /* 0x0009e20000100800 */
[----:B------:R-:W-:-:S03]  /*ac090*/  IADD3.X R8, PT, PT, R8, UR8, RZ, P5, !PT ;  /* 0x0000000808087c10 */ /* 0x000fc6000affe4ff */
[----:B------:R4:W-:Y:S01]  /*ac0a0*/  STL [R1+0x289c], R6 ;  /* 0x00289c0601007387 */ /* 0x0009e20000100800 */
[----:B-1----:R-:W-:-:S03]  /*ac0b0*/  MOV R4, R10 ;  /* 0x0000000a00047202 */ /* 0x002fc60000000f00 */
[----:B--2---:R-:W2:Y:S04]  /*ac0c0*/  LDL.LU R12, [R1+0x2a84] ;  /* 0x002a8400010c7983 */ /* 0x004ea80000300800 */
[----:B------:R1:W-:Y:S04]  /*ac0d0*/  STL [R1+0x2898], R8 ;  /* 0x0028980801007387 */ /* 0x0003e80000100800 */
[----:B------:R-:W2:Y:S04]  /*ac0e0*/  LDL.LU R10, [R1+0x2a8c] ;  /* 0x002a8c00010a7983 */ /* 0x000ea80000300800 */
[----:B------:R-:W2:Y:S01]  /*ac0f0*/  LDL.LU R13, [R1+0x2a80] ;  /* 0x002a8000010d7983 */ /* 0x000ea20000300800 */
[----:B------:R-:W-:-:S03]  /*ac100*/  IMAD.MOV.U32 R5, RZ, RZ, R11 ;  /* 0x000000ffff057224 */ /* 0x000fc600078e000b */
[----:B----4-:R-:W4:Y:S04]  /*ac110*/  LDL.LU R11, [R1+0x2a88] ;  /* 0x002a8800010b7983 */ /* 0x010f280000300800 */
[----:B------:R1:W-:Y:S02]  /*ac120*/  LDGSTS.E [R3+0xc500], desc[UR28][R4.64], P3 ;  /* 0x0c50000004037fae */ /* 0x0003e400099a101c */
[----:B-1----:R-:W-:Y:S02]  /*ac130*/  MOV R4, R6 ;  /* 0x0000000600047202 */ /* 0x002fe40000000f00 */
[----:B------:R-:W-:Y:S01]  /*ac140*/  IADD3 R7, P4, PT, R7, UR14, RZ ;  /* 0x0000000e07077c10 */ /* 0x000fe2000ff9e0ff */
[----:B------:R-:W-:Y:S01]  /*ac150*/  IMAD.MOV.U32 R5, RZ, RZ, R8 ;  /* 0x000000ffff057224 */ /* 0x000fe200078e0008 */
[----:B------:R-:W4:Y:S04]  /*ac160*/  LDL.LU R6, [R1+0x2a94] ;  /* 0x002a940001067983 */ /* 0x000f280000300800 */
[----:B------:R-:W4:Y:S01]  /*ac170*/  LDL.LU R8, [R1+0x2a9c] ;  /* 0x002a9c0001087983 */ /* 0x000f220000300800 */
[----:B------:R-:W-:-:S03]  /*ac180*/  IADD3 R14, P5, PT, R14, UR14, RZ ;  /* 0x0000000e0e0e7c10 */ /* 0x000fc6000ffbe0ff */
[----:B------:R1:W-:Y:S04]  /*ac190*/  STL [R1+0x2984], R7 ;  /* 0x0029840701007387 */ /* 0x0003e80000100800 */
[----:B------:R1:W-:Y:S01]  /*ac1a0*/  LDGSTS.E [R3+0xc580], desc[UR28][R4.64], P1 ;  /* 0x0c58000004037fae */ /* 0x0003e200089a101c */
[----:B------:R-:W-:-:S05]  /*ac1b0*/  IADD3.X R9, PT, PT, R9, UR8, RZ, P4, !PT ;  /* 0x0000000809097c10 */ /* 0x000fca000a7fe4ff */
[----:B------:R1:W-:Y:S01]  /*ac1c0*/  STL [R1+0x2980], R9 ;  /* 0x0029800901007387 */ /* 0x0003e20000100800 */
[----:B------:R-:W-:Y:S02]  /*ac1d0*/  IADD3.X R16, PT, PT, R16, UR8, RZ, P5, !PT ;  /* 0x0000000810107c10 */ /* 0x000fe4000affe4ff */
[----:B-1----:R-:W-:Y:S01]  /*ac1e0*/  MOV R4, R7 ;  /* 0x0000000700047202 */ /* 0x002fe20000000f00 */
[----:B------:R1:W-:Y:S04]  /*ac1f0*/  STL [R1+0x298c], R14 ;  /* 0x00298c0e01007387 */ /* 0x0003e80000100800 */
[----:B------:R-:W4:Y:S01]  /*ac200*/  LDL.LU R7, [R1+0x2a90] ;  /* 0x002a900001077983 */ /* 0x000f220000300800 */
[----:B------:R-:W-:-:S03]  /*ac210*/  IMAD.MOV.U32 R5, RZ, RZ, R9 ;  /* 0x000000ffff057224 */ /* 0x000fc600078e0009 */
[----:B------:R1:W-:Y:S04]  /*ac220*/  STL [R1+0x2988], R16 ;  /* 0x0029881001007387 */ /* 0x0003e80000100800 */
[----:B------:R-:W4:Y:S04]  /*ac230*/  LDL.LU R9, [R1+0x2a98] ;  /* 0x002a980001097983 */ /* 0x000f280000300800 */
[----:B------:R1:W-:Y:S02]  /*ac240*/  LDGSTS.E [R3+0xd400], desc[UR28][R4.64], P0 ;  /* 0x0d40000004037fae */ /* 0x0003e400081a101c */
[----:B-1----:R-:W-:Y:S01]  /*ac250*/  MOV R4, R14 ;  /* 0x0000000e00047202 */ /* 0x002fe20000000f00 */
[----:B------:R-:W-:Y:S01]  /*ac260*/  IMAD.MOV.U32 R5, RZ, RZ, R16 ;  /* 0x000000ffff057224 */ /* 0x000fe200078e0010 */
[----:B------:R-:W4:Y:S04]  /*ac270*/  LDL.LU R14, [R1+0x2b94] ;  /* 0x002b9400010e7983 */ /* 0x000f280000300800 */
[----:B------:R-:W4:Y:S04]  /*ac280*/  LDL.LU R16, [R1+0x2b9c] ;  /* 0x002b9c0001107983 */ /* 0x000f280000300800 */
[----:B------:R1:W-:Y:S01]  /*ac290*/  LDGSTS.E [R3+0xd480], desc[UR28][R4.64], P2 ;  /* 0x0d48000004037fae */ /* 0x0003e200091a101c */
[----:B---3--:R-:W-:-:S05]  /*ac2a0*/  IADD3 R15, P4, PT, R15, UR14, RZ ;  /* 0x0000000e0f0f7c10 */ /* 0x008fca000ff9e0ff */
[----:B------:R3:W-:Y:S01]  /*ac2b0*/  STL [R1+0x2994], R15 ;  /* 0x0029940f01007387 */ /* 0x0007e20000100800 */
[----:B------:R-:W-:Y:S02]  /*ac2c0*/  IADD3 R18, P5, PT, R18, UR14, RZ ;  /* 0x0000000e12127c10 */ /* 0x000fe4000ffbe0ff */
[----:B------:R-:W-:Y:S02]  /*ac2d0*/  IADD3.X R17, PT, PT, R17, UR8, RZ, P4, !PT ;  /* 0x0000000811117c10 */ /* 0x000fe4000a7fe4ff */
[----:B-1----:R-:W-:-:S03]  /*ac2e0*/  MOV R4, R15 ;  /* 0x0000000f00047202 */ /* 0x002fc60000000f00 */
[----:B------:R1:W-:Y:S01]  /*ac2f0*/  STL [R1+0x2990], R17 ;  /* 0x0029901101007387 */ /* 0x0003e20000100800 */
[----:B------:R-:W-:-:S03]  /*ac300*/  IADD3.X R19, PT, PT, R19, UR8, RZ, P5, !PT ;  /* 0x0000000813137c10 */ /* 0x000fc6000affe4ff */
[----:B------:R-:W-:Y:S04]  /*ac310*/  STL [R1+0x299c], R18 ;  /* 0x00299c1201007387 */ /* 0x000fe80000100800 */
[----:B---3--:R-:W3:Y:S01]  /*ac320*/  LDL.LU R15, [R1+0x2b90] ;  /* 0x002b9000010f7983 */ /* 0x008ee20000300800 */
[----:B------:R-:W-:-:S03]  /*ac330*/  IMAD.MOV.U32 R5, RZ, RZ, R17 ;  /* 0x000000ffff057224 */ /* 0x000fc600078e0011 */
        /* <DEDUP_REMOVED lines=15> */
[----:B-1----:R-:W-:Y:S01]  /*ac430*/  MOV R4, R18 ;  /* 0x0000001200047202 */ /* 0x002fe20000000f00 */
[----:B------:R-:W-:-:S05]  /*ac440*/  IMAD.MOV.U32 R5, RZ, RZ, R19 ;  /* 0x000000ffff057224 */ /* 0x000fca00078e0013 */
[----:B------:R1:W-:Y:S01]  /*ac450*/  LDGSTS.E [R3+0xd580], desc[UR28][R4.64], P1 ;  /* 0x0d58000004037fae */ /* 0x0003e200089a101c */
[----:B------:R-:W-:Y:S02]  /*ac460*/  IADD3 R6, P4, PT, R6, UR14, RZ ;  /* 0x0000000e06067c10 */ /* 0x000fe4000ff9e0ff */
[----:B------:R-:W-:Y:S02]  /*ac470*/  IADD3 R8, P5, PT, R8, UR14, RZ ;  /* 0x0000000e08087c10 */ /* 0x000fe4000ffbe0ff */
[----:B-1----:R-:W-:Y:S01]  /*ac480*/  MOV R4, R12 ;  /* 0x0000000c00047202 */ /* 0x002fe20000000f00 */
[----:B------:R-:W-:-:S05]  /*ac490*/  IMAD.MOV.U32 R5, RZ, RZ, R13 ;  /* 0x000000ffff057224 */ /* 0x000fca00078e000d */
[----:B------:R1:W-:Y:S04]  /*ac4a0*/  LDGSTS.E [R3+0xe400], desc[UR28][R4.64], P0 ;  /* 0x0e40000004037fae */ /* 0x0003e800081a101c */
[----:B------:R-:W-:Y:S01]  /*ac4b0*/  STL [R1+0x2a94], R6 ;  /* 0x002a940601007387 */ /* 0x000fe20000100800 */
[----:B-1----:R-:W-:Y:S01]  /*ac4c0*/  MOV R4, R10 ;  /* 0x0000000a00047202 */ /* 0x002fe20000000f00 */
[----:B------:R-:W-:Y:S01]  /*ac4d0*/  IMAD.MOV.U32 R5, RZ, RZ, R11 ;  /* 0x000000ffff057224 */ /* 0x000fe200078e000b */
[----:B------:R-:W-:-:S04]  /*ac4e0*/  IADD3.X R7, PT, PT, R7, UR8, RZ, P4, !PT ;  /* 0x0000000807077c10 */ /* 0x000fc8000a7fe4ff */
[----:B------:R1:W-:Y:S01]  /*ac4f0*/  LDGSTS.E [R3+0xe480], desc[UR28][R4.64], P2 ;  /* 0x0e48000004037fae */ /* 0x0003e200091a101c */
[----:B------:R-:W-:-:S03]  /*ac500*/  IADD3.X R9, PT, PT, R9, UR8, RZ, P5, !PT ;  /* 0x0000000809097c10 */ /* 0x000fc6000affe4ff */
[----:B------:R1:W-:Y:S04]  /*ac510*/  STL [R1+0x2a90], R7 ;  /* 0x002a900701007387 */ /* 0x0003e80000100800 */
[----:B------:R-:W-:Y:S01]  /*ac520*/  STL [R1+0x2a9c], R8 ;  /* 0x002a9c0801007387 */ /* 0x000fe20000100800 */
[----:B-1----:R-:W-:Y:S01]  /*ac530*/  MOV R4, R6 ;  /* 0x0000000600047202 */ /* 0x002fe20000000f00 */
[----:B------:R-:W-:Y:S02]  /*ac540*/  IMAD.MOV.U32 R5, RZ, RZ, R7 ;  /* 0x000000ffff057224 */ /* 0x000fe400078e0007 */
[----:B------:R-:W4:Y:S04]  /*ac550*/  LDL.LU.64 R6, [R1+0x1840] ;  /* 0x0018400001067983 */ /* 0x000f280000300a00 */
[----:B------:R1:W-:Y:S04]  /*ac560*/  LDGSTS.E [R3+0xe500], desc[UR28][R4.64], P3 ;  /* 0x0e50000004037fae */ /* 0x0003e800099a101c */
[----:B------:R1:W-:Y:S01]  /*ac570*/  STL [R1+0x2a98], R9 ;  /* 0x002a980901007387 */ /* 0x0003e20000100800 */
[----:B------:R-:W-:-:S02]  /*ac580*/  IADD3 R14, P4, PT, R14, UR14, RZ ;  /* 0x0000000e0e0e7c10 */ /* 0x000fc4000ff9e0ff */
[----:B-1----:R-:W-:Y:S01]  /*ac590*/  MOV R4, R8 ;  /* 0x0000000800047202 */ /* 0x002fe20000000f00 */
[----:B------:R-:W-:Y:S02]  /*ac5a0*/  IMAD.MOV.U32 R5, RZ, RZ, R9 ;  /* 0x000000ffff057224 */ /* 0x000fe400078e0009 */
[----:B------:R-:W4:Y:S04]  /*ac5b0*/  LDL.LU.64 R8, [R1+0x1838] ;  /* 0x0018380001087983 */ /* 0x000f280000300a00 */
[----:B------:R-:W4:Y:S01]  /*ac5c0*/  LDL.LU.64 R10, [R1+0x1830] ;  /* 0x00183000010a7983 */ /* 0x000f220000300a00 */
[----:B------:R-:W-:-:S03]  /*ac5d0*/  IADD3 R16, P5, PT, R16, UR14, RZ ;  /* 0x0000000e10107c10 */ /* 0x000fc6000ffbe0ff */
[----:B------:R-:W4:Y:S04]  /*ac5e0*/  LDL.LU.64 R12, [R1+0x1828] ;  /* 0x00182800010c7983 */ /* 0x000f280000300a00 */
[----:B------:R1:W-:Y:S04]  /*ac5f0*/  LDGSTS.E [R3+0xe580], desc[UR28][R4.64], P1 ;  /* 0x0e58000004037fae */ /* 0x0003e800089a101c */
[----:B------:R-:W-:Y:S01]  /*ac600*/  STL [R1+0x2b94], R14 ;  /* 0x002b940e01007387 */ /* 0x000fe20000100800 */
        /* <DEDUP_REMOVED lines=10> */
[----:B------:R-:W-:Y:S01]  /*ac6b0*/  IMAD.MOV.U32 R5, RZ, RZ, R17 ;  /* 0x000000ffff057224 */ /* 0x000fe200078e0011 */
[----:B------:R-:W-:Y:S01]  /*ac6c0*/  IADD3 R22, P4, PT, R22, UR14, RZ ;  /* 0x0000000e16167c10 */ /* 0x000fe2000ff9e0ff */
[----:B-1----:R-:W3:Y:S04]  /*ac6d0*/  LDL.LU.64 R16, [R1+0x17f0] ;  /* 0x0017f00001107983 */ /* 0x002ee80000300a00 */
[----:B------:R-:W3:Y:S01]  /*ac6e0*/  LDL.LU.64 R18, [R1+0x17e8] ;  /* 0x0017e80001127983 */ /* 0x000ee20000300a00 */
[----:B------:R-:W-:-:S03]  /*ac6f0*/  IADD3 R24, P5, PT, R24, UR14, RZ ;  /* 0x0000000e18187c10 */ /* 0x000fc6000ffbe0ff */
[----:B------:R-:W3:Y:S04]  /*ac700*/  LDL.LU.64 R20, [R1+0x17e0] ;  /* 0x0017e00001147983 */ /* 0x000ee80000300a00 */
[----:B------:R1:W-:Y:S04]  /*ac710*/  LDGSTS.E [R3+0xf480], desc[UR28][R4.64], P2 ;  /* 0x0f48000004037fae */ /* 0x0003e800091a101c */
[----:B------:R-:W-:Y:S01]  /*ac720*/  STL [R1+0x2ba4], R22 ;  /* 0x002ba41601007387 */ /* 0x000fe20000100800 */
[----:B--2---:R-:W-:Y:S02]  /*ac730*/  IADD3.X R23, PT, PT, R23, UR8, RZ, P4, !PT ;  /* 0x0000000817177c10 */ /* 0x004fe4000a7fe4ff */
[----:B-1----:R-:W-:-:S03]  /*ac740*/  MOV R4, R22 ;  /* 0x0000001600047202 */ /* 0x002fc60000000f00 */
[----:B------:R1:W-:Y:S01]  /*ac750*/  STL [R1+0x2ba0], R23 ;  /* 0x002ba01701007387 */ /* 0x0003e20000100800 */
[----:B------:R-:W-:Y:S01]  /*ac760*/  IMAD.MOV.U32 R5, RZ, RZ, R23 ;  /* 0x000000ffff057224 */ /* 0x000fe200078e0017 */
[----:B----4-:R-:W-:Y:S02]  /*ac770*/  IADD3.X R25, PT, PT, R25, UR8, RZ, P5, !PT ;  /* 0x0000000819197c10 */ /* 0x010fe4000affe4ff */
[----:B------:R-:W-:Y:S04]  /*ac780*/  STL [R1+0x2bac], R24 ;  /* 0x002bac1801007387 */ /* 0x000fe80000100800 */
[----:B------:R2:W-:Y:S04]  /*ac790*/  LDGSTS.E [R3+0xf500], desc[UR28][R4.64], P3 ;  /* 0x0f50000004037fae */ /* 0x0005e800099a101c */
[----:B-1----:R-:W4:Y:S04]  /*ac7a0*/  LDL.LU.64 R22, [R1+0x17d8] ;  /* 0x0017d80001167983 */ /* 0x002f280000300a00 */
[----:B------:R1:W-:Y:S01]  /*ac7b0*/  STL [R1+0x2ba8], R25 ;  /* 0x002ba81901007387 */ /* 0x0003e20000100800 */
[----:B--2---:R-:W-:Y:S01]  /*ac7c0*/  MOV R4, R24 ;  /* 0x0000001800047202 */ /* 0x004fe20000000f00 */
[----:B------:R-:W-:-:S02]  /*ac7d0*/  IMAD.MOV.U32 R5, RZ, RZ, R25 ;  /* 0x000000ffff057224 */ /* 0x000fc400078e0019 */
        /* <DEDUP_REMOVED lines=279> */
[----:B------:R-:W-:Y:S04]  /*ad950*/  STL.64 [R1+0x1698], R176 ;  /* 0x001698b001007387 */ /* 0x000fe80000100a00 */
[----:B------:R-:W-:Y:S01]  /*ad960*/  STL.64 [R1+0x1690], R178 ;  /* 0x001690b201007387 */ /* 0x000fe20000100a00 */
[----:B------:R-:W-:-:S03]  /*ad970*/  IADD3.X R215, PT, PT, R219, UR8, RZ, P4, !PT ;  /* 0x00000008dbd77c10 */ /* 0x000fc6000a7fe4ff */
[----:B------:R-:W-:Y:S04]  /*ad980*/  STL.64 [R1+0x1688], R188 ;  /* 0x001688bc01007387 */ /* 0x000fe80000100a00 */
        /* <DEDUP_REMOVED lines=23> */
[----:B------:R-:W-:Y:S04]  /*adb00*/  LDGSTS.E [R3+0x1c400], desc[UR28][R176.64], P0 ;  /* 0x1c400000b0037fae */ /* 0x000fe800081a101c */
[----:B------:R-:W-:Y:S04]  /*adb10*/  LDGSTS.E [R3+0x1c480], desc[UR28][R178.64], P2 ;  /* 0x1c480000b2037fae */ /* 0x000fe800091a101c */
        /* <DEDUP_REMOVED lines=10> */
[----:B------:R-:W4:Y:S01]  /*adbc0*/  LDL.LU R9, [R1+0x1dac] ;  /* 0x001dac0001097983 */ /* 0x000f220000300800 */
[----:B------:R-:W-:-:S03]  /*adbd0*/  SHF.L.U32 R216, R217, 0x2, RZ ;  /* 0x00000002d9d87819 */ /* 0x000fc600000006ff */
[----:B------:R-:W-:Y:S04]  /*adbe0*/  LDGSTS.E [R3+0x1e480], desc[UR28][R202.64], P2 ;  /* 0x1e480000ca037fae */ /* 0x000fe800091a101c */
[----:B------:R-:W-:Y:S04]  /*adbf0*/  LDGSTS.E [R3+0x1e500], desc[UR28][R204.64], P3 ;  /* 0x1e500000cc037fae */ /* 0x000fe800099a101c */
[----:B------:R-:W-:Y:S04]  /*adc00*/  LDGSTS.E [R3+0x1e580], desc[UR28][R206.64], P1 ;  /* 0x1e580000ce037fae */ /* 0x000fe800089a101c */
[----:B------:R-:W-:Y:S04]  /*adc10*/  LDGSTS.E [R3+0x1f400], desc[UR28][R208.64], P0 ;  /* 0x1f400000d0037fae */ /* 0x000fe800081a101c */
[----:B------:R-:W-:Y:S04]  /*adc20*/  LDGSTS.E [R3+0x1f480], desc[UR28][R210.64], P2 ;  /* 0x1f480000d2037fae */ /* 0x000fe800091a101c */
[----:B------:R-:W-:Y:S04]  /*adc30*/  LDGSTS.E [R3+0x1f500], desc[UR28][R212.64], P3 ;  /* 0x1f500000d4037fae */ /* 0x000fe800099a101c */
[----:B------:R1:W-:Y:S02]  /*adc40*/  LDGSTS.E [R3+0x1f580], desc[UR28][R218.64], P1 ;  /* 0x1f580000da037fae */ /* 0x0003e400089a101c */
[----:B-1----:R-:W-:-:S05]  /*adc50*/  LOP3.LUT R3, R216, 0x30, RZ, 0x3c, !PT ;  /* 0x00000030d8037812 */ /* 0x002fca00078e3cff */
[----:B------:R-:W-:Y:S01]  /*adc60*/  VIADD R3, R3, UR11 ;  /* 0x0000000b03037c36 */ /* 0x000fe20008000000 */
[----:B--2---:R-:W-:Y:S02]  /*adc70*/  IADD3 R4, P4, PT, R4, UR14, RZ ;  /* 0x0000000e04047c10 */ /* 0x004fe4000ff9e0ff */
[----:B---3--:R-:W-:-:S03]  /*adc80*/  IADD3 R12, P5, PT, R12, UR14, RZ ;  /* 0x0000000e0c0c7c10 */ /* 0x008fc6000ffbe0ff */
[----:B------:R-:W-:Y:S01]  /*adc90*/  STL [R1+0x1ca4], R4 ;  /* 0x001ca40401007387 */ /* 0x000fe20000100800 */
[----:B------:R-:W-:-:S03]  /*adca0*/  IADD3.X R5, PT, PT, R5, UR8, RZ, P4, !PT ;  /* 0x0000000805057c10 */ /* 0x000fc6000a7fe4ff */
[----:B------:R-:W-:Y:S01]  /*adcb0*/  STL [R1+0x1cac], R12 ;  /* 0x001cac0c01007387 */ /* 0x000fe20000100800 */
[----:B----4-:R-:W-:-:S03]  /*adcc0*/  IADD3.X R17, PT, PT, R17, UR8, RZ, P5, !PT ;  /* 0x0000000811117c10 */ /* 0x010fc6000affe4ff */
[----:B------:R1:W-:Y:S04]  /*adcd0*/  STL [R1+0x1ca0], R5 ;  /* 0x001ca00501007387 */ /* 0x0003e80000100800 */
[----:B------:R-:W2:Y:S04]  /*adce0*/  LDL.LU R13, [R1+0x1db4] ;  /* 0x001db400010d7983 */ /* 0x000ea80000300800 */
[----:B------:R-:W3:Y:S04]  /*adcf0*/  LDL.LU R6, [R1+0x1dbc] ;  /* 0x001dbc0001067983 */ /* 0x000ee80000300800 */
[----:B------:R1:W-:Y:S04]  /*add00*/  LDGSTS.E [R3+0x600], desc[UR28][R4.64], P0 ;  /* 0x0060000004037fae */ /* 0x0003e800081a101c */
[----:B------:R4:W-:Y:S01]  /*add10*/  STL [R1+0x1ca8], R17 ;  /* 0x001ca81101007387 */ /* 0x0009e20000100800 */
[----:B-1----:R-:W-:-:S03]  /*add20*/  IMAD.MOV.U32 R5, RZ, RZ, R17 ;  /* 0x000000ffff057224 */ /* 0x002fc600078e0011 */
[----:B----4-:R-:W4:Y:S01]  /*add30*/  LDL.LU R17, [R1+0x1db0] ;  /* 0x001db00001117983 */ /* 0x010f220000300800 */
[----:B------:R-:W-:Y:S02]  /*add40*/  MOV R4, R12 ;  /* 0x0000000c00047202 */ /* 0x000fe40000000f00 */
[----:B------:R-:W-:Y:S01]  /*add50*/  IADD3 R10, P4, PT, R10, UR14, RZ ;  /* 0x0000000e0a0a7c10 */ /* 0x000fe2000ff9e0ff */
        /* <DEDUP_REMOVED lines=9> */
[----:B------:R-:W4:Y:S01]  /*addf0*/  LDL.LU R10, [R1+0x1ea4] ;  /* 0x001ea400010a7983 */ /* 0x000f220000300800 */
[----:B------:R-:W-:-:S03]  /*ade00*/  IMAD.MOV.U32 R5, RZ, RZ, R15 ;  /* 0x000000ffff057224 */ /* 0x000fc600078e000f */
[----:B------:R1:W-:Y:S04]  /*ade10*/  STL [R1+0x1cb8], R8 ;  /* 0x001cb80801007387 */ /* 0x0003e80000100800 */
[----:B------:R-:W4:Y:S04]  /*ade20*/  LDL.LU R18, [R1+0x1eac] ;  /* 0x001eac0001127983 */ /* 0x000f280000300800 */
[----:B------:R-:W4:Y:S04]  /*ade30*/  LDL.LU R15, [R1+0x1ea0] ;  /* 0x001ea000010f7983 */ /* 0x000f280000300800 */
[----:B------:R-:W4:Y:S01]  /*ade40*/  LDL.LU R19, [R1+0x1ea8] ;  /* 0x001ea80001137983 */ /* 0x000f220000300800 */
[----:B------:R-:W-:-:S03]  /*ade50*/  IADD3 R14, P4, PT, R14, UR14, RZ ;  /* 0x0000000e0e0e7c10 */ /* 0x000fc6000ff9e0ff */
[----:B------:R1:W-:Y:S01]  /*ade60*/  LDGSTS.E [R3+0x700], desc[UR28][R4.64], P3 ;  /* 0x0070000004037fae */ /* 0x0003e200099a101c */
[----:B------:R-:W-:Y:S02]  /*ade70*/  IADD3.X R16, PT, PT, R16, UR8, RZ, P4, !PT ;  /* 0x0000000810107c10 */ /* 0x000fe4000a7fe4ff */
[----:B------:R-:W-:Y:S02]  /*ade80*/  IADD3 R9, P5, PT, R9, UR14, RZ ;  /* 0x0000000e09097c10 */ /* 0x000fe4000ffbe0ff */
[----:B-1----:R-:W-:Y:S01]  /*ade90*/  MOV R4, R7 ;  /* 0x0000000700047202 */ /* 0x002fe20000000f00 */
[----:B------:R-:W-:Y:S01]  /*adea0*/  IMAD.MOV.U32 R5, RZ, RZ, R8 ;  /* 0x000000ffff057224 */ /* 0x000fe200078e0008 */
[----:B------:R-:W4:Y:S01]  /*adeb0*/  LDL.LU R7, [R1+0x1eb4] ;  /* 0x001eb40001077983 */ /* 0x000f220000300800 */
[----:B------:R-:W-:-:S03]  /*adec0*/  IADD3.X R11, PT, PT, R11, UR8, RZ, P5, !PT ;  /* 0x000000080b0b7c10 */ /* 0x000fc6000affe4ff */
[----:B------:R-:W4:Y:S04]  /*aded0*/  LDL.LU R8, [R1+0x1ebc] ;  /* 0x001ebc0001087983 */ /* 0x000f280000300800 */
[----:B------:R1:W-:Y:S04]  /*adee0*/  STL [R1+0x1da4], R14 ;  /* 0x001da40e01007387 */ /* 0x0003e80000100800 */
        /* <DEDUP_REMOVED lines=14> */
[----:B--2---:R-:W-:-:S02]  /*adfd0*/  IADD3 R13, P4, PT, R13, UR14, RZ ;  /* 0x0000000e0d0d7c10 */ /* 0x004fc4000ff9e0ff */
[----:B---3--:R-:W-:-:S03]  /*adfe0*/  IADD3 R6, P5, PT, R6, UR14, RZ ;  /* 0x0000000e06067c10 */ /* 0x008fc6000ffbe0ff */
[----:B------:R2:W-:Y:S01]  /*adff0*/  STL [R1+0x1db4], R13 ;  /* 0x001db40d01007387 */ /* 0x0005e20000100800 */
[----:B-1----:R-:W-:Y:S02]  /*ae000*/  MOV R4, R13 ;  /* 0x0000000d00047202 */ /* 0x002fe40000000f00 */
[----:B----4-:R-:W-:Y:S02]  /*ae010*/  IADD3.X R17, PT, PT, R17, UR8, RZ, P4, !PT ;  /* 0x0000000811117c10 */ /* 0x010fe4000a7fe4ff */
        /* <DEDUP_REMOVED lines=778> */
[----:B------:R-:W-:Y:S02]  /*b10c0*/  IADD3 R214, P4, PT, R218, UR14, RZ ;  /* 0x0000000edad67c10 */ /* 0x000fe4000ff9e0ff */
[----:B------:R-:W-:Y:S01]  /*b10d0*/  MOV R218, R52 ;  /* 0x0000003400da7202 */ /* 0x000fe20000000f00 */
[----:B------:R-:W-:Y:S01]  /*b10e0*/  LDGSTS.E [R3+0x1f680], desc[UR28][R212.64], P2 ;  /* 0x1f680000d4037fae */ /* 0x000fe200091a101c */
[----:B------:R-:W-:Y:S01]  /*b10f0*/  IADD3.X R215, PT, PT, R219, UR8, RZ, P4, !PT ;  /* 0x00000008dbd77c10 */ /* 0x000fe2000a7fe4ff */
[----:B------:R-:W-:-:S05]  /*b1100*/  IMAD.MOV.U32 R219, RZ, RZ, R53 ;  /* 0x000000ffffdb7224 */ /* 0x000fca00078e0035 */
        /* <DEDUP_REMOVED lines=56> */
[----:B-1----:R-:W-:-:S04]  /*b1490*/  LOP3.LUT R3, R216, 0x40, RZ, 0x3c, !PT ;  /* 0x00000040d8037812 */ /* 0x002fc800078e3cff */
[----:B------:R-:W-:Y:S02]  /*b14a0*/  IADD3 R3, PT, PT, R3, UR11, RZ ;  /* 0x0000000b03037c10 */ /* 0x000fe4000fffe0ff */
        /* <DEDUP_REMOVED lines=11> */
[----:B------:R-:W-:-:S02]  /*b1560*/  IADD3 R10, P4, PT, R10, UR14, RZ ;  /* 0x0000000e0a0a7c10 */ /* 0x000fc4000ff9e0ff */
[----:B-1----:R-:W-:Y:S02]  /*b1570*/  MOV R5, R17 ;  /* 0x0000001100057202 */ /* 0x002fe40000000f00 */
[----:B----4-:R-:W4:Y:S01]  /*b1580*/  LDL.LU R17, [R1+0x1dd0] ;  /* 0x001dd00001117983 */ /* 0x010f220000300800 */
        /* <DEDUP_REMOVED lines=40> */
[----:B--2---:R-:W-:-:S02]  /*b1810*/  IADD3 R13, P4, PT, R13, UR14, RZ ;  /* 0x0000000e0d0d7c10 */ /* 0x004fc4000ff9e0ff */
[----:B---3--:R-:W-:-:S03]  /*b1820*/  IADD3 R6, P5, PT, R6, UR14, RZ ;  /* 0x0000000e06067c10 */ /* 0x008fc6000ffbe0ff */
[----:B------:R2:W-:Y:S01]  /*b1830*/  STL [R1+0x1dd4], R13 ;  /* 0x001dd40d01007387 */ /* 0x0005e20000100800 */
[----:B-1----:R-:W-:Y:S01]  /*b1840*/  IMAD.MOV.U32 R4, RZ, RZ, R13 ;  /* 0x000000ffff047224 */ /* 0x002fe200078e000d */
[----:B----4-:R-:W-:Y:S02]  /*b1850*/  IADD3.X R17, PT, PT, R17, UR8, RZ, P4, !PT ;  /* 0x0000000811117c10 */ /* 0x010fe4000a7fe4ff */
[----:B------:R-:W-:-:S03]  /*b1860*/  IADD3.X R12, PT, PT, R12, UR8, RZ, P5, !PT ;  /* 0x000000080c0c7c10 */ /* 0x000fc6000affe4ff */
[----:B------:R1:W-:Y:S04]  /*b1870*/  STL [R1+0x1dd0], R17 ;  /* 0x001dd01101007387 */ /* 0x0003e80000100800 */
[----:B------:R-:W-:Y:S01]  /*b1880*/  STL [R1+0x1ddc], R6 ;  /* 0x001ddc0601007387 */ /* 0x000fe20000100800 */
[----:B------:R-:W-:-:S03]  /*b1890*/  MOV R5, R17 ;  /* 0x0000001100057202 */ /* 0x000fc60000000f00 */
[----:B--2---:R-:W2:Y:S04]  /*b18a0*/  LDL.LU R13, [R1+0x1fc0] ;  /* 0x001fc000010d7983 */ /* 0x004ea80000300800 */
        /* <DEDUP_REMOVED lines=783> */
[----:B------:R-:W-:-:S03]  /*b49a0*/  IADD3.X R213, PT, PT, R215, UR8, RZ, P4, !PT ;  /* 0x00000008d7d57c10 */ /* 0x000fc6000a7fe4ff */
[----:B------:R-:W-:Y:S01]  /*b49b0*/  STL.64 [R1+0x10e0], R176 ;  /* 0x0010e0b001007387 */ /* 0x000fe20000100a00 */
[----:B------:R-:W-:-:S03]  /*b49c0*/  IADD3 R214, P4, PT, R218, UR14, RZ ;  /* 0x0000000edad67c10 */ /* 0x000fc6000ff9e0ff */
[----:B------:R-:W-:Y:S04]  /*b49d0*/  STL.64 [R1+0x10d8], R178 ;  /* 0x0010d8b201007387 */ /* 0x000fe80000100a00 */
[----:B------:R-:W-:Y:S01]  /*b49e0*/  STL.64 [R1+0x10d0], R188 ;  /* 0x0010d0bc01007387 */ /* 0x000fe20000100a00 */
[----:B------:R-:W-:-:S03]  /*b49f0*/  IADD3.X R215, PT, PT, R219, UR8, RZ, P4, !PT ;  /* 0x00000008dbd77c10 */ /* 0x000fc6000a7fe4ff */
        /* <DEDUP_REMOVED lines=894> */
[----:B------:R-:W-:Y:S01]  /*b81e0*/  LDGSTS.E [R3+0x1ea00], desc[UR28][R202.64], P0 ;  /* 0x1ea00000ca037fae */ /* 0x000fe200081a101c */
[----:B------:R-:W-:Y:S02]  /*b81f0*/  MOV R218, R160 ;  /* 0x000000a000da7202 */ /* 0x000fe40000000f00 */
[----:B------:R-:W-:Y:S01]  /*b8200*/  IADD3.X R215, PT, PT, R219, UR8, RZ, P4, !PT ;  /* 0x00000008dbd77c10 */ /* 0x000fe2000a7fe4ff */
[----:B------:R-:W-:Y:S01]  /*b8210*/  IMAD.MOV.U32 R219, RZ, RZ, R161 ;  /* 0x000000ffffdb7224 */ /* 0x000fe200078e00a1 */
[----:B------:R-:W-:Y:S01]  /*b8220*/  MOV R220, R214 ;  /* 0x000000d600dc7202 */ /* 0x000fe20000000f00 */
[----:B------:R-:W-:Y:S04]  /*b8230*/  LDGSTS.E [R3+0x1ea80], desc[UR28][R204.64], P2 ;  /* 0x1ea80000cc037fae */ /* 0x000fe800091a101c */
        /* <DEDUP_REMOVED lines=38> */
[----:B------:R-:W-:Y:S04]  /*b84a0*/  LDGSTS.E [R3+0x1eb80], desc[UR28][R208.64], P1 ;  /* 0x1eb80000d0037fae */ /* 0x000fe800089a101c */
[----:B------:R-:W-:Y:S04]  /*b84b0*/  LDGSTS.E [R3+0x1fa00], desc[UR28][R210.64], P0 ;  /* 0x1fa00000d2037fae */ /* 0x000fe800081a101c */
[----:B------:R-:W-:Y:S04]  /*b84c0*/  LDGSTS.E [R3+0x1fa80], desc[UR28][R212.64], P2 ;  /* 0x1fa80000d4037fae */ /* 0x000fe800091a101c */
        /* <DEDUP_REMOVED lines=633> */
[----:B------:R1:W-:Y:S01]  /*bac60*/  LDGSTS.E [R3+0x10c00], desc[UR28][R4.64], P0 ;  /* 0x10c0000004037fae */ /* 0x0003e200081a101c */
[----:B------:R-:W-:Y:S02]  /*bac70*/  IADD3.X R7, PT, PT, R9, UR8, RZ, P4, !PT ;  /* 0x0000000809077c10 */ /* 0x000fe4000a7fe4ff */
[----:B------:R-:W-:Y:S01]  /*bac80*/  IADD3 R8, P4, PT, R10, UR14, RZ ;  /* 0x0000000e0a087c10 */ /* 0x000fe2000ff9e0ff */
[----:B------:R1:W-:Y:S03]  /*bac90*/  STL.64 [R1+0x15e0], R4 ;  /* 0x0015e00401007387 */ /* 0x0003e60000100a00 */
[----:B------:R-:W-:Y:S01]  /*baca0*/  IADD3.X R9, PT, PT, R11, UR8, RZ, P4, !PT ;  /* 0x000000080b097c10 */ /* 0x000fe2000a7fe4ff */
[----:B------:R-:W-:Y:S01]  /*bacb0*/  LDGSTS.E [R3+0x10c80], desc[UR28][R6.64], P2 ;  /* 0x10c8000006037fae */ /* 0x000fe200091a101c */
[----:B------:R-:W-:-:S03]  /*bacc0*/  IADD3 R10, P4, PT, R12, UR14, RZ ;  /* 0x0000000e0c0a7c10 */ /* 0x000fc6000ff9e0ff */
[----:B------:R1:W-:Y:S01]  /*bacd0*/  STL.64 [R1+0x15d8], R6 ;  /* 0x0015d80601007387 */ /* 0x0003e20000100a00 */
        /* <DEDUP_REMOVED lines=9> */
[----:B------:R3:W-:Y:S03]  /*bad70*/  STL.64 [R1+0x15c8], R10 ;  /* 0x0015c80a01007387 */ /* 0x0007e60000100a00 */
        /* <DEDUP_REMOVED lines=222> */
[----:B------:R-:W2:Y:S04]  /*bbb60*/  LDL.LU R6, [R1+0x1d2c] ;  /* 0x001d2c0001067983 */ /* 0x000ea80000300800 */
        /* <DEDUP_REMOVED lines=15> */
[----:B------:R-:W-:Y:S04]  /*bbc60*/  LDGSTS.E [R3+0x1dc80], desc[UR28][R194.64], P2 ;  /* 0x1dc80000c2037fae */ /* 0x000fe800091a101c */
        /* <DEDUP_REMOVED lines=9> */
[----:B------:R-:W-:Y:S04]  /*bbd00*/  LDGSTS.E [R3+0x1fd00], desc[UR28][R212.64], P3 ;  /* 0x1fd00000d4037fae */ /* 0x000fe800099a101c */
[----:B------:R1:W-:Y:S02]  /*bbd10*/  LDGSTS.E [R3+0x1fd80], desc[UR28][R218.64], P1 ;  /* 0x1fd80000da037fae */ /* 0x0003e400089a101c */
[----:B-1----:R-:W-:Y:S01]  /*bbd20*/  VIADD R3, R4, UR11 ;  /* 0x0000000b04037c36 */ /* 0x002fe20008000000 */
[----:B--2---:R-:W-:-:S02]  /*bbd30*/  IADD3 R5, P4, PT, R5, UR14, RZ ;  /* 0x0000000e05057c10 */ /* 0x004fc4000ff9e0ff */
[----:B------:R-:W-:Y:S02]  /*bbd40*/  IADD3 R6, P5, PT, R6, UR14, RZ ;  /* 0x0000000e06067c10 */ /* 0x000fe4000ffbe0ff */
[----:B---3--:R-:W-:Y:S01]  /*bbd50*/  IADD3.X R11, PT, PT, R11, UR8, RZ, P4, !PT ;  /* 0x000000080b0b7c10 */ /* 0x008fe2000a7fe4ff */
[----:B------:R1:W-:Y:S01]  /*bbd60*/  STL [R1+0x1d24], R5 ;  /* 0x001d240501007387 */ /* 0x0003e20000100800 */
[----:B------:R-:W-:Y:S02]  /*bbd70*/  MOV R4, R5 ;  /* 0x0000000500047202 */ /* 0x000fe40000000f00 */
[----:B------:R-:W-:Y:S01]  /*bbd80*/  IADD3.X R13, PT, PT, R13, UR8, RZ, P5, !PT ;  /* 0x000000080d0d7c10 */ /* 0x000fe2000affe4ff */
[----:B------:R2:W-:Y:S04]  /*bbd90*/  STL [R1+0x1d20], R11 ;  /* 0x001d200b01007387 */ /* 0x0005e80000100800 */
[----:B------:R3:W-:Y:S01]  /*bbda0*/  STL [R1+0x1d2c], R6 ;  /* 0x001d2c0601007387 */ /* 0x0007e20000100800 */
[----:B-1----:R-:W-:-:S03]  /*bbdb0*/  IMAD.MOV.U32 R5, RZ, RZ, R11 ;  /* 0x000000ffff057224 */ /* 0x002fc600078e000b */
[----:B--2---:R-:W2:Y:S04]  /*bbdc0*/  LDL.LU R11, [R1+0x1e34] ;  /* 0x001e3400010b7983 */ /* 0x004ea80000300800 */
[----:B------:R1:W-:Y:S04]  /*bbdd0*/  STL [R1+0x1d28], R13 ;  /* 0x001d280d01007387 */ /* 0x0003e80000100800 */
[----:B------:R-:W2:Y:S04]  /*bbde0*/  LDL.LU R18, [R1+0x1e3c] ;  /* 0x001e3c0001127983 */ /* 0x000ea80000300800 */
[----:B------:R-:W2:Y:S01]  /*bbdf0*/  LDL.LU R15, [R1+0x1e30] ;  /* 0x001e3000010f7983 */ /* 0x000ea20000300800 */
[----:B----4-:R-:W-:-:S03]  /*bbe00*/  IADD3 R16, P4, PT, R16, UR14, RZ ;  /* 0x0000000e10107c10 */ /* 0x010fc6000ff9e0ff */
[----:B------:R-:W4:Y:S01]  /*bbe10*/  LDL.LU R19, [R1+0x1e38] ;  /* 0x001e380001137983 */ /* 0x000f220000300800 */
[----:B------:R-:W-:-:S03]  /*bbe20*/  IADD3.X R17, PT, PT, R17, UR8, RZ, P4, !PT ;  /* 0x0000000811117c10 */ /* 0x000fc6000a7fe4ff */
[----:B------:R1:W-:Y:S01]  /*bbe30*/  LDGSTS.E [R3+0xe00], desc[UR28][R4.64], P0 ;  /* 0x00e0000004037fae */ /* 0x0003e200081a101c */
[----:B------:R-:W-:-:S04]  /*bbe40*/  IADD3 R7, P5, PT, R7, UR14, RZ ;  /* 0x0000000e07077c10 */ /* 0x000fc8000ffbe0ff */
[----:B------:R-:W-:Y:S02]  /*bbe50*/  IADD3.X R12, PT, PT, R12, UR8, RZ, P5, !PT ;  /* 0x000000080c0c7c10 */ /* 0x000fe4000affe4ff */
[----:B-1----:R-:W-:Y:S01]  /*bbe60*/  MOV R4, R6 ;  /* 0x0000000600047202 */ /* 0x002fe20000000f00 */
[----:B------:R-:W-:Y:S01]  /*bbe70*/  IMAD.MOV.U32 R5, RZ, RZ, R13 ;  /* 0x000000ffff057224 */ /* 0x000fe200078e000d */
[----:B---3--:R-:W3:Y:S04]  /*bbe80*/  LDL.LU R6, [R1+0x1f24] ;  /* 0x001f240001067983 */ /* 0x008ee80000300800 */
        /* <DEDUP_REMOVED lines=22> */
[----:B------:R-:W-:Y:S01]  /*bbff0*/  STL [R1+0x1e2c], R8 ;  /* 0x001e2c0801007387 */ /* 0x000fe20000100800 */
[----:B-1----:R-:W-:-:S03]  /*bc000*/  MOV R4, R9 ;  /* 0x0000000900047202 */ /* 0x002fc60000000f00 */
[----:B------:R-:W3:Y:S01]  /*bc010*/  LDL.LU R9, [R1+0x1f30] ;  /* 0x001f300001097983 */ /* 0x000ee20000300800 */
[----:B------:R-:W-:-:S03]  /*bc020*/  IMAD.MOV.U32 R5, RZ, RZ, R14 ;  /* 0x000000ffff057224 */ /* 0x000fc600078e000e */
[----:B------:R1:W-:Y:S04]  /*bc030*/  STL [R1+0x1e28], R10 ;  /* 0x001e280a01007387 */ /* 0x0003e80000100800 */
[----:B------:R-:W3:Y:S04]  /*bc040*/  LDL.LU R14, [R1+0x1f38] ;  /* 0x001f3800010e7983 */ /* 0x000ee80000300800 */
[----:B------:R1:W-:Y:S02]  /*bc050*/  LDGSTS.E [R3+0x1e00], desc[UR28][R4.64], P0 ;  /* 0x01e0000004037fae */ /* 0x0003e400081a101c */
[----:B-1----:R-:W-:Y:S01]  /*bc060*/  MOV R4, R8 ;  /* 0x0000000800047202 */ /* 0x002fe20000000f00 */
[----:B------:R-:W-:-:S02]  /*bc070*/  IMAD.MOV.U32 R5, RZ, RZ, R10 ;  /* 0x000000ffff057224 */ /* 0x000fc400078e000a */
[----:B------:R-:W3:Y:S04]  /*bc080*/  LDL.LU R10, [R1+0x2024] ;  /* 0x00202400010a7983 */ /* 0x000ee80000300800 */
[----:B------:R-:W3:Y:S04]  /*bc090*/  LDL.LU R8, [R1+0x202c] ;  /* 0x00202c0001087983 */ /* 0x000ee80000300800 */
[----:B------:R1:W-:Y:S01]  /*bc0a0*/  LDGSTS.E [R3+0x1e80], desc[UR28][R4.64], P2 ;  /* 0x01e8000004037fae */ /* 0x0003e200091a101c */
[----:B--2---:R-:W-:-:S05]  /*bc0b0*/  IADD3 R11, P4, PT, R11, UR14, RZ ;  /* 0x0000000e0b0b7c10 */ /* 0x004fca000ff9e0ff */
[----:B------:R-:W-:Y:S01]  /*bc0c0*/  STL [R1+0x1e34], R11 ;  /* 0x001e340b01007387 */ /* 0x000fe20000100800 */
[----:B------:R-:W-:Y:S02]  /*bc0d0*/  IADD3 R18, P5, PT, R18, UR14, RZ ;  /* 0x0000000e12127c10 */ /* 0x000fe4000ffbe0ff */
[----:B------:R-:W-:Y:S02]  /*bc0e0*/  IADD3.X R15, PT, PT, R15, UR8, RZ, P4, !PT ;  /* 0x000000080f0f7c10 */ /* 0x000fe4000a7fe4ff */
[----:B----4-:R-:W-:-:S03]  /*bc0f0*/  IADD3.X R19, PT, PT, R19, UR8, RZ, P5, !PT ;  /* 0x0000000813137c10 */ /* 0x010fc6000affe4ff */
[----:B------:R2:W-:Y:S01]  /*bc100*/  STL [R1+0x1e30], R15 ;  /* 0x001e300f01007387 */ /* 0x0005e20000100800 */
[----:B-1----:R-:W-:-:S03]  /*bc110*/  IMAD.MOV.U32 R5, RZ, RZ, R15 ;  /* 0x000000ffff057224 */ /* 0x002fc600078e000f */
[----:B------:R-:W-:Y:S01]  /*bc120*/  STL [R1+0x1e3c], R18 ;  /* 0x001e3c1201007387 */ /* 0x000fe20000100800 */
[----:B------:R-:W-:-:S03]  /*bc130*/  MOV R4, R11 ;  /* 0x0000000b00047202 */ /* 0x000fc60000000f00 */
[----:B--2---:R-:W2:Y:S04]  /*bc140*/  LDL.LU R15, [R1+0x2020] ;  /* 0x00202000010f7983 */ /* 0x004ea80000300800 */
[----:B------:R-:W-:Y:S04]  /*bc150*/  STL [R1+0x1e38], R19 ;  /* 0x001e381301007387 */ /* 0x000fe80000100800 */
[----:B------:R-:W4:Y:S01]  /*bc160*/  LDL.LU R11, [R1+0x2028] ;  /* 0x00202800010b7983 */ /* 0x000f220000300800 */
[----:B---3--:R-:W-:-:S03]  /*bc170*/  IADD3 R6, P4, PT, R6, UR14, RZ ;  /* 0x0000000e06067c10 */ /* 0x008fc6000ff9e0ff */
[----:B------:R1:W-:Y:S01]  /*bc180*/  LDGSTS.E [R3+0x1f00], desc[UR28][R4.64], P3 ;  /* 0x01f0000004037fae */ /* 0x0003e200099a101c */
[----:B------:R-:W-:-:S03]  /*bc190*/  IADD3 R13, P5, PT, R13, UR14, RZ ;  /* 0x0000000e0d0d7c10 */ /* 0x000fc6000ffbe0ff */
[----:B------:R-:W-:Y:S01]  /*bc1a0*/  STL [R1+0x1f24], R6 ;  /* 0x001f240601007387 */ /* 0x000fe20000100800 */
[----:B-1----:R-:W-:Y:S01]  /*bc1b0*/  MOV R4, R18 ;  /* 0x0000001200047202 */ /* 0x002fe20000000f00 */
[----:B------:R-:W-:-:S05]  /*bc1c0*/  IMAD.MOV.U32 R5, RZ, RZ, R19 ;  /* 0x000000ffff057224 */ /* 0x000fca00078e0013 */
[----:B------:R1:W-:Y:S01]  /*bc1d0*/  LDGSTS.E [R3+0x1f80], desc[UR28][R4.64], P1 ;  /* 0x01f8000004037fae */ /* 0x0003e200089a101c */
[----:B------:R-:W-:-:S05]  /*bc1e0*/  IADD3.X R16, PT, PT, R16, UR8, RZ, P4, !PT ;  /* 0x0000000810107c10 */ /* 0x000fca000a7fe4ff */
[----:B------:R3:W-:Y:S01]  /*bc1f0*/  STL [R1+0x1f20], R16 ;  /* 0x001f201001007387 */ /* 0x0007e20000100800 */
[----:B------:R-:W-:Y:S01]  /*bc200*/  IADD3.X R17, PT, PT, R17, UR8, RZ, P5, !PT ;  /* 0x0000000811117c10 */ /* 0x000fe2000affe4ff */
[----:B-1----:R-:W-:Y:S01]  /*bc210*/  IMAD.MOV.U32 R5, RZ, RZ, R16 ;  /* 0x000000ffff057224 */ /* 0x002fe200078e0010 */
[----:B------:R-:W-:Y:S01]  /*bc220*/  MOV R4, R6 ;  /* 0x0000000600047202 */ /* 0x000fe20000000f00 */
[----:B------:R-:W-:Y:S04]  /*bc230*/  STL [R1+0x1f2c], R13 ;  /* 0x001f2c0d01007387 */ /* 0x000fe80000100800 */
[----:B---3--:R-:W3:Y:S04]  /*bc240*/  LDL.LU R16, [R1+0x2034] ;  /* 0x0020340001107983 */ /* 0x008ee80000300800 */
[----:B------:R1:W-:Y:S04]  /*bc250*/  STL [R1+0x1f28], R17 ;  /* 0x001f281101007387 */ /* 0x0003e80000100800 */
[----:B------:R1:W-:Y:S04]  /*bc260*/  LDGSTS.E [R3+0x2e00], desc[UR28][R4.64], P0 ;  /* 0x02e0000004037fae */ /* 0x0003e800081a101c */
[----:B------:R-:W3:Y:S01]  /*bc270*/  LDL.LU R6, [R1+0x203c] ;  /* 0x00203c0001067983 */ /* 0x000ee20000300800 */
[----:B-1----:R-:W-:-:S03]  /*bc280*/  IMAD.MOV.U32 R5, RZ, RZ, R17 ;  /* 0x000000ffff057224 */ /* 0x002fc600078e0011 */
[----:B------:R-:W3:Y:S01]  /*bc290*/  LDL.LU R17, [R1+0x2030] ;  /* 0x0020300001117983 */ /* 0x000ee20000300800 */
[----:B------:R-:W-:-:S03]  /*bc2a0*/  MOV R4, R13 ;  /* 0x0000000d00047202 */ /* 0x000fc60000000f00 */
[----:B------:R-:W3:Y:S01]  /*bc2b0*/  LDL.LU R13, [R1+0x2038] ;  /* 0x00203800010d7983 */ /* 0x000ee20000300800 */
[----:B------:R-:W-:Y:S02]  /*bc2c0*/  IADD3 R7, P4, PT, R7, UR14, RZ ;  /* 0x0000000e07077c10 */ /* 0x000fe4000ff9e0ff */
[----:B------:R-:W-:Y:S01]  /*bc2d0*/  IADD3 R12, P5, PT, R12, UR14, RZ ;  /* 0x0000000e0c0c7c10 */ /* 0x000fe2000ffbe0ff */
[----:B------:R1:W-:Y:S01]  /*bc2e0*/  LDGSTS.E [R3+0x2e80], desc[UR28][R4.64], P2 ;  /* 0x02e8000004037fae */ /* 0x0003e200091a101c */
[----:B------:R-:W-:-:S03]  /*bc2f0*/  IADD3.X R9, PT, PT, R9, UR8, RZ, P4, !PT ;  /* 0x0000000809097c10 */ /* 0x000fc6000a7fe4ff */
[----:B------:R-:W-:Y:S01]  /*bc300*/  STL [R1+0x1f34], R7 ;  /* 0x001f340701007387 */ /* 0x000fe20000100800 */
[----:B-1----:R-:W-:Y:S01]  /*bc310*/  MOV R4, R7 ;  /* 0x0000000700047202 */ /* 0x002fe20000000f00 */
[----:B------:R-:W-:Y:S02]  /*bc320*/  IMAD.MOV.U32 R5, RZ, RZ, R9 ;  /* 0x000000ffff057224 */ /* 0x000fe400078e0009 */
[----:B------:R1:W-:Y:S01]  /*bc330*/  STL [R1+0x1f30], R9 ;  /* 0x001f300901007387 */ /* 0x0003e20000100800 */
[----:B------:R-:W-:-:S03]  /*bc340*/  IADD3.X R14, PT, PT, R14, UR8, RZ, P5, !PT ;  /* 0x000000080e0e7c10 */ /* 0x000fc6000affe4ff */
[----:B------:R-:W-:Y:S04]  /*bc350*/  STL [R1+0x1f3c], R12 ;  /* 0x001f3c0c01007387 */ /* 0x000fe80000100800 */
[----:B------:R1:W-:Y:S04]  /*bc360*/  LDGSTS.E [R3+0x2f00], desc[UR28][R4.64], P3 ;  /* 0x02f0000004037fae */ /* 0x0003e800099a101c */
[----:B-1----:R-:W3:Y:S04]  /*bc370*/  LDL.LU R9, [R1+0x2124] ;  /* 0x0021240001097983 */ /* 0x002ee80000300800 */
[----:B------:R1:W-:Y:S04]  /*bc380*/  STL [R1+0x1f38], R14 ;  /* 0x001f380e01007387 */ /* 0x0003e80000100800 */
[----:B------:R-:W3:Y:S01]  /*bc390*/  LDL.LU R7, [R1+0x212c] ;  /* 0x00212c0001077983 */ /* 0x000ee20000300800 */
[----:B------:R-:W-:-:S03]  /*bc3a0*/  IMAD.MOV.U32 R5, RZ, RZ, R14 ;  /* 0x000000ffff057224 */ /* 0x000fc600078e000e */
[----:B-1----:R-:W3:Y:S01]  /*bc3b0*/  LDL.LU R14, [R1+0x2120] ;  /* 0x00212000010e7983 */ /* 0x002ee20000300800 */
[----:B------:R-:W-:-:S03]  /*bc3c0*/  MOV R4, R12 ;  /* 0x0000000c00047202 */ /* 0x000fc60000000f00 */
[----:B------:R-:W3:Y:S01]  /*bc3d0*/  LDL.LU R12, [R1+0x2128] ;  /* 0x00212800010c7983 */ /* 0x000ee20000300800 */
[----:B------:R-:W-:Y:S02]  /*bc3e0*/  IADD3 R10, P4, PT, R10, UR14, RZ ;  /* 0x0000000e0a0a7c10 */ /* 0x000fe4000ff9e0ff */
[----:B------:R-:W-:Y:S01]  /*bc3f0*/  IADD3 R8, P5, PT, R8, UR14, RZ ;  /* 0x0000000e08087c10 */ /* 0x000fe2000ffbe0ff */
[----:B------:R1:W-:Y:S04]  /*bc400*/  LDGSTS.E [R3+0x2f80], desc[UR28][R4.64], P1 ;  /* 0x02f8000004037fae */ /* 0x0003e800089a101c */
[----:B------:R2:W-:Y:S01]  /*bc410*/  STL [R1+0x2024], R10 ;  /* 0x0020240a01007387 */ /* 0x0005e20000100800 */
[----:B-1----:R-:W-:Y:S02]  /*bc420*/  MOV R4, R10 ;  /* 0x0000000a00047202 */ /* 0x002fe40000000f00 */
[----:B--2---:R-:W-:-:S05]  /*bc430*/  IADD3.X R15, PT, PT, R15, UR8, RZ, P4, !PT ;  /* 0x000000080f0f7c10 */ /* 0x004fca000a7fe4ff */
[----:B------:R1:W-:Y:S01]  /*bc440*/  STL [R1+0x2020], R15 ;  /* 0x0020200f01007387 */ /* 0x0003e20000100800 */
[----:B----4-:R-:W-:-:S03]  /*bc450*/  IADD3.X R11, PT, PT, R11, UR8, RZ, P5, !PT ;  /* 0x000000080b0b7c10 */ /* 0x010fc6000affe4ff */
[----:B------:R2:W-:Y:S01]  /*bc460*/  STL [R1+0x202c], R8 ;  /* 0x00202c0801007387 */ /* 0x0005e20000100800 */
[----:B------:R-:W-:-:S03]  /*bc470*/  IMAD.MOV.U32 R5, RZ, RZ, R15 ;  /* 0x000000ffff057224 */ /* 0x000fc600078e000f */
[----:B------:R-:W4:Y:S04]  /*bc480*/  LDL.LU R10, [R1+0x2134] ;  /* 0x00213400010a7983 */ /* 0x000f280000300800 */
[----:B------:R2:W-:Y:S04]  /*bc490*/  STL [R1+0x2028], R11 ;  /* 0x0020280b01007387 */ /* 0x0005e80000100800 */
[----:B------:R-:W4:Y:S04]  /*bc4a0*/  LDL.LU R18, [R1+0x213c] ;  /* 0x00213c0001127983 */ /* 0x000f280000300800 */
[----:B-1----:R-:W4:Y:S04]  /*bc4b0*/  LDL.LU R15, [R1+0x2130] ;  /* 0x00213000010f7983 */ /* 0x002f280000300800 */
[----:B------:R-:W4:Y:S04]  /*bc4c0*/  LDL.LU R19, [R1+0x2138] ;  /* 0x0021380001137983 */ /* 0x000f280000300800 */
[----:B------:R1:W-:Y:S01]  /*bc4d0*/  LDGSTS.E [R3+0x3e00], desc[UR28][R4.64], P0 ;  /* 0x03e0000004037fae */ /* 0x0003e200081a101c */
[----:B---3--:R-:W-:Y:S01]  /*bc4e0*/  IADD3 R16, P4, PT, R16, UR14, RZ ;  /* 0x0000000e10107c10 */ /* 0x008fe2000ff9e0ff */
[----:B-1----:R-:W-:Y:S01]  /*bc4f0*/  IMAD.MOV.U32 R5, RZ, RZ, R11 ;  /* 0x000000ffff057224 */ /* 0x002fe200078e000b */
[----:B------:R-:W-:-:S02]  /*bc500*/  MOV R4, R8 ;  /* 0x0000000800047202 */ /* 0x000fc40000000f00 */
[----:B--2---:R-:W2:Y:S04]  /*bc510*/  LDL.LU R8, [R1+0x2224] ;  /* 0x0022240001087983 */ /* 0x004ea80000300800 */
        /* <DEDUP_REMOVED lines=13> */
[----:B------:R1:W-:Y:S01]  /*bc5f0*/  LDGSTS.E [R3+0x3f00], desc[UR28][R4.64], P3 ;  /* 0x03f0000004037fae */ /* 0x0003e200099a101c */
[----:B------:R-:W-:Y:S02]  /*bc600*/  IADD3 R9, P4, PT, R9, UR14, RZ ;  /* 0x0000000e09097c10 */ /* 0x000fe4000ff9e0ff */
[----:B-1----:R-:W-:Y:S01]  /*bc610*/  MOV R4, R6 ;  /* 0x0000000600047202 */ /* 0x002fe20000000f00 */
[----:B------:R-:W-:Y:S01]  /*bc620*/  IMAD.MOV.U32 R5, RZ, RZ, R13 ;  /* 0x000000ffff057224 */ /* 0x000fe200078e000d */
[----:B------:R-:W3:Y:S01]  /*bc630*/  LDL.LU R6, [R1+0x2234] ;  /* 0x0022340001067983 */ /* 0x000ee20000300800 */
[----:B------:R-:W-:-:S03]  /*bc640*/  IADD3 R7, P5, PT, R7, UR14, RZ ;  /* 0x0000000e07077c10 */ /* 0x000fc6000ffbe0ff */
[----:B------:R-:W3:Y:S01]  /*bc650*/  LDL.LU R13, [R1+0x223c] ;  /* 0x00223c00010d7983 */ /* 0x000ee20000300800 */
[----:B------:R-:W-:-:S03]  /*bc660*/  IADD3.X R14, PT, PT, R14, UR8, RZ, P4, !PT ;  /* 0x000000080e0e7c10 */ /* 0x000fc6000a7fe4ff */
[----:B------:R1:W-:Y:S01]  /*bc670*/  STL [R1+0x2124], R9 ;  /* 0x0021240901007387 */ /* 0x0003e20000100800 */
[----:B------:R-:W-:-:S03]  /*bc680*/  IADD3.X R12, PT, PT, R12, UR8, RZ, P5, !PT ;  /* 0x000000080c0c7c10 */ /* 0x000fc6000affe4ff */
        /* <DEDUP_REMOVED lines=14> */
[----:B----4-:R-:W-:-:S05]  /*bc770*/  IADD3 R10, P4, PT, R10, UR14, RZ ;  /* 0x0000000e0a0a7c10 */ /* 0x010fca000ff9e0ff */
[----:B------:R-:W-:Y:S01]  /*bc780*/  STL [R1+0x2134], R10 ;  /* 0x0021340a01007387 */ /* 0x000fe20000100800 */
[----:B------:R-:W-:Y:S02]  /*bc790*/  IADD3 R18, P5, PT, R18, UR14, RZ ;  /* 0x0000000e12127c10 */ /* 0x000fe4000ffbe0ff */
[----:B------:R-:W-:Y:S02]  /*bc7a0*/  IADD3.X R15, PT, PT, R15, UR8, RZ, P4, !PT ;  /* 0x000000080f0f7c10 */ /* 0x000fe4000a7fe4ff */
[----:B------:R-:W-:-:S03]  /*bc7b0*/  IADD3.X R19, PT, PT, R19, UR8, RZ, P5, !PT ;  /* 0x0000000813137c10 */ /* 0x000fc6000affe4ff */
[----:B------:R4:W-:Y:S01]  /*bc7c0*/  STL [R1+0x2130], R15 ;  /* 0x0021300f01007387 */ /* 0x0009e20000100800 */
[----:B-1----:R-:W-:-:S03]  /*bc7d0*/  IMAD.MOV.U32 R5, RZ, RZ, R15 ;  /* 0x000000ffff057224 */ /* 0x002fc600078e000f */
[----:B------:R-:W-:Y:S01]  /*bc7e0*/  STL [R1+0x213c], R18 ;  /* 0x00213c1201007387 */ /* 0x000fe20000100800 */
[----:B------:R-:W-:-:S03]  /*bc7f0*/  MOV R4, R10 ;  /* 0x0000000a00047202 */ /* 0x000fc60000000f00 */
[----:B----4-:R-:W4:Y:S04]  /*bc800*/  LDL.LU R15, [R1+0x2320] ;  /* 0x00232000010f7983 */ /* 0x010f280000300800 */
[----:B------:R-:W-:Y:S04]  /*bc810*/  STL [R1+0x2138], R19 ;  /* 0x0021381301007387 */ /* 0x000fe80000100800 */
[----:B------:R-:W4:Y:S01]  /*bc820*/  LDL.LU R10, [R1+0x2328] ;  /* 0x00232800010a7983 */ /* 0x000f220000300800 */
[----:B--2---:R-:W-:-:S03]  /*bc830*/  IADD3 R8, P4, PT, R8, UR14, RZ ;  /* 0x0000000e08087c10 */ /* 0x004fc6000ff9e0ff */
[----:B------:R1:W-:Y:S01]  /*bc840*/  LDGSTS.E [R3+0x4f00], desc[UR28][R4.64], P3 ;  /* 0x04f0000004037fae */ /* 0x0003e200099a101c */
[----:B---3--:R-:W-:-:S03]  /*bc850*/  IADD3 R11, P5, PT, R11, UR14, RZ ;  /* 0x0000000e0b0b7c10 */ /* 0x008fc6000ffbe0ff */
[----:B------:R-:W-:Y:S01]  /*bc860*/  STL [R1+0x2224], R8 ;  /* 0x0022240801007387 */ /* 0x000fe20000100800 */
[----:B-1----:R-:W-:Y:S01]  /*bc870*/  MOV R4, R18 ;  /* 0x0000001200047202 */ /* 0x002fe20000000f00 */
[----:B------:R-:W-:-:S05]  /*bc880*/  IMAD.MOV.U32 R5, RZ, RZ, R19 ;  /* 0x000000ffff057224 */ /* 0x000fca00078e0013 */
[----:B------:R1:W-:Y:S01]  /*bc890*/  LDGSTS.E [R3+0x4f80], desc[UR28][R4.64], P1 ;  /* 0x04f8000004037fae */ /* 0x0003e200089a101c */
[----:B------:R-:W-:Y:S02]  /*bc8a0*/  IADD3.X R16, PT, PT, R16, UR8, RZ, P4, !PT ;  /* 0x0000000810107c10 */ /* 0x000fe4000a7fe4ff */
[----:B-1----:R-:W-:-:S03]  /*bc8b0*/  MOV R4, R8 ;  /* 0x0000000800047202 */ /* 0x002fc60000000f00 */
[----:B------:R-:W-:Y:S01]  /*bc8c0*/  IMAD.MOV.U32 R5, RZ, RZ, R16 ;  /* 0x000000ffff057224 */ /* 0x000fe200078e0010 */
[----:B------:R1:W-:Y:S01]  /*bc8d0*/  STL [R1+0x2220], R16 ;  /* 0x0022201001007387 */ /* 0x0003e20000100800 */
[----:B------:R-:W-:-:S03]  /*bc8e0*/  IADD3.X R17, PT, PT, R17, UR8, RZ, P5, !PT ;  /* 0x0000000811117c10 */ /* 0x000fc6000affe4ff */
[----:B------:R-:W-:Y:S04]  /*bc8f0*/  STL [R1+0x222c], R11 ;  /* 0x00222c0b01007387 */ /* 0x000fe80000100800 */
[----:B------:R2:W-:Y:S04]  /*bc900*/  LDGSTS.E [R3+0x5e00], desc[UR28][R4.64], P0 ;  /* 0x05e0000004037fae */ /* 0x0005e800081a101c */
[----:B-1----:R-:W3:Y:S04]  /*bc910*/  LDL.LU R16, [R1+0x2334] ;  /* 0x0023340001107983 */ /* 0x002ee80000300800 */
[----:B------:R1:W-:Y:S04]  /*bc920*/  STL [R1+0x2228], R17 ;  /* 0x0022281101007387 */ /* 0x0003e80000100800 */
[----:B------:R-:W3:Y:S01]  /*bc930*/  LDL.LU R8, [R1+0x233c] ;  /* 0x00233c0001087983 */ /* 0x000ee20000300800 */
[----:B--2---:R-:W-:-:S03]  /*bc940*/  IMAD.MOV.U32 R5, RZ, RZ, R17 ;  /* 0x000000ffff057224 */ /* 0x004fc600078e0011 */
[----:B-1----:R-:W2:Y:S01]  /*bc950*/  LDL.LU R17, [R1+0x2330] ;  /* 0x0023300001117983 */ /* 0x002ea20000300800 */
[----:B------:R-:W-:-:S03]  /*bc960*/  MOV R4, R11 ;  /* 0x0000000b00047202 */ /* 0x000fc60000000f00 */
[----:B------:R-:W2:Y:S01]  /*bc970*/  LDL.LU R11, [R1+0x2338] ;  /* 0x00233800010b7983 */ /* 0x000ea20000300800 */
[----:B------:R-:W-:Y:S02]  /*bc980*/  IADD3 R6, P4, PT, R6, UR14, RZ ;  /* 0x0000000e06067c10 */ /* 0x000fe4000ff9e0ff */
[----:B------:R-:W-:Y:S01]  /*bc990*/  IADD3 R13, P5, PT, R13, UR14, RZ ;  /* 0x0000000e0d0d7c10 */ /* 0x000fe2000ffbe0ff */
[----:B------:R1:W-:Y:S04]  /*bc9a0*/  LDGSTS.E [R3+0x5e80], desc[UR28][R4.64], P2 ;  /* 0x05e8000004037fae */ /* 0x0003e800091a101c */
[----:B------:R-:W-:Y:S01]  /*bc9b0*/  STL [R1+0x2234], R6 ;  /* 0x0022340601007387 */ /* 0x000fe20000100800 */
[----:B------:R-:W-:Y:S02]  /*bc9c0*/  IADD3.X R9, PT, PT, R9, UR8, RZ, P4, !PT ;  /* 0x0000000809097c10 */ /* 0x000fe4000a7fe4ff */
[----:B-1----:R-:W-:-:S03]  /*bc9d0*/  MOV R4, R6 ;  /* 0x0000000600047202 */ /* 0x002fc60000000f00 */
[----:B------:R-:W-:Y:S01]  /*bc9e0*/  IMAD.MOV.U32 R5, RZ, RZ, R9 ;  /* 0x000000ffff057224 */ /* 0x000fe200078e0009 */
[----:B------:R1:W-:Y:S01]  /*bc9f0*/  STL [R1+0x2230], R9 ;  /* 0x0022300901007387 */ /* 0x0003e20000100800 */
[----:B------:R-:W-:-:S03]  /*bca00*/  IADD3.X R14, PT, PT, R14, UR8, RZ, P5, !PT ;  /* 0x000000080e0e7c10 */ /* 0x000fc6000affe4ff */
[----:B------:R1:W-:Y:S04]  /*bca10*/  STL [R1+0x223c], R13 ;  /* 0x00223c0d01007387 */ /* 0x0003e80000100800 */
[----:B------:R1:W-:Y:S04]  /*bca20*/  LDGSTS.E [R3+0x5f00], desc[UR28][R4.64], P3 ;  /* 0x05f0000004037fae */ /* 0x0003e800099a101c */
[----:B-1----:R-:W2:Y:S04]  /*bca30*/  LDL.LU R9, [R1+0x2424] ;  /* 0x0024240001097983 */ /* 0x002ea80000300800 */
[----:B------:R1:W-:Y:S04]  /*bca40*/  STL [R1+0x2238], R14 ;  /* 0x0022380e01007387 */ /* 0x0003e80000100800 */
[----:B------:R-:W2:Y:S01]  /*bca50*/  LDL.LU R6, [R1+0x242c] ;  /* 0x00242c0001067983 */ /* 0x000ea20000300800 */
[----:B------:R-:W-:-:S03]  /*bca60*/  MOV R4, R13 ;  /* 0x0000000d00047202 */ /* 0x000fc60000000f00 */
[----:B------:R-:W2:Y:S01]  /*bca70*/  LDL.LU R13, [R1+0x2420] ;  /* 0x00242000010d7983 */ /* 0x000ea20000300800 */
[----:B------:R-:W-:-:S03]  /*bca80*/  IMAD.MOV.U32 R5, RZ, RZ, R14 ;  /* 0x000000ffff057224 */ /* 0x000fc600078e000e */
[----:B-1----:R-:W2:Y:S01]  /*bca90*/  LDL.LU R14, [R1+0x2428] ;  /* 0x00242800010e7983 */ /* 0x002ea20000300800 */
[----:B------:R-:W-:Y:S02]  /*bcaa0*/  IADD3 R12, P4, PT, R12, UR14, RZ ;  /* 0x0000000e0c0c7c10 */ /* 0x000fe4000ff9e0ff */
[----:B------:R-:W-:Y:S01]  /*bcab0*/  IADD3 R7, P5, PT, R7, UR14, RZ ;  /* 0x0000000e07077c10 */ /* 0x000fe2000ffbe0ff */
[----:B------:R1:W-:Y:S04]  /*bcac0*/  LDGSTS.E [R3+0x5f80], desc[UR28][R4.64], P1 ;  /* 0x05f8000004037fae */ /* 0x0003e800089a101c */
[----:B------:R4:W-:Y:S01]  /*bcad0*/  STL [R1+0x2324], R12 ;  /* 0x0023240c01007387 */ /* 0x0009e20000100800 */
[----:B-1----:R-:W-:Y:S02]  /*bcae0*/  MOV R4, R12 ;  /* 0x0000000c00047202 */ /* 0x002fe40000000f00 */
[----:B----4-:R-:W-:-:S05]  /*bcaf0*/  IADD3.X R15, PT, PT, R15, UR8, RZ, P4, !PT ;  /* 0x000000080f0f7c10 */ /* 0x010fca000a7fe4ff */
[----:B------:R1:W-:Y:S01]  /*bcb00*/  STL [R1+0x2320], R15 ;  /* 0x0023200f01007387 */ /* 0x0003e20000100800 */
[----:B------:R-:W-:-:S03]  /*bcb10*/  IADD3.X R10, PT, PT, R10, UR8, RZ, P5, !PT ;  /* 0x000000080a0a7c10 */ /* 0x000fc6000affe4ff */
[----:B------:R4:W-:Y:S01]  /*bcb20*/  STL [R1+0x232c], R7 ;  /* 0x00232c0701007387 */ /* 0x0009e20000100800 */
[----:B------:R-:W-:-:S03]  /*bcb30*/  IMAD.MOV.U32 R5, RZ, RZ, R15 ;  /* 0x000000ffff057224 */ /* 0x000fc600078e000f */
[----:B------:R-:W2:Y:S04]  /*bcb40*/  LDL.LU R12, [R1+0x2434] ;  /* 0x00243400010c7983 */ /* 0x000ea80000300800 */
[----:B------:R4:W-:Y:S04]  /*bcb50*/  STL [R1+0x2328], R10 ;  /* 0x0023280a01007387 */ /* 0x0009e80000100800 */
[----:B------:R-:W2:Y:S04]  /*bcb60*/  LDL.LU R18, [R1+0x243c] ;  /* 0x00243c0001127983 */ /* 0x000ea80000300800 */
[----:B-1----:R-:W2:Y:S04]  /*bcb70*/  LDL.LU R15, [R1+0x2430] ;  /* 0x00243000010f7983 */ /* 0x002ea80000300800 */
[----:B------:R-:W2:Y:S04]  /*bcb80*/  LDL.LU R19, [R1+0x2438] ;  /* 0x0024380001137983 */ /* 0x000ea80000300800 */
[----:B------:R1:W-:Y:S02]  /*bcb90*/  LDGSTS.E [R3+0x6e00], desc[UR28][R4.64], P0 ;  /* 0x06e0000004037fae */ /* 0x0003e400081a101c */
[----:B-1----:R-:W-:Y:S01]  /*bcba0*/  MOV R4, R7 ;  /* 0x0000000700047202 */ /* 0x002fe20000000f00 */
[----:B------:R-:W-:Y:S01]  /*bcbb0*/  IMAD.MOV.U32 R5, RZ, RZ, R10 ;  /* 0x000000ffff057224 */ /* 0x000fe200078e000a */
[----:B----4-:R-:W4:Y:S04]  /*bcbc0*/  LDL.LU R7, [R1+0x2524] ;  /* 0x0025240001077983 */ /* 0x010f280000300800 */
[----:B------:R-:W4:Y:S04]  /*bcbd0*/  LDL.LU R10, [R1+0x252c] ;  /* 0x00252c00010a7983 */ /* 0x000f280000300800 */
[----:B------:R1:W-:Y:S01]  /*bcbe0*/  LDGSTS.E [R3+0x6e80], desc[UR28][R4.64], P2 ;  /* 0x06e8000004037fae */ /* 0x0003e200091a101c */
[----:B---3--:R-:W-:-:S05]  /*bcbf0*/  IADD3 R16, P4, PT, R16, UR14, RZ ;  /* 0x0000000e10107c10 */ /* 0x008fca000ff9e0ff */
[----:B------:R3:W-:Y:S01]  /*bcc00*/  STL [R1+0x2334], R16 ;  /* 0x0023341001007387 */ /* 0x0007e20000100800 */
[----:B------:R-:W-:Y:S02]  /*bcc10*/  IADD3 R8, P5, PT, R8, UR14, RZ ;  /* 0x0000000e08087c10 */ /* 0x000fe4000ffbe0ff */
[----:B--2---:R-:W-:Y:S02]  /*bcc20*/  IADD3.X R17, PT, PT, R17, UR8, RZ, P4, !PT ;  /* 0x0000000811117c10 */ /* 0x004fe4000a7fe4ff */
[----:B-1----:R-:W-:Y:S02]  /*bcc30*/  MOV R4, R16 ;  /* 0x0000001000047202 */ /* 0x002fe40000000f00 */
[----:B------:R-:W-:Y:S01]  /*bcc40*/  IADD3.X R11, PT, PT, R11, UR8, RZ, P5, !PT ;  /* 0x000000080b0b7c10 */ /* 0x000fe2000affe4ff */
[----:B------:R1:W-:Y:S04]  /*bcc50*/  STL [R1+0x2330], R17 ;  /* 0x0023301101007387 */ /* 0x0003e80000100800 */
[----:B------:R2:W-:Y:S04]  /*bcc60*/  STL [R1+0x233c], R8 ;  /* 0x00233c0801007387 */ /* 0x0005e80000100800 */
[----:B---3--:R-:W3:Y:S01]  /*bcc70*/  LDL.LU R16, [R1+0x2520] ;  /* 0x0025200001107983 */ /* 0x008ee20000300800 */
        /* <DEDUP_REMOVED lines=11> */
[----:B------:R1:W-:Y:S01]  /*bcd30*/  STL [R1+0x2424], R9 ;  /* 0x0024240901007387 */ /* 0x0003e20000100800 */
[----:B------:R-:W-:-:S03]  /*bcd40*/  IADD3.X R14, PT, PT, R14, UR8, RZ, P5, !PT ;  /* 0x000000080e0e7c10 */ /* 0x000fc6000affe4ff */
[----:B------:R1:W-:Y:S04]  /*bcd50*/  LDGSTS.E [R3+0x6f80], desc[UR28][R4.64], P1 ;  /* 0x06f8000004037fae */ /* 0x0003e800089a101c */
[----:B------:R1:W-:Y:S04]  /*bcd60*/  STL [R1+0x2420], R13 ;  /* 0x0024200d01007387 */ /* 0x0003e80000100800 */
[----:B------:R-:W-:Y:S01]  /*bcd70*/  STL [R1+0x242c], R6 ;  /* 0x00242c0601007387 */ /* 0x000fe20000100800 */
[----:B-1----:R-:W-:-:S03]  /*bcd80*/  MOV R4, R9 ;  /* 0x0000000900047202 */ /* 0x002fc60000000f00 */
[----:B------:R-:W2:Y:S01]  /*bcd90*/  LDL.LU R9, [R1+0x2530] ;  /* 0x0025300001097983 */ /* 0x000ea20000300800 */
[----:B------:R-:W-:-:S03]  /*bcda0*/  IMAD.MOV.U32 R5, RZ, RZ, R13 ;  /* 0x000000ffff057224 */ /* 0x000fc600078e000d */
[----:B------:R1:W-:Y:S04]  /*bcdb0*/  STL [R1+0x2428], R14 ;  /* 0x0024280e01007387 */ /* 0x0003e80000100800 */
[----:B------:R-:W2:Y:S04]  /*bcdc0*/  LDL.LU R13, [R1+0x2538] ;  /* 0x00253800010d7983 */ /* 0x000ea80000300800 */
[----:B------:R1:W-:Y:S02]  /*bcdd0*/  LDGSTS.E [R3+0x7e00], desc[UR28][R4.64], P0 ;  /* 0x07e0000004037fae */ /* 0x0003e400081a101c */
[----:B-1----:R-:W-:Y:S01]  /*bcde0*/  MOV R4, R6 ;  /* 0x0000000600047202 */ /* 0x002fe20000000f00 */
[----:B------:R-:W-:-:S02]  /*bcdf0*/  IMAD.MOV.U32 R5, RZ, RZ, R14 ;  /* 0x000000ffff057224 */ /* 0x000fc400078e000e */
[----:B------:R-:W2:Y:S04]  /*bce00*/  LDL.LU R14, [R1+0x2624] ;  /* 0x00262400010e7983 */ /* 0x000ea80000300800 */
[----:B------:R-:W2:Y:S04]  /*bce10*/  LDL.LU R6, [R1+0x262c] ;  /* 0x00262c0001067983 */ /* 0x000ea80000300800 */
[----:B------:R1:W-:Y:S01]  /*bce20*/  LDGSTS.E [R3+0x7e80], desc[UR28][R4.64], P2 ;  /* 0x07e8000004037fae */ /* 0x0003e200091a101c */
[----:B------:R-:W-:-:S05]  /*bce30*/  IADD3 R12, P4, PT, R12, UR14, RZ ;  /* 0x0000000e0c0c7c10 */ /* 0x000fca000ff9e0ff */
[----:B------:R-:W-:Y:S01]  /*bce40*/  STL [R1+0x2434], R12 ;  /* 0x0024340c01007387 */ /* 0x000fe20000100800 */
[----:B------:R-:W-:Y:S02]  /*bce50*/  IADD3 R18, P5, PT, R18, UR14, RZ ;  /* 0x0000000e12127c10 */ /* 0x000fe4000ffbe0ff */
[----:B------:R-:W-:Y:S02]  /*bce60*/  IADD3.X R15, PT, PT, R15, UR8, RZ, P4, !PT ;  /* 0x000000080f0f7c10 */ /* 0x000fe4000a7fe4ff */
[----:B------:R-:W-:-:S03]  /*bce70*/  IADD3.X R19, PT, PT, R19, UR8, RZ, P5, !PT ;  /* 0x0000000813137c10 */ /* 0x000fc6000affe4ff */
[----:B------:R1:W-:Y:S02]  /*bce80*/  STL [R1+0x2430], R15 ;  /* 0x0024300f01007387 */ /* 0x0003e40000100800 */
[----:B-1----:R-:W-:Y:S02]  /*bce90*/  IMAD.MOV.U32 R5, RZ, RZ, R15 ;  /* 0x000000ffff057224 */ /* 0x002fe400078e000f */
[----:B------:R-:W-:Y:S01]  /*bcea0*/  STL [R1+0x243c], R18 ;  /* 0x00243c1201007387 */ /* 0x000fe20000100800 */
[----:B------:R-:W-:-:S03]  /*bceb0*/  MOV R4, R12 ;  /* 0x0000000c00047202 */ /* 0x000fc60000000f00 */
[----:B------:R-:W2:Y:S04]  /*bcec0*/  LDL.LU R15, [R1+0x2620] ;  /* 0x00262000010f7983 */ /* 0x000ea80000300800 */
[----:B------:R-:W-:Y:S04]  /*bced0*/  STL [R1+0x2438], R19 ;  /* 0x0024381301007387 */ /* 0x000fe80000100800 */
[----:B------:R-:W2:Y:S01]  /*bcee0*/  LDL.LU R12, [R1+0x2628] ;  /* 0x00262800010c7983 */ /* 0x000ea20000300800 */
[----:B----4-:R-:W-:-:S03]  /*bcef0*/  IADD3 R7, P4, PT, R7, UR14, RZ ;  /* 0x0000000e07077c10 */ /* 0x010fc6000ff9e0ff */
        /* <DEDUP_REMOVED lines=18> */
[----:B------:R-:W-:-:S03]  /*bd020*/  MOV R4, R10 ;  /* 0x0000000a00047202 */ /* 0x000fc60000000f00 */
[----:B------:R-:W3:Y:S01]  /*bd030*/  LDL.LU R10, [R1+0x2638] ;  /* 0x00263800010a7983 */ /* 0x000ee20000300800 */
[----:B--2---:R-:W-:Y:S02]  /*bd040*/  IADD3 R8, P4, PT, R8, UR14, RZ ;  /* 0x0000000e08087c10 */ /* 0x004fe4000ff9e0ff */
[----:B------:R-:W-:Y:S01]  /*bd050*/  IADD3 R11, P5, PT, R11, UR14, RZ ;  /* 0x0000000e0b0b7c10 */ /* 0x000fe2000ffbe0ff */
[----:B------:R1:W-:Y:S04]  /*bd060*/  LDGSTS.E [R3+0x8e80], desc[UR28][R4.64], P2 ;  /* 0x08e8000004037fae */ /* 0x0003e800091a101c */
[----:B------:R2:W-:Y:S01]  /*bd070*/  STL [R1+0x2534], R8 ;  /* 0x0025340801007387 */ /* 0x0005e20000100800 */
[----:B-1----:R-:W-:Y:S02]  /*bd080*/  MOV R4, R8 ;  /* 0x0000000800047202 */ /* 0x002fe40000000f00 */
[----:B------:R-:W-:-:S05]  /*bd090*/  IADD3.X R9, PT, PT, R9, UR8, RZ, P4, !PT ;  /* 0x0000000809097c10 */ /* 0x000fca000a7fe4ff */
[----:B------:R-:W-:Y:S01]  /*bd0a0*/  IMAD.MOV.U32 R5, RZ, RZ, R9 ;  /* 0x000000ffff057224 */ /* 0x000fe200078e0009 */
[----:B------:R1:W-:Y:S01]  /*bd0b0*/  STL [R1+0x2530], R9 ;  /* 0x0025300901007387 */ /* 0x0003e20000100800 */
[----:B------:R-:W-:-:S03]  /*bd0c0*/  IADD3.X R13, PT, PT, R13, UR8, RZ, P5, !PT ;  /* 0x000000080d0d7c10 */ /* 0x000fc6000affe4ff */
[----:B------:R-:W-:Y:S04]  /*bd0d0*/  STL [R1+0x253c], R11 ;  /* 0x00253c0b01007387 */ /* 0x000fe80000100800 */
[----:B--2---:R-:W2:Y:S04]  /*bd0e0*/  LDL.LU R8, [R1+0x2724] ;  /* 0x0027240001087983 */ /* 0x004ea80000300800 */
[----:B------:R1:W-:Y:S04]  /*bd0f0*/  STL [R1+0x2538], R13 ;  /* 0x0025380d01007387 */ /* 0x0003e80000100800 */
[----:B------:R1:W-:Y:S04]  /*bd100*/  LDGSTS.E [R3+0x8f00], desc[UR28][R4.64], P3 ;  /* 0x08f0000004037fae */ /* 0x0003e800099a101c */
[----:B-1----:R-:W2:Y:S01]  /*bd110*/  LDL.LU R9, [R1+0x272c] ;  /* 0x00272c0001097983 */ /* 0x002ea20000300800 */
[----:B------:R-:W-:-:S03]  /*bd120*/  IMAD.MOV.U32 R5, RZ, RZ, R13 ;  /* 0x000000ffff057224 */ /* 0x000fc600078e000d */
[----:B------:R-:W2:Y:S01]  /*bd130*/  LDL.LU R13, [R1+0x2720] ;  /* 0x00272000010d7983 */ /* 0x000ea20000300800 */
[----:B------:R-:W-:-:S03]  /*bd140*/  MOV R4, R11 ;  /* 0x0000000b00047202 */ /* 0x000fc60000000f00 */
[----:B------:R-:W2:Y:S01]  /*bd150*/  LDL.LU R11, [R1+0x2728] ;  /* 0x00272800010b7983 */ /* 0x000ea20000300800 */
[----:B------:R-:W-:Y:S02]  /*bd160*/  IADD3 R14, P4, PT, R14, UR14, RZ ;  /* 0x0000000e0e0e7c10 */ /* 0x000fe4000ff9e0ff */
[----:B------:R-:W-:Y:S01]  /*bd170*/  IADD3 R6, P5, PT, R6, UR14, RZ ;  /* 0x0000000e06067c10 */ /* 0x000fe2000ffbe0ff */
[----:B------:R1:W-:Y:S04]  /*bd180*/  LDGSTS.E [R3+0x8f80], desc[UR28][R4.64], P1 ;  /* 0x08f8000004037fae */ /* 0x0003e800089a101c */
[----:B------:R1:W-:Y:S02]  /*bd190*/  STL [R1+0x2624], R14 ;  /* 0x0026240e01007387 */ /* 0x0003e40000100800 */
[----:B-1----:R-:W-:-:S02]  /*bd1a0*/  MOV R4, R14 ;  /* 0x0000000e00047202 */ /* 0x002fc40000000f00 */
[----:B------:R-:W-:-:S05]  /*bd1b0*/  IADD3.X R15, PT, PT, R15, UR8, RZ, P4, !PT ;  /* 0x000000080f0f7c10 */ /* 0x000fca000a7fe4ff */
        /* <DEDUP_REMOVED lines=12> */
[----:B------:R-:W2:Y:S04]  /*bd280*/  LDL.LU R6, [R1+0x2824] ;  /* 0x0028240001067983 */ /* 0x000ea80000300800 */
[----:B------:R-:W2:Y:S04]  /*bd290*/  LDL.LU R12, [R1+0x282c] ;  /* 0x00282c00010c7983 */ /* 0x000ea80000300800 */
[----:B------:R1:W-:Y:S01]  /*bd2a0*/  LDGSTS.E [R3+0x9e80], desc[UR28][R4.64], P2 ;  /* 0x09e8000004037fae */ /* 0x0003e200091a101c */
[----:B----4-:R-:W-:-:S05]  /*bd2b0*/  IADD3 R16, P4, PT, R16, UR14, RZ ;  /* 0x0000000e10107c10 */ /* 0x010fca000ff9e0ff */
[----:B------:R4:W-:Y:S01]  /*bd2c0*/  STL [R1+0x2634], R16 ;  /* 0x0026341001007387 */ /* 0x0009e20000100800 */
[----:B------:R-:W-:Y:S02]  /*bd2d0*/  IADD3 R7, P5, PT, R7, UR14, RZ ;  /* 0x0000000e07077c10 */ /* 0x000fe4000ffbe0ff */
[----:B---3--:R-:W-:Y:S02]  /*bd2e0*/  IADD3.X R17, PT, PT, R17, UR8, RZ, P4, !PT ;  /* 0x0000000811117c10 */ /* 0x008fe4000a7fe4ff */
[----:B-1----:R-:W-:Y:S02]  /*bd2f0*/  MOV R4, R16 ;  /* 0x0000001000047202 */ /* 0x002fe40000000f00 */
[----:B------:R-:W-:Y:S01]  /*bd300*/  IADD3.X R10, PT, PT, R10, UR8, RZ, P5, !PT ;  /* 0x000000080a0a7c10 */ /* 0x000fe2000affe4ff */
[----:B------:R1:W-:Y:S04]  /*bd310*/  STL [R1+0x2630], R17 ;  /* 0x0026301101007387 */ /* 0x0003e80000100800 */
[----:B------:R3:W-:Y:S04]  /*bd320*/  STL [R1+0x263c], R7 ;  /* 0x00263c0701007387 */ /* 0x0007e80000100800 */
[----:B----4-:R-:W4:Y:S01]  /*bd330*/  LDL.LU R16, [R1+0x2820] ;  /* 0x0028200001107983 */ /* 0x010f220000300800 */
[----:B------:R-:W-:-:S03]  /*bd340*/  IMAD.MOV.U32 R5, RZ, RZ, R17 ;  /* 0x000000ffff057224 */ /* 0x000fc600078e0011 */
[----:B------:R2:W-:Y:S04]  /*bd350*/  STL [R1+0x2638], R10 ;  /* 0x0026380a01007387 */ /* 0x0005e80000100800 */
[----:B-1----:R-:W4:Y:S04]  /*bd360*/  LDL.LU R17, [R1+0x2828] ;  /* 0x0028280001117983 */ /* 0x002f280000300800 */
[----:B------:R1:W-:Y:S01]  /*bd370*/  LDGSTS.E [R3+0x9f00], desc[UR28][R4.64], P3 ;  /* 0x09f0000004037fae */ /* 0x0003e200099a101c */
[----:B--2---:R-:W-:Y:S01]  /*bd380*/  IADD3 R8, P4, PT, R8, UR14, RZ ;  /* 0x0000000e08087c10 */ /* 0x004fe2000ff9e0ff */
[----:B-1----:R-:W-:Y:S01]  /*bd390*/  IMAD.MOV.U32 R5, RZ, RZ, R10 ;  /* 0x000000ffff057224 */ /* 0x002fe200078e000a */
[----:B------:R-:W-:-:S02]  /*bd3a0*/  MOV R4, R7 ;  /* 0x0000000700047202 */ /* 0x000fc40000000f00 */
[----:B---3--:R-:W2:Y:S04]  /*bd3b0*/  LDL.LU R7, [R1+0x2834] ;  /* 0x0028340001077983 */ /* 0x008ea80000300800 */
        /* <DEDUP_REMOVED lines=28> */
[----:B------:R-:W3:Y:S04]  /*bd580*/  LDL.LU R15, [R1+0x2920] ;  /* 0x00292000010f7983 */ /* 0x000ee80000300800 */
[----:B------:R-:W-:Y:S04]  /*bd590*/  STL [R1+0x2738], R19 ;  /* 0x0027381301007387 */ /* 0x000fe80000100800 */
[----:B------:R-:W3:Y:S01]  /*bd5a0*/  LDL.LU R14, [R1+0x2928] ;  /* 0x00292800010e7983 */ /* 0x000ee20000300800 */
        /* <DEDUP_REMOVED lines=8> */
[----:B----4-:R-:W-:-:S05]  /*bd630*/  IADD3.X R16, PT, PT, R16, UR8, RZ, P4, !PT ;  /* 0x0000000810107c10 */ /* 0x010fca000a7fe4ff */
        /* <DEDUP_REMOVED lines=8> */
[----:B----4-:R-:W-:-:S03]  /*bd6c0*/  IMAD.MOV.U32 R5, RZ, RZ, R17 ;  /* 0x000000ffff057224 */ /* 0x010fc600078e0011 */
[----:B-1----:R-:W4:Y:S01]  /*bd6d0*/  LDL.LU R17, [R1+0x2930] ;  /* 0x0029300001117983 */ /* 0x002f220000300800 */
[----:B------:R-:W-:-:S03]  /*bd6e0*/  MOV R4, R12 ;  /* 0x0000000c00047202 */ /* 0x000fc60000000f00 */
[----:B------:R-:W4:Y:S01]  /*bd6f0*/  LDL.LU R12, [R1+0x2938] ;  /* 0x00293800010c7983 */ /* 0x000f220000300800 */
[----:B--2---:R-:W-:Y:S02]  /*bd700*/  IADD3 R7, P4, PT, R7, UR14, RZ ;  /* 0x0000000e07077c10 */ /* 0x004fe4000ff9e0ff */
[----:B---3--:R-:W-:Y:S01]  /*bd710*/  IADD3 R10, P5, PT, R10, UR14, RZ ;  /* 0x0000000e0a0a7c10 */ /* 0x008fe2000ffbe0ff */
        /* <DEDUP_REMOVED lines=12> */
[----:B---3--:R-:W-:-:S03]  /*bd7e0*/  IMAD.MOV.U32 R5, RZ, RZ, R13 ;  /* 0x000000ffff057224 */ /* 0x008fc600078e000d */
[----:B------:R-:W3:Y:S01]  /*bd7f0*/  LDL.LU R13, [R1+0x2a20] ;  /* 0x002a2000010d7983 */ /* 0x000ee20000300800 */
[----:B------:R-:W-:Y:S02]  /*bd800*/  IADD3 R9, P4, PT, R9, UR14, RZ ;  /* 0x0000000e09097c10 */ /* 0x000fe4000ff9e0ff */
[----:B------:R-:W-:Y:S02]  /*bd810*/  MOV R4, R10 ;  /* 0x0000000a00047202 */ /* 0x000fe40000000f00 */
[----:B------:R-:W3:Y:S01]  /*bd820*/  LDL.LU R10, [R1+0x2a28] ;  /* 0x002a2800010a7983 */ /* 0x000ee20000300800 */
[----:B------:R-:W-:-:S03]  /*bd830*/  IADD3 R11, P5, PT, R11, UR14, RZ ;  /* 0x0000000e0b0b7c10 */ /* 0x000fc6000ffbe0ff */
[----:B------:R1:W-:Y:S04]  /*bd840*/  LDGSTS.E [R3+0xbf80], desc[UR28][R4.64], P1 ;  /* 0x0bf8000004037fae */ /* 0x0003e800089a101c */
[----:B------:R1:W-:Y:S02]  /*bd850*/  STL [R1+0x2924], R9 ;  /* 0x0029240901007387 */ /* 0x0003e40000100800 */
[----:B-1----:R-:W-:Y:S02]  /*bd860*/  MOV R4, R9 ;  /* 0x0000000900047202 */ /* 0x002fe40000000f00 */
[----:B------:R-:W-:-:S05]  /*bd870*/  IADD3.X R15, PT, PT, R15, UR8, RZ, P4, !PT ;  /* 0x000000080f0f7c10 */ /* 0x000fca000a7fe4ff */
[----:B------:R-:W-:Y:S01]  /*bd880*/  IMAD.MOV.U32 R5, RZ, RZ, R15 ;  /* 0x000000ffff057224 */ /* 0x000fe200078e000f */
[----:B------:R-:W-:Y:S01]  /*bd890*/  STL [R1+0x2920], R15 ;  /* 0x0029200f01007387 */ /* 0x000fe20000100800 */
[----:B------:R-:W-:-:S03]  /*bd8a0*/  IADD3.X R14, PT, PT, R14, UR8, RZ, P5, !PT ;  /* 0x000000080e0e7c10 */ /* 0x000fc6000affe4ff */
[----:B------:R1:W-:Y:S04]  /*bd8b0*/  STL [R1+0x292c], R11 ;  /* 0x00292c0b01007387 */ /* 0x0003e80000100800 */
[----:B------:R-:W3:Y:S04]  /*bd8c0*/  LDL.LU R9, [R1+0x2a34] ;  /* 0x002a340001097983 */ /* 0x000ee80000300800 */
[----:B------:R1:W-:Y:S04]  /*bd8d0*/  STL [R1+0x2928], R14 ;  /* 0x0029280e01007387 */ /* 0x0003e80000100800 */
[----:B------:R1:W-:Y:S04]  /*bd8e0*/  LDGSTS.E [R3+0xce00], desc[UR28][R4.64], P0 ;  /* 0x0ce0000004037fae */ /* 0x0003e800081a101c */
[----:B------:R-:W3:Y:S01]  /*bd8f0*/  LDL.LU R18, [R1+0x2a3c] ;  /* 0x002a3c0001127983 */ /* 0x000ee20000300800 */
[----:B-1----:R-:W-:-:S03]  /*bd900*/  MOV R4, R11 ;  /* 0x0000000b00047202 */ /* 0x002fc60000000f00 */
[----:B------:R-:W3:Y:S04]  /*bd910*/  LDL.LU R11, [R1+0x2a30] ;  /* 0x002a3000010b7983 */ /* 0x000ee80000300800 */
[----:B------:R-:W3:Y:S01]  /*bd920*/  LDL.LU R19, [R1+0x2a38] ;  /* 0x002a380001137983 */ /* 0x000ee20000300800 */
[----:B------:R-:W-:-:S03]  /*bd930*/  IMAD.MOV.U32 R5, RZ, RZ, R14 ;  /* 0x000000ffff057224 */ /* 0x000fc600078e000e */
[----:B------:R-:W3:Y:S04]  /*bd940*/  LDL.LU R14, [R1+0x2b74] ;  /* 0x002b7400010e7983 */ /* 0x000ee80000300800 */
[----:B------:R-:W3:Y:S04]  /*bd950*/  LDL.LU R15, [R1+0x2b7c] ;  /* 0x002b7c00010f7983 */ /* 0x000ee80000300800 */
[----:B------:R1:W-:Y:S01]  /*bd960*/  LDGSTS.E [R3+0xce80], desc[UR28][R4.64], P2 ;  /* 0x0ce8000004037fae */ /* 0x0003e200091a101c */
[----:B------:R-:W-:-:S05]  /*bd970*/  IADD3 R16, P4, PT, R16, UR14, RZ ;  /* 0x0000000e10107c10 */ /* 0x000fca000ff9e0ff */
[----:B------:R-:W-:Y:S01]  /*bd980*/  STL [R1+0x2934], R16 ;  /* 0x0029341001007387 */ /* 0x000fe20000100800 */
[----:B------:R-:W-:Y:S02]  /*bd990*/  IADD3 R6, P5, PT, R6, UR14, RZ ;  /* 0x0000000e06067c10 */ /* 0x000fe4000ffbe0ff */
        /* <DEDUP_REMOVED lines=9> */
[----:B------:R1:W-:Y:S02]  /*bda30*/  LDGSTS.E [R3+0xcf00], desc[UR28][R4.64], P3 ;  /* 0x0cf0000004037fae */ /* 0x0003e400099a101c */
[----:B-1----:R-:W-:Y:S01]  /*bda40*/  MOV R4, R6 ;  /* 0x0000000600047202 */ /* 0x002fe20000000f00 */
[----:B------:R-:W-:-:S02]  /*bda50*/  IMAD.MOV.U32 R5, RZ, RZ, R12 ;  /* 0x000000ffff057224 */ /* 0x000fc400078e000c */
[----:B------:R-:W4:Y:S01]  /*bda60*/  LDL.LU R12, [R1+0x2b84] ;  /* 0x002b8400010c7983 */ /* 0x000f220000300800 */
[----:B--2---:R-:W-:-:S03]  /*bda70*/  IADD3 R7, P4, PT, R7, UR14, RZ ;  /* 0x0000000e07077c10 */ /* 0x004fc6000ff9e0ff */
[----:B------:R-:W2:Y:S04]  /*bda80*/  LDL.LU R6, [R1+0x2b8c] ;  /* 0x002b8c0001067983 */ /* 0x000ea80000300800 */
[----:B------:R-:W-:Y:S04]  /*bda90*/  STL [R1+0x2a24], R7 ;  /* 0x002a240701007387 */ /* 0x000fe80000100800 */
[----:B------:R1:W-:Y:S01]  /*bdaa0*/  LDGSTS.E [R3+0xcf80], desc[UR28][R4.64], P1 ;  /* 0x0cf8000004037fae */ /* 0x0003e200089a101c */
[----:B------:R-:W-:Y:S02]  /*bdab0*/  IADD3 R8, P5, PT, R8, UR14, RZ ;  /* 0x0000000e08087c10 */ /* 0x000fe4000ffbe0ff */
[----:B---3--:R-:W-:-:S05]  /*bdac0*/  IADD3.X R13, PT, PT, R13, UR8, RZ, P4, !PT ;  /* 0x000000080d0d7c10 */ /* 0x008fca000a7fe4ff */
[----:B------:R3:W-:Y:S01]  /*bdad0*/  STL [R1+0x2a20], R13 ;  /* 0x002a200d01007387 */ /* 0x0007e20000100800 */
[----:B-1----:R-:W-:-:S03]  /*bdae0*/  IMAD.MOV.U32 R5, RZ, RZ, R13 ;  /* 0x000000ffff057224 */ /* 0x002fc600078e000d */
[----:B------:R1:W-:Y:S04]  /*bdaf0*/  STL [R1+0x2a2c], R8 ;  /* 0x002a2c0801007387 */ /* 0x0003e80000100800 */
[----:B---3--:R-:W3:Y:S01]  /*bdb00*/  LDL.LU R13, [R1+0x2b80] ;  /* 0x002b8000010d7983 */ /* 0x008ee20000300800 */
[----:B------:R-:W-:Y:S02]  /*bdb10*/  IADD3.X R10, PT, PT, R10, UR8, RZ, P5, !PT ;  /* 0x000000080a0a7c10 */ /* 0x000fe4000affe4ff */
[----:B------:R-:W-:-:S03]  /*bdb20*/  MOV R4, R7 ;  /* 0x0000000700047202 */ /* 0x000fc60000000f00 */
        /* <DEDUP_REMOVED lines=9> */
[----:B------:R1:W-:Y:S02]  /*bdbc0*/  STL [R1+0x2a34], R9 ;  /* 0x002a340901007387 */ /* 0x0003e40000100800 */
[----:B-1----:R-:W-:Y:S02]  /*bdbd0*/  MOV R4, R9 ;  /* 0x0000000900047202 */ /* 0x002fe40000000f00 */
[----:B------:R-:W-:Y:S02]  /*bdbe0*/  IADD3 R18, P5, PT, R18, UR14, RZ ;  /* 0x0000000e12127c10 */ /* 0x000fe4000ffbe0ff */
[----:B------:R-:W-:-:S05]  /*bdbf0*/  IADD3.X R11, PT, PT, R11, UR8, RZ, P4, !PT ;  /* 0x000000080b0b7c10 */ /* 0x000fca000a7fe4ff */
[----:B------:R1:W-:Y:S01]  /*bdc00*/  STL [R1+0x2a30], R11 ;  /* 0x002a300b01007387 */ /* 0x0003e20000100800 */
[----:B------:R-:W-:-:S03]  /*bdc10*/  IADD3.X R19, PT, PT, R19, UR8, RZ, P5, !PT ;  /* 0x0000000813137c10 */ /* 0x000fc6000affe4ff */
[----:B------:R-:W-:Y:S04]  /*bdc20*/  STL [R1+0x2a3c], R18 ;  /* 0x002a3c1201007387 */ /* 0x000fe80000100800 */
[----:B------:R-:W3:Y:S01]  /*bdc30*/  LDL.LU R9, [R1+0x2c30] ;  /* 0x002c300001097983 */ /* 0x000ee20000300800 */
[----:B------:R-:W-:-:S03]  /*bdc40*/  IMAD.MOV.U32 R5, RZ, RZ, R11 ;  /* 0x000000ffff057224 */ /* 0x000fc600078e000b */
[----:B------:R-:W-:Y:S01]  /*bdc50*/  STL [R1+0x2a38], R19 ;  /* 0x002a381301007387 */ /* 0x000fe20000100800 */
[----:B------:R-:W-:-:S03]  /*bdc60*/  IADD3 R14, P4, PT, R14, UR14, RZ ;  /* 0x0000000e0e0e7c10 */ /* 0x000fc6000ff9e0ff */
[----:B-1----:R-:W3:Y:S01]  /*bdc70*/  LDL.LU R11, [R1+0x2c38] ;  /* 0x002c3800010b7983 */ /* 0x002ee20000300800 */
[----:B------:R-:W-:-:S03]  /*bdc80*/  IADD3 R15, P5, PT, R15, UR14, RZ ;  /* 0x0000000e0f0f7c10 */ /* 0x000fc6000ffbe0ff */
[----:B------:R1:W-:Y:S04]  /*bdc90*/  LDGSTS.E [R3+0xdf00], desc[UR28][R4.64], P3 ;  /* 0x0df0000004037fae */ /* 0x0003e800099a101c */
[----:B------:R4:W-:Y:S01]  /*bdca0*/  STL [R1+0x2b74], R14 ;  /* 0x002b740e01007387 */ /* 0x0009e20000100800 */
[----:B-1----:R-:W-:Y:S01]  /*bdcb0*/  MOV R4, R18 ;  /* 0x0000001200047202 */ /* 0x002fe20000000f00 */
[----:B------:R-:W-:-:S05]  /*bdcc0*/  IMAD.MOV.U32 R5, RZ, RZ, R19 ;  /* 0x000000ffff057224 */ /* 0x000fca00078e0013 */
[----:B------:R1:W-:Y:S02]  /*bdcd0*/  LDGSTS.E [R3+0xdf80], desc[UR28][R4.64], P1 ;  /* 0x0df8000004037fae */ /* 0x0003e400089a101c */
[----:B-1----:R-:W-:Y:S02]  /*bdce0*/  MOV R4, R14 ;  /* 0x0000000e00047202 */ /* 0x002fe40000000f00 */
[----:B----4-:R-:W-:-:S05]  /*bdcf0*/  IADD3.X R17, PT, PT, R17, UR8, RZ, P4, !PT ;  /* 0x0000000811117c10 */ /* 0x010fca000a7fe4ff */
[----:B------:R-:W-:Y:S01]  /*bdd00*/  IMAD.MOV.U32 R5, RZ, RZ, R17 ;  /* 0x000000ffff057224 */ /* 0x000fe200078e0011 */
[----:B------:R-:W-:Y:S01]  /*bdd10*/  STL [R1+0x2b70], R17 ;  /* 0x002b701101007387 */ /* 0x000fe20000100800 */
[----:B------:R-:W-:-:S03]  /*bdd20*/  IADD3.X R16, PT, PT, R16, UR8, RZ, P5, !PT ;  /* 0x0000000810107c10 */ /* 0x000fc6000affe4ff */
[----:B------:R1:W-:Y:S04]  /*bdd30*/  STL [R1+0x2b7c], R15 ;  /* 0x002b7c0f01007387 */ /* 0x0003e80000100800 */
[----:B------:R-:W4:Y:S04]  /*bdd40*/  LDL.LU R14, [R1+0x2c44] ;  /* 0x002c4400010e7983 */ /* 0x000f280000300800 */
[----:B------:R-:W-:Y:S04]  /*bdd50*/  STL [R1+0x2b78], R16 ;  /* 0x002b781001007387 */ /* 0x000fe80000100800 */
[----:B------:R1:W-:Y:S04]  /*bdd60*/  LDGSTS.E [R3+0xee00], desc[UR28][R4.64], P0 ;  /* 0x0ee0000004037fae */ /* 0x0003e800081a101c */
[----:B------:R-:W4:Y:S01]  /*bdd70*/  LDL.LU R18, [R1+0x2c4c] ;  /* 0x002c4c0001127983 */ /* 0x000f220000300800 */
[----:B-1----:R-:W-:-:S03]  /*bdd80*/  MOV R4, R15 ;  /* 0x0000000f00047202 */ /* 0x002fc60000000f00 */
[----:B------:R-:W4:Y:S01]  /*bdd90*/  LDL.LU R15, [R1+0x2c40] ;  /* 0x002c4000010f7983 */ /* 0x000f220000300800 */
[----:B------:R-:W-:-:S03]  /*bdda0*/  IADD3 R12, P4, PT, R12, UR14, RZ ;  /* 0x0000000e0c0c7c10 */ /* 0x000fc6000ff9e0ff */
[----:B------:R-:W4:Y:S01]  /*bddb0*/  LDL.LU R19, [R1+0x2c48] ;  /* 0x002c480001137983 */ /* 0x000f220000300800 */
[----:B--2---:R-:W-:-:S03]  /*bddc0*/  IADD3 R6, P5, PT, R6, UR14, RZ ;  /* 0x0000000e06067c10 */ /* 0x004fc6000ffbe0ff */
[----:B------:R-:W-:Y:S01]  /*bddd0*/  STL [R1+0x2b84], R12 ;  /* 0x002b840c01007387 */ /* 0x000fe20000100800 */
[----:B---3--:R-:W-:-:S05]  /*bdde0*/  IADD3.X R13, PT, PT, R13, UR8, RZ, P4, !PT ;  /* 0x000000080d0d7c10 */ /* 0x008fca000a7fe4ff */
[----:B------:R-:W-:Y:S04]  /*bddf0*/  STL [R1+0x2b80], R13 ;  /* 0x002b800d01007387 */ /* 0x000fe80000100800 */
[----:B------:R-:W-:Y:S04]  /*bde00*/  STL [R1+0x2b8c], R6 ;  /* 0x002b8c0601007387 */ /* 0x000fe80000100800 */
[----:B------:R-:W2:Y:S01]  /*bde10*/  LDL.LU.64 R22, [R1+0x15c0] ;  /* 0x0015c00001167983 */ /* 0x000ea20000300a00 */
[----:B------:R-:W-:Y:S01]  /*bde20*/  IADD3.X R7, PT, PT, R7, UR8, RZ, P5, !PT ;  /* 0x0000000807077c10 */ /* 0x000fe2000affe4ff */
[----:B------:R-:W-:-:S04]  /*bde30*/  IMAD.MOV.U32 R5, RZ, RZ, R16 ;  /* 0x000000ffff057224 */ /* 0x000fc800078e0010 */
[----:B------:R1:W-:Y:S04]  /*bde40*/  STL [R1+0x2b88], R7 ;  /* 0x002b880701007387 */ /* 0x0003e80000100800 */
[----:B------:R3:W-:Y:S04]  /*bde50*/  LDGSTS.E [R3+0xee80], desc[UR28][R4.64], P2 ;  /* 0x0ee8000004037fae */ /* 0x0007e800091a101c */
[----:B------:R-:W2:Y:S01]  /*bde60*/  LDL.LU.64 R26, [R1+0x15b8] ;  /* 0x0015b800011a7983 */ /* 0x000ea20000300a00 */
[----:B------:R-:W-:-:S03]  /*bde70*/  IADD3 R8, P4, PT, R8, UR14, RZ ;  /* 0x0000000e08087c10 */ /* 0x000fc6000ff9e0ff */
[----:B------:R-:W2:Y:S01]  /*bde80*/  LDL.LU.64 R20, [R1+0x15b0] ;  /* 0x0015b00001147983 */ /* 0x000ea20000300a00 */
[----:B---3--:R-:W-:Y:S01]  /*bde90*/  MOV R4, R12 ;  /* 0x0000000c00047202 */ /* 0x008fe20000000f00 */
[----:B------:R-:W-:Y:S01]  /*bdea0*/  IMAD.MOV.U32 R5, RZ, RZ, R13 ;  /* 0x000000ffff057224 */ /* 0x000fe200078e000d */
[----:B------:R-:W-:-:S04]  /*bdeb0*/  IADD3 R10, P5, PT, R10, UR14, RZ ;  /* 0x0000000e0a0a7c10 */ /* 0x000fc8000ffbe0ff */
[----:B------:R3:W-:Y:S02]  /*bdec0*/  LDGSTS.E [R3+0xef00], desc[UR28][R4.64], P3 ;  /* 0x0ef0000004037fae */ /* 0x0007e400099a101c */
[----:B---3--:R-:W-:Y:S01]  /*bded0*/  MOV R4, R6 ;  /* 0x0000000600047202 */ /* 0x008fe20000000f00 */
[----:B------:R-:W-:Y:S02]  /*bdee0*/  IMAD.MOV.U32 R5, RZ, RZ, R7 ;  /* 0x000000ffff057224 */ /* 0x000fe400078e0007 */
[----:B-1----:R-:W3:Y:S04]  /*bdef0*/  LDL.LU.64 R6, [R1+0x15a8] ;  /* 0x0015a80001067983 */ /* 0x002ee80000300a00 */
[----:B------:R1:W-:Y:S04]  /*bdf00*/  LDGSTS.E [R3+0xef80], desc[UR28][R4.64], P1 ;  /* 0x0ef8000004037fae */ /* 0x0003e800089a101c */
[----:B------:R-:W-:Y:S01]  /*bdf10*/  STL [R1+0x2c34], R8 ;  /* 0x002c340801007387 */ /* 0x000fe20000100800 */
[----:B-1----:R-:W-:-:S02]  /*bdf20*/  MOV R4, R8 ;  /* 0x0000000800047202 */ /* 0x002fc40000000f00 */
[----:B------:R-:W-:-:S05]  /*bdf30*/  IADD3.X R9, PT, PT, R9, UR8, RZ, P4, !PT ;  /* 0x0000000809097c10 */ /* 0x000fca000a7fe4ff */
[----:B------:R1:W-:Y:S01]  /*bdf40*/  STL [R1+0x2c30], R9 ;  /* 0x002c300901007387 */ /* 0x0003e20000100800 */
[----:B------:R-:W-:Y:S01]  /*bdf50*/  IMAD.MOV.U32 R5, RZ, RZ, R9 ;  /* 0x000000ffff057224 */ /* 0x000fe200078e0009 */
[----:B------:R-:W-:Y:S02]  /*bdf60*/  IADD3.X R11, PT, PT, R11, UR8, RZ, P5, !PT ;  /* 0x000000080b0b7c10 */ /* 0x000fe4000affe4ff */
[----:B------:R-:W-:Y:S04]  /*bdf70*/  STL [R1+0x2c3c], R10 ;  /* 0x002c3c0a01007387 */ /* 0x000fe80000100800 */
[----:B------:R1:W-:Y:S04]  /*bdf80*/  LDGSTS.E [R3+0xfe00], desc[UR28][R4.64], P0 ;  /* 0x0fe0000004037fae */ /* 0x0003e800081a101c */
[----:B-1----:R-:W3:Y:S04]  /*bdf90*/  LDL.LU.64 R8, [R1+0x1520] ;  /* 0x0015200001087983 */ /* 0x002ee80000300a00 */
[----:B------:R1:W-:Y:S01]  /*bdfa0*/  STL [R1+0x2c38], R11 ;  /* 0x002c380b01007387 */ /* 0x0003e20000100800 */
[----:B------:R-:W-:Y:S01]  /*bdfb0*/  MOV R4, R10 ;  /* 0x0000000a00047202 */ /* 0x000fe20000000f00 */
[----:B------:R-:W-:-:S02]  /*bdfc0*/  IMAD.MOV.U32 R5, RZ, RZ, R11 ;  /* 0x000000ffff057224 */ /* 0x000fc400078e000b */
[----:B-1----:R-:W3:Y:S04]  /*bdfd0*/  LDL.LU.64 R10, [R1+0x1518] ;  /* 0x00151800010a7983 */ /* 0x002ee80000300a00 */
[----:B------:R-:W3:Y:S04]  /*bdfe0*/  LDL.LU.64 R24, [R1+0x1510] ;  /* 0x0015100001187983 */ /* 0x000ee80000300a00 */
[----:B------:R-:W3:Y:S04]  /*bdff0*/  LDL.LU.64 R12, [R1+0x1508] ;  /* 0x00150800010c7983 */ /* 0x000ee80000300a00 */
[----:B------:R-:W3:Y:S04]  /*be000*/  LDL.LU.64 R16, [R1+0x12e0] ;  /* 0x0012e00001107983 */ /* 0x000ee80000300a00 */
[----:B------:R1:W-:Y:S01]  /*be010*/  LDGSTS.E [R3+0xfe80], desc[UR28][R4.64], P2 ;  /* 0x0fe8000004037fae */ /* 0x0003e200091a101c */
[----:B----4-:R-:W-:-:S05]  /*be020*/  IADD3 R14, P4, PT, R14, UR14, RZ ;  /* 0x0000000e0e0e7c10 */ /* 0x010fca000ff9e0ff */
[----:B------:R-:W-:Y:S01]  /*be030*/  STL [R1+0x2c44], R14 ;  /* 0x002c440e01007387 */ /* 0x000fe20000100800 */
[----:B-1----:R-:W-:Y:S02]  /*be040*/  MOV R4, R14 ;  /* 0x0000000e00047202 */ /* 0x002fe40000000f00 */
[----:B------:R-:W-:Y:S02]  /*be050*/  IADD3 R18, P5, PT, R18, UR14, RZ ;  /* 0x0000000e12127c10 */ /* 0x000fe4000ffbe0ff */
[----:B------:R-:W-:-:S05]  /*be060*/  IADD3.X R15, PT, PT, R15, UR8, RZ, P4, !PT ;  /* 0x000000080f0f7c10 */ /* 0x000fca000a7fe4ff */
[----:B------:R1:W-:Y:S01]  /*be070*/  STL [R1+0x2c40], R15 ;  /* 0x002c400f01007387 */ /* 0x0003e20000100800 */
[----:B------:R-:W-:-:S03]  /*be080*/  IMAD.MOV.U32 R5, RZ, RZ, R15 ;  /* 0x000000ffff057224 */ /* 0x000fc600078e000f */
[----:B------:R-:W-:Y:S01]  /*be090*/  STL [R1+0x2c4c], R18 ;  /* 0x002c4c1201007387 */ /* 0x000fe20000100800 */
[----:B------:R-:W-:-:S03]  /*be0a0*/  IADD3.X R19, PT, PT, R19, UR8, RZ, P5, !PT ;  /* 0x0000000813137c10 */ /* 0x000fc6000affe4ff */
[----:B------:R4:W-:Y:S04]  /*be0b0*/  LDGSTS.E [R3+0xff00], desc[UR28][R4.64], P3 ;  /* 0x0ff0000004037fae */ /* 0x0009e800099a101c */
[----:B-1----:R-:W3:Y:S04]  /*be0c0*/  LDL.LU.64 R14, [R1+0x12d8] ;  /* 0x0012d800010e7983 */ /* 0x002ee80000300a00 */
[----:B------:R1:W-:Y:S01]  /*be0d0*/  STL [R1+0x2c48], R19 ;  /* 0x002c481301007387 */ /* 0x0003e20000100800 */
[----:B----4-:R-:W-:Y:S01]  /*be0e0*/  MOV R4, R18 ;  /* 0x0000001200047202 */ /* 0x010fe20000000f00 */
[----:B------:R-:W-:-:S02]  /*be0f0*/  IMAD.MOV.U32 R5, RZ, RZ, R19 ;  /* 0x000000ffff057224 */ /* 0x000fc400078e0013 */
[----:B-1----:R-:W4:Y:S04]  /*be100*/  LDL.LU.64 R18, [R1+0x12d0] ;  /* 0x0012d00001127983 */ /* 0x002f280000300a00 */
[----:B------:R1:W-:Y:S01]  /*be110*/  LDGSTS.E [R3+0xff80], desc[UR28][R4.64], P1 ;  /* 0x0ff8000004037fae */ /* 0x0003e200089a101c */
[----:B--2---:R-:W-:-:S04]  /*be120*/  IADD3 R44, P4, PT, R22, UR14, RZ ;  /* 0x0000000e162c7c10 */ /* 0x004fc8000ff9e0ff */
[----:B------:R-:W-:Y:S02]  /*be130*/  IADD3.X R45, PT, PT, R23, UR8, RZ, P4, !PT ;  /* 0x00000008172d7c10 */ /* 0x000fe4000a7fe4ff */
[----:B------:R-:W2:Y:S04]  /*be140*/  LDL.LU.64 R22, [R1+0x12c8] ;  /* 0x0012c80001167983 */ /* 0x000ea80000300a00 */
[----:B------:R-:W2:Y:S01]  /*be150*/  LDL.LU.64 R4, [R1+0x1260] ;  /* 0x0012600001047983 */ /* 0x000ea20000300a00 */
[----:B------:R-:W-:-:S03]  /*be160*/  IADD3 R46, P4, PT, R26, UR14, RZ ;  /* 0x0000000e1a2e7c10 */ /* 0x000fc6000ff9e0ff */
[----:B------:R1:W-:Y:S01]  /*be170*/  LDGSTS.E [R3+0x10e00], desc[UR28][R44.64], P0 ;  /* 0x10e000002c037fae */ /* 0x0003e200081a101c */
[----:B------:R-:W-:Y:S02]  /*be180*/  IADD3.X R47, PT, PT, R27, UR8, RZ, P4, !PT ;  /* 0x000000081b2f7c10 */ /* 0x000fe4000a7fe4ff */
[----:B------:R-:W-:-:S03]  /*be190*/  IADD3 R48, P4, PT, R20, UR14, RZ ;  /* 0x0000000e14307c10 */ /* 0x000fc6000ff9e0ff */
[----:B------:R1:W-:Y:S01]  /*be1a0*/  LDGSTS.E [R3+0x10e80], desc[UR28][R46.64], P2 ;  /* 0x10e800002e037fae */ /* 0x0003e200091a101c */
[----:B------:R-:W-:-:S03]  /*be1b0*/  IADD3.X R49, PT, PT, R21, UR8, RZ, P4, !PT ;  /* 0x0000000815317c10 */ /* 0x000fc6000a7fe4ff */
[----:B------:R-:W2:Y:S04]  /*be1c0*/  LDL.LU.64 R20, [R1+0x1258] ;  /* 0x0012580001147983 */ /* 0x000ea80000300a00 */
[----:B------:R1:W-:Y:S01]  /*be1d0*/  LDGSTS.E [R3+0x10f00], desc[UR28][R48.64], P3 ;  /* 0x10f0000030037fae */ /* 0x0003e200099a101c */
[----:B---3--:R-:W-:-:S04]  /*be1e0*/  IADD3 R50, P4, PT, R6, UR14, RZ ;  /* 0x0000000e06327c10 */ /* 0x008fc8000ff9e0ff */
[----:B------:R-:W-:Y:S02]  /*be1f0*/  IADD3.X R51, PT, PT, R7, UR8, RZ, P4, !PT ;  /* 0x0000000807337c10 */ /* 0x000fe4000a7fe4ff */
[----:B------:R-:W3:Y:S04]  /*be200*/  LDL.LU.64 R6, [R1+0x1250] ;  /* 0x0012500001067983 */ /* 0x000ee80000300a00 */
[----:B------:R1:W-:Y:S01]  /*be210*/  LDGSTS.E [R3+0x10f80], desc[UR28][R50.64], P1 ;  /* 0x10f8000032037fae */ /* 0x0003e200089a101c */
[----:B------:R-:W-:-:S04]  /*be220*/  IADD3 R52, P4, PT, R8, UR14, RZ ;  /* 0x0000000e08347c10 */ /* 0x000fc8000ff9e0ff */
[----:B------:R-:W-:Y:S02]  /*be230*/  IADD3.X R53, PT, PT, R9, UR8, RZ, P4, !PT ;  /* 0x0000000809357c10 */ /* 0x000fe4000a7fe4ff */
[----:B------:R-:W3:Y:S04]  /*be240*/  LDL.LU.64 R8, [R1+0x1248] ;  /* 0x0012480001087983 */ /* 0x000ee80000300a00 */
[----:B------:R1:W-:Y:S01]  /*be250*/  LDGSTS.E [R3+0x11e00], desc[UR28][R52.64], P0 ;  /* 0x11e0000034037fae */ /* 0x0003e200081a101c */
[----:B------:R-:W-:-:S04]  /*be260*/  IADD3 R54, P4, PT, R10, UR14, RZ ;  /* 0x0000000e0a367c10 */ /* 0x000fc8000ff9e0ff */
[----:B------:R-:W-:Y:S02]  /*be270*/  IADD3.X R55, PT, PT, R11, UR8, RZ, P4, !PT ;  /* 0x000000080b377c10 */ /* 0x000fe4000a7fe4ff */
[----:B------:R-:W-:Y:S01]  /*be280*/  IADD3 R132, P4, PT, R24, UR14, RZ ;  /* 0x0000000e18847c10 */ /* 0x000fe2000ff9e0ff */
[----:B------:R-:W3:Y:S03]  /*be290*/  LDL.LU.64 R10, [R1+0x11e0] ;  /* 0x0011e000010a7983 */ /* 0x000ee60000300a00 */
[----:B------:R-:W-:Y:S01]  /*be2a0*/  IADD3.X R133, PT, PT, R25, UR8, RZ, P4, !PT ;  /* 0x0000000819857c10 */ /* 0x000fe2000a7fe4ff */
[----:B------:R-:W-:Y:S01]  /*be2b0*/  LDGSTS.E [R3+0x11e80], desc[UR28][R54.64], P2 ;  /* 0x11e8000036037fae */ /* 0x000fe200091a101c */
[----:B------:R-:W-:-:S03]  /*be2c0*/  IADD3 R134, P4, PT, R12, UR14, RZ ;  /* 0x0000000e0c867c10 */ /* 0x000fc6000ff9e0ff */
[----:B------:R-:W-:Y:S01]  /*be2d0*/  LDGSTS.E [R3+0x11f00], desc[UR28][R132.64], P3 ;  /* 0x11f0000084037fae */ /* 0x000fe200099a101c */
[----:B------:R-:W-:Y:S02]  /*be2e0*/  IADD3.X R135, PT, PT, R13, UR8, RZ, P4, !PT ;  /* 0x000000080d877c10 */ /* 0x000fe4000a7fe4ff */
[----:B------:R-:W-:Y:S01]  /*be2f0*/  IADD3 R136, P4, PT, R16, UR14, RZ ;  /* 0x0000000e10887c10 */ /* 0x000fe2000ff9e0ff */
[----:B------:R-:W3:Y:S03]  /*be300*/  LDL.LU.64 R12, [R1+0x11d8] ;  /* 0x0011d800010c7983 */ /* 0x000ee60000300a00 */
[----:B------:R-:W-:Y:S01]  /*be310*/  IADD3.X R137, PT, PT, R17, UR8, RZ, P4, !PT ;  /* 0x0000000811897c10 */ /* 0x000fe2000a7fe4ff */
[----:B------:R-:W-:Y:S04]  /*be320*/  LDGSTS.E [R3+0x11f80], desc[UR28][R134.64], P1 ;  /* 0x11f8000086037fae */ /* 0x000fe800089a101c */
[----:B------:R-:W3:Y:S04]  /*be330*/  LDL.LU.64 R16, [R1+0x11d0] ;  /* 0x0011d00001107983 */ /* 0x000ee80000300a00 */
[----:B------:R-:W-:Y:S01]  /*be340*/  LDGSTS.E [R3+0x12e00], desc[UR28][R136.64], P0 ;  /* 0x12e0000088037fae */ /* 0x000fe200081a101c */
[----:B------:R-:W-:-:S04]  /*be350*/  IADD3 R138, P4, PT, R14, UR14, RZ ;  /* 0x0000000e0e8a7c10 */ /* 0x000fc8000ff9e0ff */
[----:B------:R-:W-:Y:S02]  /*be360*/  IADD3.X R139, PT, PT, R15, UR8, RZ, P4, !PT ;  /* 0x000000080f8b7c10 */ /* 0x000fe4000a7fe4ff */
[----:B------:R-:W3:Y:S04]  /*be370*/  LDL.LU.64 R14, [R1+0x11c8] ;  /* 0x0011c800010e7983 */ /* 0x000ee80000300a00 */
[----:B------:R-:W-:Y:S01]  /*be380*/  LDGSTS.E [R3+0x12e80], desc[UR28][R138.64], P2 ;  /* 0x12e800008a037fae */ /* 0x000fe200091a101c */
[----:B----4-:R-:W-:-:S04]  /*be390*/  IADD3 R140, P4, PT, R18, UR14, RZ ;  /* 0x0000000e128c7c10 */ /* 0x010fc8000ff9e0ff */
[----:B------:R-:W-:Y:S02]  /*be3a0*/  IADD3.X R141, PT, PT, R19, UR8, RZ, P4, !PT ;  /* 0x00000008138d7c10 */ /* 0x000fe4000a7fe4ff */
[----:B------:R-:W4:Y:S04]  /*be3b0*/  LDL.LU.64 R18, [R1+0x1020] ;  /* 0x0010200001127983 */ /* 0x000f280000300a00 */
[----:B------:R-:W4:Y:S04]  /*be3c0*/  LDL.LU.64 R26, [R1+0x1018] ;  /* 0x00101800011a7983 */ /* 0x000f280000300a00 */
[----:B------:R-:W-:Y:S01]  /*be3d0*/  LDGSTS.E [R3+0x12f00], desc[UR28][R140.64], P3 ;  /* 0x12f000008c037fae */ /* 0x000fe200099a101c */
[----:B--2---:R-:W-:-:S04]  /*be3e0*/  IADD3 R142, P4, PT, R22, UR14, RZ ;  /* 0x0000000e168e7c10 */ /* 0x004fc8000ff9e0ff */
[----:B------:R-:W-:Y:S02]  /*be3f0*/  IADD3.X R143, PT, PT, R23, UR8, RZ, P4, !PT ;  /* 0x00000008178f7c10 */ /* 0x000fe4000a7fe4ff */
[----:B------:R-:W2:Y:S01]  /*be400*/  LDL.LU.64 R22, [R1+0x1010] ;  /* 0x0010100001167983 */ /* 0x000ea20000300a00 */
[----:B------:R-:W-:-:S03]  /*be410*/  IADD3 R144, P4, PT, R4, UR14, RZ ;  /* 0x0000000e04907c10 */ /* 0x000fc6000ff9e0ff */
[----:B------:R-:W-:Y:S01]  /*be420*/  LDGSTS.E [R3+0x12f80], desc[UR28][R142.64], P1 ;  /* 0x12f800008e037fae */ /* 0x000fe200089a101c */
[----:B------:R-:W-:-:S03]  /*be430*/  IADD3.X R145, PT, PT, R5, UR8, RZ, P4, !PT ;  /* 0x0000000805917c10 */ /* 0x000fc6000a7fe4ff */
[----:B------:R-:W2:Y:S04]  /*be440*/  LDL.LU.64 R4, [R1+0x1008] ;  /* 0x0010080001047983 */ /* 0x000ea80000300a00 */
[----:B------:R-:W2:Y:S01]  /*be450*/  LDL.LU.64 R24, [R1+0xfc0] ;  /* 0x000fc00001187983 */ /* 0x000ea20000300a00 */
[----:B------:R-:W-:-:S03]  /*be460*/  IADD3 R146, P4, PT, R20, UR14, RZ ;  /* 0x0000000e14927c10 */ /* 0x000fc6000ff9e0ff */
[----:B------:R-:W-:Y:S01]  /*be470*/  LDGSTS.E [R3+0x13e00], desc[UR28][R144.64], P0 ;  /* 0x13e0000090037fae */ /* 0x000fe200081a101c */
[----:B------:R-:W-:-:S05]  /*be480*/  IADD3.X R147, PT, PT, R21, UR8, RZ, P4, !PT ;  /* 0x0000000815937c10 */ /* 0x000fca000a7fe4ff */
[----:B------:R1:W-:Y:S01]  /*be490*/  LDGSTS.E [R3+0x13e80], desc[UR28][R146.64], P2 ;  /* 0x13e8000092037fae */ /* 0x0003e200091a101c */
[----:B---3--:R-:W-:-:S04]  /*be4a0*/  IADD3 R148, P4, PT, R6, UR14, RZ ;  /* 0x0000000e06947c10 */ /* 0x008fc8000ff9e0ff */
[----:B------:R-:W-:Y:S02]  /*be4b0*/  IADD3.X R149, PT, PT, R7, UR8, RZ, P4, !PT ;  /* 0x0000000807957c10 */ /* 0x000fe4000a7fe4ff */
[----:B------:R-:W3:Y:S04]  /*be4c0*/  LDL.LU.64 R6, [R1+0xfb8] ;  /* 0x000fb80001067983 */ /* 0x000ee80000300a00 */
[----:B------:R-:W-:Y:S01]  /*be4d0*/  LDGSTS.E [R3+0x13f00], desc[UR28][R148.64], P3 ;  /* 0x13f0000094037fae */ /* 0x000fe200099a101c */
[----:B------:R-:W-:-:S04]  /*be4e0*/  IADD3 R150, P4, PT, R8, UR14, RZ ;  /* 0x0000000e08967c10 */ /* 0x000fc8000ff9e0ff */
[----:B------:R-:W-:Y:S02]  /*be4f0*/  IADD3.X R151, PT, PT, R9, UR8, RZ, P4, !PT ;  /* 0x0000000809977c10 */ /* 0x000fe4000a7fe4ff */
[----:B------:R-:W3:Y:S04]  /*be500*/  LDL.LU.64 R8, [R1+0xfb0] ;  /* 0x000fb00001087983 */ /* 0x000ee80000300a00 */
[----:B------:R-:W3:Y:S04]  /*be510*/  LDL.LU.64 R20, [R1+0xfa8] ;  /* 0x000fa80001147983 */ /* 0x000ee80000300a00 */
[----:B------:R-:W-:Y:S01]  /*be520*/  LDGSTS.E [R3+0x13f80], desc[UR28][R150.64], P1 ;  /* 0x13f8000096037fae */ /* 0x000fe200089a101c */
[----:B------:R-:W-:-:S04]  /*be530*/  IADD3 R152, P4, PT, R10, UR14, RZ ;  /* 0x0000000e0a987c10 */ /* 0x000fc8000ff9e0ff */
[----:B------:R-:W-:Y:S02]  /*be540*/  IADD3.X R153, PT, PT, R11, UR8, RZ, P4, !PT ;  /* 0x000000080b997c10 */ /* 0x000fe4000a7fe4ff */
[----:B------:R-:W3:Y:S04]  /*be550*/  LDL.LU.64 R10, [R1+0xf60] ;  /* 0x000f6000010a7983 */ /* 0x000ee80000300a00 */
[----:B------:R-:W-:Y:S01]  /*be560*/  LDGSTS.E [R3+0x14e00], desc[UR28][R152.64], P0 ;  /* 0x14e0000098037fae */ /* 0x000fe200081a101c */
[----:B------:R-:W-:-:S04]  /*be570*/  IADD3 R154, P4, PT, R12, UR14, RZ ;  /* 0x0000000e0c9a7c10 */ /* 0x000fc8000ff9e0ff */
[----:B------:R-:W-:Y:S02]  /*be580*/  IADD3.X R155, PT, PT, R13, UR8, RZ, P4, !PT ;  /* 0x000000080d9b7c10 */ /* 0x000fe4000a7fe4ff */
[----:B------:R-:W3:Y:S01]  /*be590*/  LDL.LU.64 R12, [R1+0xf58] ;  /* 0x000f5800010c7983 */ /* 0x000ee20000300a00 */
[----:B------:R-:W-:-:S03]  /*be5a0*/  IADD3 R156, P4, PT, R16, UR14, RZ ;  /* 0x0000000e109c7c10 */ /* 0x000fc6000ff9e0ff */
[----:B------:R-:W-:Y:S01]  /*be5b0*/  LDGSTS.E [R3+0x14e80], desc[UR28][R154.64], P2 ;  /* 0x14e800009a037fae */ /* 0x000fe200091a101c */
[----:B------:R-:W-:-:S03]  /*be5c0*/  IADD3.X R157, PT, PT, R17, UR8, RZ, P4, !PT ;  /* 0x00000008119d7c10 */ /* 0x000fc6000a7fe4ff */
        /* <DEDUP_REMOVED lines=8> */
[----:B------:R-:W4:Y:S01]  /*be650*/  LDL.LU.64 R18, [R1+0xe20] ;  /* 0x000e200001127983 */ /* 0x000f220000300a00 */
[----:B------:R-:W-:-:S03]  /*be660*/  IADD3 R162, P4, PT, R26, UR14, RZ ;  /* 0x0000000e1aa27c10 */ /* 0x000fc6000ff9e0ff */
[----:B------:R-:W-:Y:S01]  /*be670*/  LDGSTS.E [R3+0x15e00], desc[UR28][R160.64], P0 ;  /* 0x15e00000a0037fae */ /* 0x000fe200081a101c */
[----:B------:R-:W-:-:S05]  /*be680*/  IADD3.X R163, PT, PT, R27, UR8, RZ, P4, !PT ;  /* 0x000000081ba37c10 */ /* 0x000fca000a7fe4ff */
[----:B------:R-:W-:Y:S01]  /*be690*/  LDGSTS.E [R3+0x15e80], desc[UR28][R162.64], P2 ;  /* 0x15e80000a2037fae */ /* 0x000fe200091a101c */
[----:B--2---:R-:W-:-:S04]  /*be6a0*/  IADD3 R164, P4, PT, R22, UR14, RZ ;  /* 0x0000000e16a47c10 */ /* 0x004fc8000ff9e0ff */
[----:B------:R-:W-:Y:S02]  /*be6b0*/  IADD3.X R165, PT, PT, R23, UR8, RZ, P4, !PT ;  /* 0x0000000817a57c10 */ /* 0x000fe4000a7fe4ff */
[----:B------:R-:W2:Y:S01]  /*be6c0*/  LDL.LU.64 R22, [R1+0xe18] ;  /* 0x000e180001167983 */ /* 0x000ea20000300a00 */
[----:B------:R-:W-:-:S03]  /*be6d0*/  IADD3 R166, P4, PT, R4, UR14, RZ ;  /* 0x0000000e04a67c10 */ /* 0x000fc6000ff9e0ff */
[----:B------:R-:W-:Y:S01]  /*be6e0*/  LDGSTS.E [R3+0x15f00], desc[UR28][R164.64], P3 ;  /* 0x15f00000a4037fae */ /* 0x000fe200099a101c */
[----:B------:R-:W-:-:S03]  /*be6f0*/  IADD3.X R167, PT, PT, R5, UR8, RZ, P4, !PT ;  /* 0x0000000805a77c10 */ /* 0x000fc6000a7fe4ff */
[----:B------:R-:W2:Y:S01]  /*be700*/  LDL.LU.64 R4, [R1+0xe10] ;  /* 0x000e100001047983 */ /* 0x000ea20000300a00 */
[----:B------:R-:W-:-:S03]  /*be710*/  IADD3 R168, P4, PT, R24, UR14, RZ ;  /* 0x0000000e18a87c10 */ /* 0x000fc6000ff9e0ff */
[----:B------:R-:W-:Y:S01]  /*be720*/  LDGSTS.E [R3+0x15f80], desc[UR28][R166.64], P1 ;  /* 0x15f80000a6037fae */ /* 0x000fe200089a101c */
[----:B------:R-:W-:-:S05]  /*be730*/  IADD3.X R169, PT, PT, R25, UR8, RZ, P4, !PT ;  /* 0x0000000819a97c10 */ /* 0x000fca000a7fe4ff */
[----:B------:R-:W-:Y:S01]  /*be740*/  LDGSTS.E [R3+0x16e00], desc[UR28][R168.64], P0 ;  /* 0x16e00000a8037fae */ /* 0x000fe200081a101c */
[----:B---3--:R-:W-:-:S04]  /*be750*/  IADD3 R170, P4, PT, R6, UR14, RZ ;  /* 0x0000000e06aa7c10 */ /* 0x008fc8000ff9e0ff */
[----:B------:R-:W-:Y:S02]  /*be760*/  IADD3.X R171, PT, PT, R7, UR8, RZ, P4, !PT ;  /* 0x0000000807ab7c10 */ /* 0x000fe4000a7fe4ff */
[----:B------:R-:W1:Y:S04]  /*be770*/  LDL.LU.64 R6, [R1+0xe08] ;  /* 0x000e080001067983 */ /* 0x000e680000300a00 */
[----:B------:R-:W-:Y:S01]  /*be780*/  LDGSTS.E [R3+0x16e80], desc[UR28][R170.64], P2 ;  /* 0x16e80000aa037fae */ /* 0x000fe200091a101c */
        /* <DEDUP_REMOVED lines=8> */
[----:B------:R-:W-:-:S03]  /*be810*/  IADD3.X R177, PT, PT, R11, UR8, RZ, P4, !PT ;  /* 0x000000080bb17c10 */ /* 0x000fc6000a7fe4ff */
[----:B------:R-:W3:Y:S04]  /*be820*/  LDL.LU.64 R10, [R1+0xdd8] ;  /* 0x000dd800010a7983 */ /* 0x000ee80000300a00 */
[----:B------:R-:W-:Y:S01]  /*be830*/  LDGSTS.E [R3+0x17e00], desc[UR28][R176.64], P0 ;  /* 0x17e00000b0037fae */ /* 0x000fe200081a101c */
[----:B------:R-:W-:-:S04]  /*be840*/  IADD3 R178, P4, PT, R12, UR14, RZ ;  /* 0x0000000e0cb27c10 */ /* 0x000fc8000ff9e0ff */
[----:B------:R-:W-:Y:S02]  /*be850*/  IADD3.X R179, PT, PT, R13, UR8, RZ, P4, !PT ;  /* 0x000000080db37c10 */ /* 0x000fe4000a7fe4ff */
[----:B------:R-:W3:Y:S01]  /*be860*/  LDL.LU.64 R12, [R1+0xdd0] ;  /* 0x000dd000010c7983 */ /* 0x000ee20000300a00 */
[----:B------:R-:W-:-:S03]  /*be870*/  IADD3 R188, P4, PT, R16, UR14, RZ ;  /* 0x0000000e10bc7c10 */ /* 0x000fc6000ff9e0ff */
[----:B------:R-:W-:Y:S01]  /*be880*/  LDGSTS.E [R3+0x17e80], desc[UR28][R178.64], P2 ;  /* 0x17e80000b2037fae */ /* 0x000fe200091a101c */
[----:B------:R-:W-:-:S05]  /*be890*/  IADD3.X R189, PT, PT, R17, UR8, RZ, P4, !PT ;  /* 0x0000000811bd7c10 */ /* 0x000fca000a7fe4ff */
[----:B------:R-:W-:Y:S01]  /*be8a0*/  LDGSTS.E [R3+0x17f00], desc[UR28][R188.64], P3 ;  /* 0x17f00000bc037fae */ /* 0x000fe200099a101c */
[----:B------:R-:W-:-:S04]  /*be8b0*/  IADD3 R190, P4, PT, R14, UR14, RZ ;  /* 0x0000000e0ebe7c10 */ /* 0x000fc8000ff9e0ff */
[----:B------:R-:W-:Y:S02]  /*be8c0*/  IADD3.X R191, PT, PT, R15, UR8, RZ, P4, !PT ;  /* 0x000000080fbf7c10 */ /* 0x000fe4000a7fe4ff */
[----:B------:R-:W3:Y:S04]  /*be8d0*/  LDL.LU.64 R14, [R1+0xdc8] ;  /* 0x000dc800010e7983 */ /* 0x000ee80000300a00 */
[----:B------:R-:W3:Y:S01]  /*be8e0*/  LDL.LU.64 R16, [R1+0xda0] ;  /* 0x000da00001107983 */ /* 0x000ee20000300a00 */
[----:B----4-:R-:W-:-:S03]  /*be8f0*/  IADD3 R192, P4, PT, R18, UR14, RZ ;  /* 0x0000000e12c07c10 */ /* 0x010fc6000ff9e0ff */
[----:B------:R-:W-:Y:S01]  /*be900*/  LDGSTS.E [R3+0x17f80], desc[UR28][R190.64], P1 ;  /* 0x17f80000be037fae */ /* 0x000fe200089a101c */
[----:B------:R-:W-:-:S03]  /*be910*/  IADD3.X R193, PT, PT, R19, UR8, RZ, P4, !PT ;  /* 0x0000000813c17c10 */ /* 0x000fc6000a7fe4ff */
[----:B------:R-:W4:Y:S04]  /*be920*/  LDL.LU.64 R18, [R1+0xd98] ;  /* 0x000d980001127983 */ /* 0x000f280000300a00 */
[----:B------:R-:W4:Y:S04]  /*be930*/  LDL.LU.64 R20, [R1+0xd90] ;  /* 0x000d900001147983 */ /* 0x000f280000300a00 */
[----:B------:R-:W-:Y:S01]  /*be940*/  LDGSTS.E [R3+0x18e00], desc[UR28][R192.64], P0 ;  /* 0x18e00000c0037fae */ /* 0x000fe200081a101c */
[----:B--2---:R-:W-:-:S04]  /*be950*/  IADD3 R194, P4, PT, R22, UR14, RZ ;  /* 0x0000000e16c27c10 */ /* 0x004fc8000ff9e0ff */
[----:B------:R-:W-:Y:S02]  /*be960*/  IADD3.X R195, PT, PT, R23, UR8, RZ, P4, !PT ;  /* 0x0000000817c37c10 */ /* 0x000fe4000a7fe4ff */
        /* <DEDUP_REMOVED lines=12> */
[----:B------:R-:W-:Y:S04]  /*bea30*/  STL.64 [R1+0x15c0], R44 ;  /* 0x0015c02c01007387 */ /* 0x000fe80000100a00 */
[----:B------:R1:W-:Y:S04]  /*bea40*/  STL.64 [R1+0x15b8], R46 ;  /* 0x0015b82e01007387 */ /* 0x0003e80000100a00 */
[----:B------:R1:W-:Y:S04]  /*bea50*/  STL.64 [R1+0x15b0], R48 ;  /* 0x0015b03001007387 */ /* 0x0003e80000100a00 */
        /* <DEDUP_REMOVED lines=19> */
[----:B------:R-:W-:-:S03]  /*beb90*/  IADD3 R196, P4, PT, R4, UR14, RZ ;  /* 0x0000000e04c47c10 */ /* 0x000fc6000ff9e0ff */
[----:B------:R-:W-:Y:S04]  /*beba0*/  STL.64 [R1+0x1010], R164 ;  /* 0x001010a401007387 */ /* 0x000fe80000100a00 */
[----:B------:R-:W-:Y:S04]  /*bebb0*/  STL.64 [R1+0x1008], R166 ;  /* 0x001008a601007387 */ /* 0x000fe80000100a00 */
[----:B------:R-:W-:Y:S04]  /*bebc0*/  STL.64 [R1+0xfc0], R168 ;  /* 0x000fc0a801007387 */ /* 0x000fe80000100a00 */
[----:B------:R-:W-:Y:S01]  /*bebd0*/  STL.64 [R1+0xfb8], R170 ;  /* 0x000fb8aa01007387 */ /* 0x000fe20000100a00 */
[----:B------:R-:W-:-:S03]  /*bebe0*/  IADD3.X R197, PT, PT, R5, UR8, RZ, P4, !PT ;  /* 0x0000000805c57c10 */ /* 0x000fc6000a7fe4ff */
        /* <DEDUP_REMOVED lines=9> */
[----:B-1----:R-:W2:Y:S04]  /*bec80*/  LDL.LU.64 R46, [R1+0xc88] ;  /* 0x000c8800012e7983 */ /* 0x002ea80000300a00 */
[----:B------:R-:W2:Y:S04]  /*bec90*/  LDL.LU.64 R48, [R1+0xc80] ;  /* 0x000c800001307983 */ /* 0x000ea80000300a00 */
[----:B------:R-:W2:Y:S04]  /*beca0*/  LDL.LU.64 R132, [R1+0xc78] ;  /* 0x000c780001847983 */ /* 0x000ea80000300a00 */
[----:B------:R-:W2:Y:S04]  /*becb0*/  LDL.LU.64 R52, [R1+0xc70] ;  /* 0x000c700001347983 */ /* 0x000ea80000300a00 */
[----:B------:R-:W2:Y:S01]  /*becc0*/  LDL.LU.64 R54, [R1+0xc68] ;  /* 0x000c680001367983 */ /* 0x000ea20000300a00 */
[----:B------:R-:W-:-:S03]  /*becd0*/  IADD3 R4, P4, PT, R6, UR14, RZ ;  /* 0x0000000e06047c10 */ /* 0x000fc6000ff9e0ff */
[----:B------:R-:W-:Y:S01]  /*bece0*/  LDGSTS.E [R3+0x18e80], desc[UR28][R194.64], P2 ;  /* 0x18e80000c2037fae */ /* 0x000fe200091a101c */
[----:B------:R-:W-:Y:S02]  /*becf0*/  IADD3.X R5, PT, PT, R7, UR8, RZ, P4, !PT ;  /* 0x0000000807057c10 */ /* 0x000fe4000a7fe4ff */
[----:B---3--:R-:W-:Y:S01]  /*bed00*/  IADD3 R6, P4, PT, R8, UR14, RZ ;  /* 0x0000000e08067c10 */ /* 0x008fe2000ff9e0ff */
[----:B------:R-:W-:Y:S03]  /*bed10*/  LDGSTS.E [R3+0x18f00], desc[UR28][R196.64], P3 ;  /* 0x18f00000c4037fae */ /* 0x000fe600099a101c */
[----:B------:R-:W-:Y:S02]  /*bed20*/  IADD3.X R7, PT, PT, R9, UR8, RZ, P4, !PT ;  /* 0x0000000809077c10 */ /* 0x000fe4000a7fe4ff */
[----:B------:R-:W-:-:S04]  /*bed30*/  IADD3 R8, P4, PT, R10, UR14, RZ ;  /* 0x0000000e0a087c10 */ /* 0x000fc8000ff9e0ff */
[----:B------:R-:W-:Y:S02]  /*bed40*/  IADD3.X R9, PT, PT, R11, UR8, RZ, P4, !PT ;  /* 0x000000080b097c10 */ /* 0x000fe4000a7fe4ff */
[----:B------:R-:W-:-:S04]  /*bed50*/  IADD3 R10, P4, PT, R12, UR14, RZ ;  /* 0x0000000e0c0a7c10 */ /* 0x000fc8000ff9e0ff */
[----:B------:R-:W-:Y:S02]  /*bed60*/  IADD3.X R11, PT, PT, R13, UR8, RZ, P4, !PT ;  /* 0x000000080d0b7c10 */ /* 0x000fe4000a7fe4ff */
[----:B------:R-:W-:-:S04]  /*bed70*/  IADD3 R12, P4, PT, R14, UR14, RZ ;  /* 0x0000000e0e0c7c10 */ /* 0x000fc8000ff9e0ff */
[----:B------:R-:W-:Y:S02]  /*bed80*/  IADD3.X R13, PT, PT, R15, UR8, RZ, P4, !PT ;  /* 0x000000080f0d7c10 */ /* 0x000fe4000a7fe4ff */
[----:B------:R-:W-:-:S04]  /*bed90*/  IADD3 R14, P4, PT, R16, UR14, RZ ;  /* 0x0000000e100e7c10 */ /* 0x000fc8000ff9e0ff */
[----:B------:R-:W-:Y:S02]  /*beda0*/  IADD3.X R15, PT, PT, R17, UR8, RZ, P4, !PT ;  /* 0x00000008110f7c10 */ /* 0x000fe4000a7fe4ff */
[----:B----4-:R-:W-:-:S04]  /*bedb0*/  IADD3 R16, P4, PT, R18, UR14, RZ ;  /* 0x0000000e12107c10 */ /* 0x010fc8000ff9e0ff */
[----:B------:R-:W-:Y:S02]  /*bedc0*/  IADD3.X R17, PT, PT, R19, UR8, RZ, P4, !PT ;  /* 0x0000000813117c10 */ /* 0x000fe4000a7fe4ff */
[----:B------:R-:W-:-:S04]  /*bedd0*/  IADD3 R18, P4, PT, R20, UR14, RZ ;  /* 0x0000000e14127c10 */ /* 0x000fc8000ff9e0ff */
[----:B------:R-:W-:Y:S02]  /*bede0*/  IADD3.X R19, PT, PT, R21, UR8, RZ, P4, !PT ;  /* 0x0000000815137c10 */ /* 0x000fe4000a7fe4ff */
[----:B--2---:R-:W-:-:S04]  /*bedf0*/  IADD3 R20, P4, PT, R22, UR14, RZ ;  /* 0x0000000e16147c10 */ /* 0x004fc8000ff9e0ff */
        /* <DEDUP_REMOVED lines=27> */
[----:B------:R-:W-:Y:S02]  /*befb0*/  IADD3 R49, P5, PT, R52, UR14, RZ ;  /* 0x0000000e34317c10 */ /* 0x000fe4000ffbe0ff */
[----:B------:R-:W-:Y:S02]  /*befc0*/  IADD3 R48, P4, PT, R132, UR14, RZ ;  /* 0x0000000e84307c10 */ /* 0x000fe4000ff9e0ff */
[----:B------:R-:W-:Y:S02]  /*befd0*/  IADD3 R50, P6, PT, R54, UR14, RZ ;  /* 0x0000000e36327c10 */ /* 0x000fe4000ffde0ff */
[----:B------:R-:W-:Y:S02]  /*befe0*/  IADD3.X R52, PT, PT, R53, UR8, RZ, P5, !PT ;  /* 0x0000000835347c10 */ /* 0x000fe4000affe4ff */
[----:B------:R-:W-:-:S02]  /*beff0*/  IADD3.X R51, PT, PT, R133, UR8, RZ, P4, !PT ;  /* 0x0000000885337c10 */ /* 0x000fc4000a7fe4ff */
[----:B------:R-:W-:Y:S01]  /*bf000*/  IADD3.X R53, PT, PT, R55, UR8, RZ, P6, !PT ;  /* 0x0000000837357c10 */ /* 0x000fe2000b7fe4ff */
[----:B------:R-:W2:Y:S04]  /*bf010*/  LDL.LU.64 R132, [R1+0xc60] ;  /* 0x000c600001847983 */ /* 0x000ea80000300a00 */
[----:B------:R-:W3:Y:S04]  /*bf020*/  LDL.LU.64 R134, [R1+0xc58] ;  /* 0x000c580001867983 */ /* 0x000ee80000300a00 */
[----:B------:R-:W4:Y:S04]  /*bf030*/  LDL.LU.64 R136, [R1+0xc50] ;  /* 0x000c500001887983 */ /* 0x000f280000300a00 */
[----:B------:R-:W4:Y:S01]  /*bf040*/  LDL.LU.64 R138, [R1+0xc48] ;  /* 0x000c4800018a7983 */ /* 0x000f220000300a00 */
[----:B------:R-:W-:Y:S01]  /*bf050*/  MOV R146, R8 ;  /* 0x0000000800927202 */ /* 0x000fe20000000f00 */
[----:B------:R-:W-:Y:S01]  /*bf060*/  IMAD.MOV.U32 R147, RZ, RZ, R9 ;  /* 0x000000ffff937224 */ /* 0x000fe200078e0009 */
[----:B------:R-:W-:Y:S01]  /*bf070*/  MOV R144, R10 ;  /* 0x0000000a00907202 */ /* 0x000fe20000000f00 */
[----:B------:R-:W-:Y:S01]  /*bf080*/  IMAD.MOV.U32 R145, RZ, RZ, R11 ;  /* 0x000000ffff917224 */ /* 0x000fe200078e000b */
[----:B------:R-:W-:Y:S01]  /*bf090*/  LDGSTS.E [R3+0x18f80], desc[UR28][R4.64], P1 ;  /* 0x18f8000004037fae */ /* 0x000fe200089a101c */
[----:B------:R-:W-:Y:S01]  /*bf0a0*/  MOV R142, R48 ;  /* 0x00000030008e7202 */ /* 0x000fe20000000f00 */
[----:B------:R-:W-:Y:S01]  /*bf0b0*/  IMAD.MOV.U32 R143, RZ, RZ, R51 ;  /* 0x000000ffff8f7224 */ /* 0x000fe200078e0033 */
[----:B------:R-:W-:Y:S01]  /*bf0c0*/  MOV R140, R49 ;  /* 0x00000031008c7202 */ /* 0x000fe20000000f00 */
[----:B------:R-:W-:Y:S01]  /*bf0d0*/  STL.64 [R1+0xe08], R4 ;  /* 0x000e080401007387 */ /* 0x000fe20000100a00 */
[----:B------:R-:W-:Y:S01]  /*bf0e0*/  IMAD.MOV.U32 R141, RZ, RZ, R52 ;  /* 0x000000ffff8d7224 */ /* 0x000fe200078e0034 */
[----:B------:R-:W-:-:S02]  /*bf0f0*/  UIADD3 UR4, UPT, UPT, UR4, 0x1, URZ ;  /* 0x0000000104047890 */ /* 0x000fc4000fffe0ff */
[----:B------:R1:W-:Y:S02]  /*bf100*/  LDGSTS.E [R3+0x19e00], desc[UR28][R6.64], P0 ;  /* 0x19e0000006037fae */ /* 0x0003e400081a101c */
[----:B------:R-:W-:Y:S02]  /*bf110*/  UISETP.NE.U32.AND UP0, UPT, UR4, UR9, UPT ;  /* 0x000000090400728c */ /* 0x000fe4000bf05070 */
[----:B------:R1:W-:Y:S04]  /*bf120*/  STL.64 [R1+0xde0], R6 ;  /* 0x000de00601007387 */ /* 0x0003e80000100a00 */
[----:B------:R1:W-:Y:S04]  /*bf130*/  LDGSTS.E [R3+0x19e80], desc[UR28][R146.64], P2 ;  /* 0x19e8000092037fae */ /* 0x0003e800091a101c */
        /* <DEDUP_REMOVED lines=42> */
[----:B------:R1:W-:Y:S01]  /*bf3e0*/  STL.64 [R1+0xc70], R140 ;  /* 0x000c708c01007387 */ /* 0x0003e20000100a00 */
[----:B--2---:R-:W-:-:S04]  /*bf3f0*/  IADD3 R54, P4, PT, R132, UR14, RZ ;  /* 0x0000000e84367c10 */ /* 0x004fc8000ff9e0ff */
[----:B------:R-:W-:Y:S02]  /*bf400*/  IADD3.X R55, PT, PT, R133, UR8, RZ, P4, !PT ;  /* 0x0000000885377c10 */ /* 0x000fe4000a7fe4ff */
[----:B---3--:R-:W-:Y:S02]  /*bf410*/  IADD3 R132, P4, PT, R134, UR14, RZ ;  /* 0x0000000e86847c10 */ /* 0x008fe4000ff9e0ff */
[----:B------:R-:W-:Y:S01]  /*bf420*/  MOV R10, R54 ;  /* 0x00000036000a7202 */ /* 0x000fe20000000f00 */
[----:B------:R-:W-:Y:S01]  /*bf430*/  IMAD.MOV.U32 R11, RZ, RZ, R55 ;  /* 0x000000ffff0b7224 */ /* 0x000fe200078e0037 */
[----:B------:R-:W-:Y:S02]  /*bf440*/  IADD3.X R133, PT, PT, R135, UR8, RZ, P4, !PT ;  /* 0x0000000887857c10 */ /* 0x000fe4000a7fe4ff */
[----:B----4-:R-:W-:Y:S02]  /*bf450*/  IADD3 R134, P4, PT, R136, UR14, RZ ;  /* 0x0000000e88867c10 */ /* 0x010fe4000ff9e0ff */
[----:B------:R-:W-:Y:S01]  /*bf460*/  MOV R8, R132 ;  /* 0x0000008400087202 */ /* 0x000fe20000000f00 */
[----:B------:R-:W-:Y:S01]  /*bf470*/  IMAD.MOV.U32 R9, RZ, RZ, R133 ;  /* 0x000000ffff097224 */ /* 0x000fe200078e0085 */
[----:B------:R-:W-:-:S02]  /*bf480*/  IADD3.X R135, PT, PT, R137, UR8, RZ, P4, !PT ;  /* 0x0000000889877c10 */ /* 0x000fc4000a7fe4ff */
[----:B------:R-:W-:Y:S02]  /*bf490*/  IADD3 R136, P4, PT, R138, UR14, RZ ;  /* 0x0000000e8a887c10 */ /* 0x000fe4000ff9e0ff */
[----:B------:R-:W-:Y:S01]  /*bf4a0*/  MOV R138, R50 ;  /* 0x00000032008a7202 */ /* 0x000fe20000000f00 */
[----:B-1----:R-:W-:Y:S01]  /*bf4b0*/  IMAD.MOV.U32 R7, RZ, RZ, R135 ;  /* 0x000000ffff077224 */ /* 0x002fe200078e0087 */
[----:B------:R-:W-:Y:S01]  /*bf4c0*/  IADD3.X R137, PT, PT, R139, UR8, RZ, P4, !PT ;  /* 0x000000088b897c10 */ /* 0x000fe2000a7fe4ff */
[----:B------:R-:W-:Y:S01]  /*bf4d0*/  IMAD.MOV.U32 R139, RZ, RZ, R53 ;  /* 0x000000ffff8b7224 */ /* 0x000fe200078e0035 */
[----:B------:R-:W-:Y:S02]  /*bf4e0*/  MOV R6, R134 ;  /* 0x0000008600067202 */ /* 0x000fe40000000f00 */
[----:B------:R-:W-:Y:S01]  /*bf4f0*/  MOV R4, R136 ;  /* 0x0000008800047202 */ /* 0x000fe20000000f00 */
[----:B------:R-:W-:Y:S01]  /*bf500*/  IMAD.MOV.U32 R5, RZ, RZ, R137 ;  /* 0x000000ffff057224 */ /* 0x000fe200078e0089 */
        /* <DEDUP_REMOVED lines=10> */
[----:B------:R-:W0:Y:S01]  /*bf5b0*/  LDGDEPBAR ;  /* 0x00000000000079af */ /* 0x000e220000000000 */
[----:B------:R-:W-:Y:S05]  /*bf5c0*/  BRA.U UP0, `(.L_x_1) ;  /* 0xfffff92d00b87547 */ /* 0x000fea000b83ffff */
.L_x_0:
[----:B-1----:R-:W2:Y:S01]  /*bf5d0*/  LDL.LU R8, [R1+0x3f8] ;  /* 0x0003f80001087983 */ /* 0x002ea20000300800 */
[----:B------:R-:W-:-:S04]  /*bf5e0*/  DEPBAR.LE SB0, 0x0 ;  /* 0x000080000000791a */ /* 0x000fc80000000000 */
[----:B------:R-:W3:Y:S01]  /*bf5f0*/  LDL.LU R7, [R1+0x3f4] ;  /* 0x0003f40001077983 */ /* 0x000ee20000300800 */
[----:B------:R-:W1:Y:S01]  /*bf600*/  S2R R3, SR_TID.X ;  /* 0x0000000000037919 */ /* 0x000e620000002100 */
        /* <DEDUP_REMOVED lines=8> */
[----:B------:R-:W-:Y:S01]  /*bf690*/  IMAD.MOV.U32 R54, RZ, RZ, R88 ;  /* 0x000000ffff367224 */ /* 0x000fe200078e0058 */
[----:B------:R-:W-:Y:S01]  /*bf6a0*/  MOV R55, R90 ;  /* 0x0000005a00377202 */ /* 0x000fe20000000f00 */
[----:B------:R-:W-:Y:S01]  /*bf6b0*/  IMAD.MOV.U32 R134, RZ, RZ, R100 ;  /* 0x000000ffff867224 */ /* 0x000fe200078e0064 */
[----:B------:R-:W4:Y:S01]  /*bf6c0*/  LDL.LU R4, [R1+0x430] ;  /* 0x0004300001047983 */ /* 0x000f220000300800 */
[----:B------:R-:W-:Y:S01]  /*bf6d0*/  IMAD.MOV.U32 R142, RZ, RZ, R101 ;  /* 0x000000ffff8e7224 */ /* 0x000fe200078e0065 */
[----:B------:R-:W-:Y:S01]  /*bf6e0*/  MOV R135, R102 ;  /* 0x0000006600877202 */ /* 0x000fe20000000f00 */
[----:B------:R-:W1:Y:S01]  /*bf6f0*/  LDCU.64 UR32, c[0x0][0x398] ;  /* 0x00007300ff2077ac */ /* 0x000e620008000a00 */
        /* <DEDUP_REMOVED lines=17> */
[----:B-1----:R-:W-:Y:S01]  /*bf810*/  LOP3.LUT R3, R3, 0x1f, RZ, 0xc0, !PT ;  /* 0x0000001f03037812 */ /* 0x002fe200078ec0ff */
[----:B------:R-:W-:Y:S01]  /*bf820*/  IMAD.MOV.U32 R206, RZ, RZ, R121 ;  /* 0x000000ffffce7224 */ /* 0x000fe200078e0079 */
[----:B------:R-:W-:Y:S01]  /*bf830*/  MOV R199, R122 ;  /* 0x0000007a00c77202 */ /* 0x000fe20000000f00 */
[----:B-----5:R-:W-:Y:S01]  /*bf840*/  VIADD R0, R252, 0x1 ;  /* 0x00000001fc007836 */ /* 0x020fe20000000000 */
[----:B------:R-:W-:Y:S01]  /*bf850*/  LEA R3, R3, UR12, 0x4 ;  /* 0x0000000c03037c11 */ /* 0x000fe2000f8e20ff */
[----:B------:R-:W-:Y:S01]  /*bf860*/  BAR.SYNC.DEFER_BLOCKING 0x0 ;  /* 0x0000000000007b1d */ /* 0x000fe20000010000 */
        /* <DEDUP_REMOVED lines=8> */
[----:B------:R-:W-:Y:S01]  /*bf8f0*/  ISETP.GE.AND P3, PT, R0, UR33, PT ;  /* 0x0000002100007c0c */ /* 0x000fe2000bf66270 */
[----:B------:R-:W1:Y:S01]  /*bf900*/  LDCU.64 UR34, c[0x0][0x398] ;  /* 0x00007300ff2277ac */ /* 0x000e620008000a00 */
[----:B------:R-:W-:Y:S01]  /*bf910*/  MOV R231, R131 ;  /* 0x0000008300e77202 */ /* 0x000fe20000000f00 */
[----:B------:R-:W-:Y:S01]  /*bf920*/  IMAD.MOV.U32 R234, RZ, RZ, R180 ;  /* 0x000000ffffea7224 */ /* 0x000fe200078e00b4 */
[----:B------:R-:W-:Y:S01]  /*bf930*/  MOV R235, R182 ;  /* 0x000000b600eb7202 */ /* 0x000fe20000000f00 */
[----:B------:R-:W1:Y:S01]  /*bf940*/  LDCU UR30, c[0x0][0x3b4] ;  /* 0x00007680ff1e77ac */ /* 0x000e620008000800 */
[----:B------:R-:W-:Y:S01]  /*bf950*/  IADD3 R2, PT, PT, R252, 0x2, RZ ;  /* 0x00000002fc027810 */ /* 0x000fe20007ffe0ff */
[----:B------:R-:W1:Y:S01]  /*bf960*/  LDCU.64 UR36, c[0x0][0x390] ;  /* 0x00007200ff2477ac */ /* 0x000e620008000a00 */
[----:B------:R-:W1:Y:S01]  /*bf970*/  LDCU.64 UR38, c[0x0][0x390] ;  /* 0x00007200ff2677ac */ /* 0x000e620008000a00 */
[----:B------:R-:W1:Y:S01]  /*bf980*/  LDCU UR40, c[0x0][0x3b8] ;  /* 0x00007700ff2877ac */ /* 0x000e620008000800 */
[----:B------:R-:W1:Y:S01]  /*bf990*/  LDCU UR46, c[0x0][0x3b8] ;  /* 0x00007700ff2e77ac */ /* 0x000e620008000800 */
[----:B------:R-:W1:Y:S01]  /*bf9a0*/  LDCU UR49, c[0x0][0x39c] ;  /* 0x00007380ff3177ac */ /* 0x000e620008000800 */
[----:B------:R-:W1:Y:S01]  /*bf9b0*/  LDCU UR48, c[0x0][0x3b8] ;  /* 0x00007700ff3077ac */ /* 0x000e620008000800 */
[----:B------:R-:W1:Y:S01]  /*bf9c0*/  LDCU UR50, c[0x0][0x3b8] ;  /* 0x00007700ff3277ac */ /* 0x000e620008000800 */
[----:B------:R-:W1:Y:S01]  /*bf9d0*/  LDCU UR52, c[0x0][0x3b8] ;  /* 0x00007700ff3477ac */ /* 0x000e620008000800 */
[----:B------:R-:W1:Y:S01]  /*bf9e0*/  LDCU UR53, c[0x0][0x39c] ;  /* 0x00007380ff3577ac */ /* 0x000e620008000800 */
        /* <DEDUP_REMOVED lines=49> */
[----:B--2---:R-:W-:Y:S01]  /*bfd00*/  MOV R12, R8 ;  /* 0x00000008000c7202 */ /* 0x004fe20000000f00 */
[----:B---3--:R-:W-:Y:S01]  /*bfd10*/  IMAD.MOV.U32 R11, RZ, RZ, R7 ;  /* 0x000000ffff0b7224 */ /* 0x008fe200078e0007 */
[----:B-1----:R-:W-:-:S02]  /*bfd20*/  ISETP.GE.AND P1, PT, R2, UR35, PT ;  /* 0x0000002302007c0c */ /* 0x002fc4000bf26270 */
[----:B----4-:R-:W-:Y:S01]  /*bfd30*/  MOV R10, R6 ;  /* 0x00000006000a7202 */ /* 0x010fe20000000f00 */
[----:B------:R-:W-:Y:S01]  /*bfd40*/  IMAD.MOV.U32 R86, RZ, RZ, R96 ;  /* 0x000000ffff567224 */ /* 0x000fe200078e0060 */
[----:B------:R-:W1:Y:S01]  /*bfd50*/  LDCU UR35, c[0x0][0x3b4] ;  /* 0x00007680ff2377ac */ /* 0x000e620008000800 */
[----:B------:R-:W-:Y:S01]  /*bfd60*/  IMAD.MOV.U32 R8, RZ, RZ, R5 ;  /* 0x000000ffff087224 */ /* 0x000fe200078e0005 */
[----:B------:R-:W-:Y:S01]  /*bfd70*/  MOV R9, R4 ;  /* 0x0000000400097202 */ /* 0x000fe20000000f00 */
[----:B------:R-:W2:Y:S01]  /*bfd80*/  LDCU UR12, c[0x0][0x39c] ;  /* 0x00007380ff0c77ac */ /* 0x000ea20008000800 */
[----:B------:R-:W3:Y:S04]  /*bfd90*/  LDL.LU R4, [R1] ;  /* 0x0000000001047983 */ /* 0x000ee80000300800 */
[----:B------:R-:W3:Y:S04]  /*bfda0*/  LDL.LU R5, [R1+0x8] ;  /* 0x0000080001057983 */ /* 0x000ee80000300800 */
[----:B------:R-:W-:Y:S04]  /*bfdb0*/  STL [R1+0x510], R3 ;  /* 0x0005100301007387 */ /* 0x000fe80000100800 */
[----:B------:R-:W3:Y:S04]  /*bfdc0*/  LDL.LU R6, [R1+0x3a0] ;  /* 0x0003a00001067983 */ /* 0x000ee80000300800 */
[----:B------:R-:W3:Y:S04]  /*bfdd0*/  LDL.LU R7, [R1+0x3a8] ;  /* 0x0003a80001077983 */ /* 0x000ee80000300800 */
[----:B---3--:R3:W-:Y:S04]  /*bfde0*/  STSM.16.M88.4 [R3], R4 ;  /* 0x0000000403007844 */ /* 0x0087e80000000200 */
[----:B---3--:R-:W3:Y:S04]  /*bfdf0*/  LDL.LU R4, [R1+0x3d0] ;  /* 0x0003d00001047983 */ /* 0x008ee80000300800 */
[----:B------:R-:W3:Y:S01]  /*bfe00*/  LDL.LU R5, [R1+0x3d8] ;  /* 0x0003d80001057983 */ /* 0x000ee20000300800 */
[----:B------:R-:W-:Y:S01]  /*bfe10*/  IMAD.MOV.U32 R6, RZ, RZ, R13 ;  /* 0x000000ffff067224 */ /* 0x000fe200078e000d */
[----:B------:R-:W-:Y:S01]  /*bfe20*/  MOV R7, R12 ;  /* 0x0000000c00077202 */ /* 0x000fe20000000f00 */
[----:B------:R-:W-:Y:S01]  /*bfe30*/  NOP ;  /* 0x0000000000007918 */ /* 0x000fe20000000000 */
[----:B------:R-:W4:Y:S01]  /*bfe40*/  LDS.128 R12, [R3] ;  /* 0x00000000030c7984 */ /* 0x000f220000000c00 */
[----:B------:R-:W-:-:S03]  /*bfe50*/  NOP ;  /* 0x0000000000007918 */ /* 0x000fc60000000000 */
[----:B----4-:R-:W-:Y:S04]  /*bfe60*/  STL.64 [R1+0x30], R12 ;  /* 0x0000300c01007387 */ /* 0x010fe80000100a00 */
[----:B------:R-:W-:Y:S04]  /*bfe70*/  STL.64 [R1+0x38], R14 ;  /* 0x0000380e01007387 */ /* 0x000fe80000100a00 */
[----:B---3--:R3:W-:Y:S01]  /*bfe80*/  STSM.16.M88.4 [R3], R4 ;  /* 0x0000000403007844 */ /* 0x0087e20000000200 */
[----:B------:R-:W-:-:S03]  /*bfe90*/  NOP ;  /* 0x0000000000007918 */ /* 0x000fc60000000000 */
[----:B------:R-:W4:Y:S04]  /*bfea0*/  LDS.128 R12, [R3] ;  /* 0x00000000030c7984 */ /* 0x000f280000000c00 */
[----:B---3--:R-:W3:Y:S04]  /*bfeb0*/  LDL.LU R4, [R1+0x4] ;  /* 0x0000040001047983 */ /* 0x008ee80000300800 */
[----:B------:R-:W3:Y:S04]  /*bfec0*/  LDL.LU R5, [R1+0xc] ;  /* 0x00000c0001057983 */ /* 0x000ee80000300800 */
[----:B------:R-:W3:Y:S04]  /*bfed0*/  LDL.LU R6, [R1+0x3a4] ;  /* 0x0003a40001067983 */ /* 0x000ee80000300800 */
[----:B------:R-:W3:Y:S01]  /*bfee0*/  LDL.LU R7, [R1+0x3ac] ;  /* 0x0003ac0001077983 */ /* 0x000ee20000300800 */
[----:B------:R-:W-:-:S03]  /*bfef0*/  NOP ;  /* 0x0000000000007918 */ /* 0x000fc60000000000 */
[----:B----4-:R-:W-:Y:S04]  /*bff00*/  STL.64 [R1+0x20], R12 ;  /* 0x0000200c01007387 */ /* 0x010fe80000100a00 */
[----:B------:R-:W-:Y:S04]  /*bff10*/  STL.64 [R1+0x28], R14 ;  /* 0x0000280e01007387 */ /* 0x000fe80000100a00 */
[----:B---3--:R3:W-:Y:S01]  /*bff20*/  STSM.16.M88.4 [R3], R4 ;  /* 0x0000000403007844 */ /* 0x0087e20000000200 */
[----:B------:R-:W-:-:S03]  /*bff30*/  NOP ;  /* 0x0000000000007918 */ /* 0x000fc60000000000 */
[----:B------:R-:W4:Y:S04]  /*bff40*/  LDS.128 R12, [R3] ;  /* 0x00000000030c7984 */ /* 0x000f280000000c00 */
[----:B---3--:R-:W3:Y:S04]  /*bff50*/  LDL.LU R4, [R1+0x3d4] ;  /* 0x0003d40001047983 */ /* 0x008ee80000300800 */
[----:B------:R-:W3:Y:S01]  /*bff60*/  LDL.LU R5, [R1+0x3dc] ;  /* 0x0003dc0001057983 */ /* 0x000ee20000300800 */
[----:B------:R-:W-:Y:S01]  /*bff70*/  IMAD.MOV.U32 R6, RZ, RZ, R11 ;  /* 0x000000ffff067224 */ /* 0x000fe200078e000b */
[----:B------:R-:W-:Y:S01]  /*bff80*/  MOV R7, R10 ;  /* 0x0000000a00077202 */ /* 0x000fe20000000f00 */
[----:B------:R-:W-:Y:S01]  /*bff90*/  NOP ;  /* 0x0000000000007918 */ /* 0x000fe20000000000 */
[----:B----4-:R-:W-:Y:S04]  /*bffa0*/  STL.64 [R1], R12 ;  /* 0x0000000c01007387 */ /* 0x010fe80000100a00 */
        /* <DEDUP_REMOVED lines=159> */
[----:B----4-:R4:W-:Y:S04]  /*c09a0*/  STL.64 [R1+0x100], R8 ;  /* 0x0001000801007387 */ /* 0x0109e80000100a00 */
[----:B------:R1:W-:Y:S01]  /*c09b0*/  STL.64 [R1+0x108], R10 ;  /* 0x0001080a01007387 */ /* 0x0003e20000100a00 */
[----:B----4-:R-:W-:Y:S01]  /*c09c0*/  IMAD.MOV.U32 R8, RZ, RZ, R184 ;  /* 0x000000ffff087224 */ /* 0x010fe200078e00b8 */
[----:B------:R-:W-:Y:S02]  /*c09d0*/  MOV R9, R186 ;  /* 0x000000ba00097202 */ /* 0x000fe40000000f00 */
[----:B-1----:R-:W4:Y:S04]  /*c09e0*/  LDL.LU R10, [R1+0x870] ;  /* 0x00087000010a7983 */ /* 0x002f280000300800 */
[----:B------:R-:W4:Y:S04]  /*c09f0*/  LDL.LU R11, [R1+0x878] ;  /* 0x00087800010b7983 */ /* 0x000f280000300800 */
[----:B---3--:R-:W-:Y:S01]  /*c0a00*/  STSM.16.M88.4 [R3], R4 ;  /* 0x0000000403007844 */ /* 0x008fe20000000200 */
[----:B------:R-:W-:-:S03]  /*c0a10*/  NOP ;  /* 0x0000000000007918 */ /* 0x000fc60000000000 */
[----:B------:R-:W1:Y:S01]  /*c0a20*/  LDS.128 R4, [R3] ;  /* 0x0000000003047984 */ /* 0x000e620000000c00 */
[----:B------:R-:W-:-:S03]  /*c0a30*/  NOP ;  /* 0x0000000000007918 */ /* 0x000fc60000000000 */
[----:B-1----:R1:W-:Y:S04]  /*c0a40*/  STL.64 [R1+0x110], R4 ;  /* 0x0001100401007387 */ /* 0x0023e80000100a00 */
[----:B------:R3:W-:Y:S04]  /*c0a50*/  STL.64 [R1+0x118], R6 ;  /* 0x0001180601007387 */ /* 0x0007e80000100a00 */
[----:B-1----:R-:W2:Y:S04]  /*c0a60*/  LDL.LU R4, [R1+0x7d0] ;  /* 0x0007d00001047983 */ /* 0x002ea80000300800 */
[----:B------:R-:W2:Y:S04]  /*c0a70*/  LDL.LU R5, [R1+0x7d8] ;  /* 0x0007d80001057983 */ /* 0x000ea80000300800 */
[----:B---3--:R-:W2:Y:S04]  /*c0a80*/  LDL.LU R6, [R1+0x650] ;  /* 0x0006500001067983 */ /* 0x008ea80000300800 */
[----:B------:R-:W2:Y:S04]  /*c0a90*/  LDL.LU R7, [R1+0x658] ;  /* 0x0006580001077983 */ /* 0x000ea80000300800 */
[----:B----4-:R-:W-:Y:S01]  /*c0aa0*/  STSM.16.M88.4 [R3], R8 ;  /* 0x0000000803007844 */ /* 0x010fe20000000200 */
[----:B------:R-:W-:-:S03]  /*c0ab0*/  NOP ;  /* 0x0000000000007918 */ /* 0x000fc60000000000 */
[----:B------:R-:W1:Y:S01]  /*c0ac0*/  LDS.128 R8, [R3] ;  /* 0x0000000003087984 */ /* 0x000e620000000c00 */
[----:B------:R-:W-:-:S03]  /*c0ad0*/  NOP ;  /* 0x0000000000007918 */ /* 0x000fc60000000000 */
[----:B-1----:R-:W-:Y:S04]  /*c0ae0*/  STL.64 [R1+0x170], R8 ;  /* 0x0001700801007387 */ /* 0x002fe80000100a00 */
[----:B------:R-:W-:Y:S04]  /*c0af0*/  STL.64 [R1+0x178], R10 ;  /* 0x0001780a01007387 */ /* 0x000fe80000100a00 */
[----:B--2---:R1:W-:Y:S01]  /*c0b00*/  STSM.16.M88.4 [R3], R4 ;  /* 0x0000000403007844 */ /* 0x0043e20000000200 */
[----:B------:R-:W-:-:S03]  /*c0b10*/  NOP ;  /* 0x0000000000007918 */ /* 0x000fc60000000000 */
[----:B------:R-:W2:Y:S04]  /*c0b20*/  LDS.128 R8, [R3] ;  /* 0x0000000003087984 */ /* 0x000ea80000000c00 */
[----:B-1----:R-:W3:Y:S04]  /*c0b30*/  LDL.LU R6, [R1+0x874] ;  /* 0x0008740001067983 */ /* 0x002ee80000300800 */
[----:B------:R-:W3:Y:S01]  /*c0b40*/  LDL.LU R7, [R1+0x87c] ;  /* 0x00087c0001077983 */ /* 0x000ee20000300800 */
[----:B------:R-:W-:Y:S01]  /*c0b50*/  IMAD.MOV.U32 R4, RZ, RZ, R185 ;  /* 0x000000ffff047224 */ /* 0x000fe200078e00b9 */
[----:B------:R-:W-:Y:S01]  /*c0b60*/  MOV R5, R187 ;  /* 0x000000bb00057202 */ /* 0x000fe20000000f00 */
[----:B------:R-:W-:Y:S01]  /*c0b70*/  NOP ;  /* 0x0000000000007918 */ /* 0x000fe20000000000 */
[----:B--2---:R-:W-:Y:S04]  /*c0b80*/  STL.64 [R1+0x160], R8 ;  /* 0x0001600801007387 */ /* 0x004fe80000100a00 */
[----:B------:R-:W-:Y:S04]  /*c0b90*/  STL.64 [R1+0x168], R10 ;  /* 0x0001680a01007387 */ /* 0x000fe80000100a00 */
[----:B---3--:R1:W-:Y:S01]  /*c0ba0*/  STSM.16.M88.4 [R3], R4 ;  /* 0x0000000403007844 */ /* 0x0083e20000000200 */
[----:B------:R-:W-:-:S03]  /*c0bb0*/  NOP ;  /* 0x0000000000007918 */ /* 0x000fc60000000000 */
[----:B------:R-:W2:Y:S04]  /*c0bc0*/  LDS.128 R8, [R3] ;  /* 0x0000000003087984 */ /* 0x000ea80000000c00 */
[----:B-1----:R-:W3:Y:S04]  /*c0bd0*/  LDL.LU R4, [R1+0x7d4] ;  /* 0x0007d40001047983 */ /* 0x002ee80000300800 */
[----:B------:R-:W3:Y:S04]  /*c0be0*/  LDL.LU R5, [R1+0x7dc] ;  /* 0x0007dc0001057983 */ /* 0x000ee80000300800 */
[----:B------:R-:W3:Y:S04]  /*c0bf0*/  LDL.LU R6, [R1+0x654] ;  /* 0x0006540001067983 */ /* 0x000ee80000300800 */
[----:B------:R-:W3:Y:S01]  /*c0c00*/  LDL.LU R7, [R1+0x65c] ;  /* 0x00065c0001077983 */ /* 0x000ee20000300800 */
[----:B------:R-:W-:-:S03]  /*c0c10*/  NOP ;  /* 0x0000000000007918 */ /* 0x000fc60000000000 */
        /* <DEDUP_REMOVED lines=170> */
[----:B--2---:R1:W-:Y:S04]  /*c16c0*/  STL.64 [R1+0x250], R8 ;  /* 0x0002500801007387 */ /* 0x0043e80000100a00 */
[----:B------:R-:W-:Y:S04]  /*c16d0*/  STL.64 [R1+0x258], R10 ;  /* 0x0002580a01007387 */ /* 0x000fe80000100a00 */
[----:B-1----:R-:W2:Y:S04]  /*c16e0*/  LDL.LU R8, [R1+0x740] ;  /* 0x0007400001087983 */ /* 0x002ea80000300800 */
[----:B------:R-:W2:Y:S04]  /*c16f0*/  LDL.LU R9, [R1+0x748] ;  /* 0x0007480001097983 */ /* 0x000ea80000300800 */
[----:B---3--:R-:W-:Y:S01]  /*c1700*/  STSM.16.M88.4 [R3], R4 ;  /* 0x0000000403007844 */ /* 0x008fe20000000200 */
[----:B------:R-:W-:-:S03]  /*c1710*/  NOP ;  /* 0x0000000000007918 */ /* 0x000fc60000000000 */
[----:B------:R-:W1:Y:S04]  /*c1720*/  LDS.128 R4, [R3] ;  /* 0x0000000003047984 */ /* 0x000e680000000c00 */
[----:B-1----:R1:W-:Y:S04]  /*c1730*/  STL.64 [R1+0x2b0], R4 ;  /* 0x0002b00401007387 */ /* 0x0023e80000100a00 */
[----:B------:R3:W-:Y:S04]  /*c1740*/  STL.64 [R1+0x2b8], R6 ;  /* 0x0002b80601007387 */ /* 0x0007e80000100a00 */
[----:B-1----:R-:W4:Y:S04]  /*c1750*/  LDL.LU R4, [R1+0x994] ;  /* 0x0009940001047983 */ /* 0x002f280000300800 */
[----:B------:R-:W4:Y:S04]  /*c1760*/  LDL.LU R5, [R1+0x99c] ;  /* 0x00099c0001057983 */ /* 0x000f280000300800 */
[----:B---3--:R-:W4:Y:S04]  /*c1770*/  LDL.LU R6, [R1+0x9b4] ;  /* 0x0009b40001067983 */ /* 0x008f280000300800 */
[----:B------:R-:W4:Y:S01]  /*c1780*/  LDL.LU R7, [R1+0x9bc] ;  /* 0x0009bc0001077983 */ /* 0x000f220000300800 */
[----:B------:R-:W-:Y:S01]  /*c1790*/  IMAD.MOV.U32 R10, RZ, RZ, R244 ;  /* 0x000000ffff0a7224 */ /* 0x000fe200078e00f4 */
[----:B------:R-:W-:Y:S01]  /*c17a0*/  MOV R11, R246 ;  /* 0x000000f6000b7202 */ /* 0x000fe20000000f00 */
[----:B------:R-:W-:-:S04]  /*c17b0*/  NOP ;  /* 0x0000000000007918 */ /* 0x000fc80000000000 */
[----:B--2---:R-:W-:Y:S01]  /*c17c0*/  STSM.16.M88.4 [R3], R8 ;  /* 0x0000000803007844 */ /* 0x004fe20000000200 */
[----:B------:R-:W-:-:S03]  /*c17d0*/  NOP ;  /* 0x0000000000007918 */ /* 0x000fc60000000000 */
[----:B------:R-:W1:Y:S01]  /*c17e0*/  LDS.128 R8, [R3] ;  /* 0x0000000003087984 */ /* 0x000e620000000c00 */
[----:B------:R-:W-:-:S03]  /*c17f0*/  NOP ;  /* 0x0000000000007918 */ /* 0x000fc60000000000 */
[----:B-1----:R-:W-:Y:S04]  /*c1800*/  STL.64 [R1+0x2a0], R8 ;  /* 0x0002a00801007387 */ /* 0x002fe80000100a00 */
[----:B------:R-:W-:Y:S04]  /*c1810*/  STL.64 [R1+0x2a8], R10 ;  /* 0x0002a80a01007387 */ /* 0x000fe80000100a00 */
[----:B----4-:R1:W-:Y:S01]  /*c1820*/  STSM.16.M88.4 [R3], R4 ;  /* 0x0000000403007844 */ /* 0x0103e20000000200 */
        /* <DEDUP_REMOVED lines=39> */
[----:B----4-:R1:W-:Y:S04]  /*c1aa0*/  STSM.16.M88.4 [R3], R4 ;  /* 0x0000000403007844 */ /* 0x0103e80000000200 */
[----:B-1----:R-:W2:Y:S04]  /*c1ab0*/  LDL.LU R4, [R1+0x734] ;  /* 0x0007340001047983 */ /* 0x002ea80000300800 */
[----:B------:R-:W2:Y:S01]  /*c1ac0*/  LDL.LU R5, [R1+0x73c] ;  /* 0x00073c0001057983 */ /* 0x000ea20000300800 */
[----:B------:R-:W-:Y:S01]  /*c1ad0*/  IMAD.MOV.U32 R6, RZ, RZ, R249 ;  /* 0x000000ffff067224 */ /* 0x000fe200078e00f9 */
[----:B------:R-:W-:Y:S01]  /*c1ae0*/  MOV R7, R251 ;  /* 0x000000fb00077202 */ /* 0x000fe20000000f00 */
[----:B------:R-:W-:Y:S01]  /*c1af0*/  NOP ;  /* 0x0000000000007918 */ /* 0x000fe20000000000 */
[----:B------:R-:W1:Y:S01]  /*c1b00*/  LDS.128 R248, [R3] ;  /* 0x0000000003f87984 */ /* 0x000e620000000c00 */
[----:B------:R-:W-:-:S03]  /*c1b10*/  NOP ;  /* 0x0000000000007918 */ /* 0x000fc60000000000 */
[----:B-1----:R-:W-:Y:S04]  /*c1b20*/  STL [R1+0x4048], R248 ;  /* 0x004048f801007387 */ /* 0x002fe80000100800 */
[----:B------:R-:W-:Y:S04]  /*c1b30*/  STL [R1+0x4044], R249 ;  /* 0x004044f901007387 */ /* 0x000fe80000100800 */
[----:B------:R-:W-:Y:S04]  /*c1b40*/  STL [R1+0x4040], R250 ;  /* 0x004040fa01007387 */ /* 0x000fe80000100800 */
[----:B------:R-:W-:Y:S04]  /*c1b50*/  STL [R1+0x403c], R251 ;  /* 0x00403cfb01007387 */ /* 0x000fe80000100800 */
[----:B--2---:R1:W-:Y:S01]  /*c1b60*/  STSM.16.M88.4 [R3], R4 ;  /* 0x0000000403007844 */ /* 0x0043e20000000200 */
[----:B------:R-:W-:-:S03]  /*c1b70*/  NOP ;  /* 0x0000000000007918 */ /* 0x000fc60000000000 */
[----:B------:R-:W2:Y:S04]  /*c1b80*/  LDS.128 R8, [R3] ;  /* 0x0000000003087984 */ /* 0x000ea80000000c00 */
[----:B-1----:R-:W3:Y:S04]  /*c1b90*/  LDL.LU R4, [R1+0xa10] ;  /* 0x000a100001047983 */ /* 0x002ee80000300800 */
[----:B------:R-:W3:Y:S04]  /*c1ba0*/  LDL.LU R5, [R1+0xa18] ;  /* 0x000a180001057983 */ /* 0x000ee80000300800 */
[----:B------:R-:W3:Y:S04]  /*c1bb0*/  LDL.LU R6, [R1+0xa20] ;  /* 0x000a200001067983 */ /* 0x000ee80000300800 */
[----:B------:R-:W3:Y:S01]  /*c1bc0*/  LDL.LU R7, [R1+0xa28] ;  /* 0x000a280001077983 */ /* 0x000ee20000300800 */
[----:B------:R-:W-:Y:S01]  /*c1bd0*/  NOP ;  /* 0x0000000000007918 */ /* 0x000fe20000000000 */
[----:B--2---:R-:W-:Y:S01]  /*c1be0*/  IMAD.MOV.U32 R251, RZ, RZ, R10 ;  /* 0x000000fffffb7224 */ /* 0x004fe200078e000a */
[----:B------:R-:W-:Y:S01]  /*c1bf0*/  MOV R250, R9 ;  /* 0x0000000900fa7202 */ /* 0x000fe20000000f00 */
[----:B------:R-:W-:Y:S01]  /*c1c00*/  IMAD.MOV.U32 R249, RZ, RZ, R8 ;  /* 0x000000fffff97224 */ /* 0x000fe200078e0008 */
[----:B------:R-:W-:Y:S04]  /*c1c10*/  STL [R1+0x2cc], R11 ;  /* 0x0002cc0b01007387 */ /* 0x000fe80000100800 */
[----:B------:R-:W-:Y:S04]  /*c1c20*/  STL [R1+0x4054], R251 ;  /* 0x004054fb01007387 */ /* 0x000fe80000100800 */
[----:B------:R-:W-:Y:S04]  /*c1c30*/  STL [R1+0x4050], R250 ;  /* 0x004050fa01007387 */ /* 0x000fe80000100800 */
[----:B------:R-:W-:Y:S04]  /*c1c40*/  STL [R1+0x404c], R249 ;  /* 0x00404cf901007387 */ /* 0x000fe80000100800 */
[----:B------:R-:W2:Y:S04]  /*c1c50*/  LDL.LU R8, [R1+0x720] ;  /* 0x0007200001087983 */ /* 0x000ea80000300800 */
        /* <DEDUP_REMOVED lines=10> */
[----:B------:R-:W-:Y:S01]  /*c1d00*/  MOV R10, R56 ;  /* 0x00000038000a7202 */ /* 0x000fe20000000f00 */
[----:B------:R-:W-:Y:S01]  /*c1d10*/  IMAD.MOV.U32 R11, RZ, RZ, R58 ;  /* 0x000000ffff0b7224 */ /* 0x000fe200078e003a */
        /* <DEDUP_REMOVED lines=12> */
[----:B------:R-:W-:Y:S01]  /*c1de0*/  MOV R6, R57 ;  /* 0x0000003900067202 */ /* 0x000fe20000000f00 */
[----:B------:R-:W-:Y:S01]  /*c1df0*/  IMAD.MOV.U32 R7, RZ, RZ, R59 ;  /* 0x000000ffff077224 */ /* 0x000fe200078e003b */
        /* <DEDUP_REMOVED lines=172> */
[----:B------:R2:W-:Y:S04]  /*c28c0*/  STL.64 [R1+0x4d8], R10 ;  /* 0x0004d80a01007387 */ /* 0x0005e80000100a00 */
[----:B-1----:R-:W4:Y:S04]  /*c28d0*/  LDL.LU R8, [R1+0x6d0] ;  /* 0x0006d00001087983 */ /* 0x002f280000300800 */
[----:B------:R-:W4:Y:S01]  /*c28e0*/  LDL.LU R9, [R1+0x6d8] ;  /* 0x0006d80001097983 */ /* 0x000f220000300800 */
[----:B--2---:R-:W-:Y:S01]  /*c28f0*/  MOV R10, R76 ;  /* 0x0000004c000a7202 */ /* 0x004fe20000000f00 */
[----:B------:R-:W-:-:S02]  /*c2900*/  IMAD.MOV.U32 R11, RZ, RZ, R78 ;  /* 0x000000ffff0b7224 */ /* 0x000fc400078e004e */
[----:B---3--:R-:W-:Y:S01]  /*c2910*/  STSM.16.M88.4 [R3], R4 ;  /* 0x0000000403007844 */ /* 0x008fe20000000200 */
[----:B------:R-:W-:-:S03]  /*c2920*/  NOP ;  /* 0x0000000000007918 */ /* 0x000fc60000000000 */
[----:B------:R-:W1:Y:S01]  /*c2930*/  LDS.128 R4, [R3] ;  /* 0x0000000003047984 */ /* 0x000e620000000c00 */
[----:B------:R-:W-:-:S03]  /*c2940*/  NOP ;  /* 0x0000000000007918 */ /* 0x000fc60000000000 */
[----:B----4-:R2:W-:Y:S04]  /*c2950*/  STSM.16.M88.4 [R3], R8 ;  /* 0x0000000803007844 */ /* 0x0105e80000000200 */
[----:B-1----:R-:W-:Y:S01]  /*c2960*/  STL [R1+0x3d4], R5 ;  /* 0x0003d40501007387 */ /* 0x002fe20000100800 */
[----:B------:R-:W-:-:S03]  /*c2970*/  MOV R247, R4 ;  /* 0x0000000400f77202 */ /* 0x000fc60000000f00 */
[----:B------:R-:W-:Y:S01]  /*c2980*/  STL.64 [R1+0x3d8], R6 ;  /* 0x0003d80601007387 */ /* 0x000fe20000100a00 */
[----:B------:R-:W-:-:S03]  /*c2990*/  NOP ;  /* 0x0000000000007918 */ /* 0x000fc60000000000 */
[----:B------:R-:W1:Y:S04]  /*c29a0*/  LDS.128 R4, [R3] ;  /* 0x0000000003047984 */ /* 0x000e680000000c00 */
[----:B------:R-:W-:Y:S04]  /*c29b0*/  STL [R1+0x4010], R247 ;  /* 0x004010f701007387 */ /* 0x000fe80000100800 */
[----:B--2---:R-:W2:Y:S04]  /*c29c0*/  LDL.LU R8, [R1+0xb44] ;  /* 0x000b440001087983 */ /* 0x004ea80000300800 */
[----:B------:R-:W2:Y:S04]  /*c29d0*/  LDL.LU R9, [R1+0xb4c] ;  /* 0x000b4c0001097983 */ /* 0x000ea80000300800 */
[----:B------:R-:W2:Y:S04]  /*c29e0*/  LDL.LU R10, [R1+0x984] ;  /* 0x00098400010a7983 */ /* 0x000ea80000300800 */
[----:B------:R-:W2:Y:S01]  /*c29f0*/  LDL.LU R11, [R1+0x98c] ;  /* 0x00098c00010b7983 */ /* 0x000ea20000300800 */
[----:B------:R-:W-:-:S03]  /*c2a00*/  NOP ;  /* 0x0000000000007918 */ /* 0x000fc60000000000 */
[----:B-1----:R-:W-:Y:S04]  /*c2a10*/  STL [R1+0x4020], R4 ;  /* 0x0040200401007387 */ /* 0x002fe80000100800 */
[----:B------:R-:W-:Y:S04]  /*c2a20*/  STL [R1+0x401c], R5 ;  /* 0x00401c0501007387 */ /* 0x000fe80000100800 */
[----:B------:R-:W-:Y:S04]  /*c2a30*/  STL [R1+0x4018], R6 ;  /* 0x0040180601007387 */ /* 0x000fe80000100800 */
[----:B------:R-:W-:Y:S04]  /*c2a40*/  STL [R1+0x4014], R7 ;  /* 0x0040140701007387 */ /* 0x000fe80000100800 */
[----:B------:R-:W3:Y:S04]  /*c2a50*/  LDL.LU R24, [R1+0x6d4] ;  /* 0x0006d40001187983 */ /* 0x000ee80000300800 */
[----:B------:R-:W3:Y:S04]  /*c2a60*/  LDL.LU R25, [R1+0x6dc] ;  /* 0x0006dc0001197983 */ /* 0x000ee80000300800 */
[----:B--2---:R-:W-:Y:S01]  /*c2a70*/  STSM.16.M88.4 [R3], R8 ;  /* 0x0000000803007844 */ /* 0x004fe20000000200 */
[----:B------:R-:W-:-:S03]  /*c2a80*/  NOP ;  /* 0x0000000000007918 */ /* 0x000fc60000000000 */
[----:B------:R-:W1:Y:S01]  /*c2a90*/  LDS.128 R12, [R3] ;  /* 0x00000000030c7984 */ /* 0x000e620000000c00 */
[----:B------:R-:W-:-:S03]  /*c2aa0*/  NOP ;  /* 0x0000000000007918 */ /* 0x000fc60000000000 */
[----:B---3--:R-:W-:Y:S01]  /*c2ab0*/  STSM.16.M88.4 [R3], R24 ;  /* 0x0000001803007844 */ /* 0x008fe20000000200 */
[----:B------:R-:W-:-:S03]  /*c2ac0*/  NOP ;  /* 0x0000000000007918 */ /* 0x000fc60000000000 */
[----:B------:R-:W2:Y:S04]  /*c2ad0*/  LDS.128 R16, [R3] ;  /* 0x0000000003107984 */ /* 0x000ea80000000c00 */
[----:B-1----:R-:W-:Y:S04]  /*c2ae0*/  STL [R1+0x4030], R12 ;  /* 0x0040300c01007387 */ /* 0x002fe80000100800 */
[----:B------:R-:W-:Y:S04]  /*c2af0*/  STL [R1+0x402c], R13 ;  /* 0x00402c0d01007387 */ /* 0x000fe80000100800 */
[----:B------:R-:W-:Y:S04]  /*c2b00*/  STL [R1+0x4028], R14 ;  /* 0x0040280e01007387 */ /* 0x000fe80000100800 */
[----:B------:R-:W-:Y:S04]  /*c2b10*/  STL [R1+0x4024], R15 ;  /* 0x0040240f01007387 */ /* 0x000fe80000100800 */
[----:B------:R-:W3:Y:S04]  /*c2b20*/  LDL.LU R8, [R1+0xb30] ;  /* 0x000b300001087983 */ /* 0x000ee80000300800 */
[----:B------:R-:W3:Y:S04]  /*c2b30*/  LDL.LU R9, [R1+0xb38] ;  /* 0x000b380001097983 */ /* 0x000ee80000300800 */
[----:B------:R-:W3:Y:S04]  /*c2b40*/  LDL.LU R10, [R1+0x960] ;  /* 0x00096000010a7983 */ /* 0x000ee80000300800 */
[----:B------:R-:W3:Y:S01]  /*c2b50*/  LDL.LU R11, [R1+0x968] ;  /* 0x00096800010b7983 */ /* 0x000ee20000300800 */
[----:B------:R-:W-:-:S03]  /*c2b60*/  NOP ;  /* 0x0000000000007918 */ /* 0x000fc60000000000 */
[----:B--2---:R-:W-:Y:S04]  /*c2b70*/  STL [R1+0x4038], R18 ;  /* 0x0040381201007387 */ /* 0x004fe80000100800 */
[----:B------:R-:W-:Y:S04]  /*c2b80*/  STL [R1+0x4034], R19 ;  /* 0x0040341301007387 */ /* 0x000fe80000100800 */
[----:B------:R-:W2:Y:S04]  /*c2b90*/  LDL.LU R20, [R1+0x6c0] ;  /* 0x0006c00001147983 */ /* 0x000ea80000300800 */
[----:B------:R-:W2:Y:S04]  /*c2ba0*/  LDL.LU R21, [R1+0x6c8] ;  /* 0x0006c80001157983 */ /* 0x000ea80000300800 */
[----:B------:R-:W4:Y:S04]  /*c2bb0*/  LDL.LU R24, [R1+0xb34] ;  /* 0x000b340001187983 */ /* 0x000f280000300800 */
[----:B------:R-:W4:Y:S04]  /*c2bc0*/  LDL.LU R25, [R1+0xb3c] ;  /* 0x000b3c0001197983 */ /* 0x000f280000300800 */
[----:B------:R-:W4:Y:S04]  /*c2bd0*/  LDL.LU R26, [R1+0x964] ;  /* 0x00096400011a7983 */ /* 0x000f280000300800 */
[----:B------:R-:W4:Y:S04]  /*c2be0*/  LDL.LU R27, [R1+0x96c] ;  /* 0x00096c00011b7983 */ /* 0x000f280000300800 */
[----:B---3--:R-:W-:Y:S01]  /*c2bf0*/  STSM.16.M88.4 [R3], R8 ;  /* 0x0000000803007844 */ /* 0x008fe20000000200 */
[----:B------:R-:W-:-:S03]  /*c2c00*/  NOP ;  /* 0x0000000000007918 */ /* 0x000fc60000000000 */
[----:B------:R-:W-:Y:S01]  /*c2c10*/  LDS.128 R8, [R3] ;  /* 0x0000000003087984 */ /* 0x000fe20000000c00 */
[----:B------:R-:W-:-:S03]  /*c2c20*/  NOP ;  /* 0x0000000000007918 */ /* 0x000fc60000000000 */
[----:B--2---:R-:W-:Y:S01]  /*c2c30*/  STSM.16.M88.4 [R3], R20 ;  /* 0x0000001403007844 */ /* 0x004fe20000000200 */
[----:B------:R-:W-:-:S03]  /*c2c40*/  NOP ;  /* 0x0000000000007918 */ /* 0x000fc60000000000 */
[----:B------:R-:W-:Y:S01]  /*c2c50*/  LDS.128 R20, [R3] ;  /* 0x0000000003147984 */ /* 0x000fe20000000c00 */
[----:B------:R-:W-:-:S03]  /*c2c60*/  NOP ;  /* 0x0000000000007918 */ /* 0x000fc60000000000 */
[----:B----4-:R1:W-:Y:S01]  /*c2c70*/  STSM.16.M88.4 [R3], R24 ;  /* 0x0000001803007844 */ /* 0x0103e20000000200 */
[----:B------:R-:W-:-:S03]  /*c2c80*/  NOP ;  /* 0x0000000000007918 */ /* 0x000fc60000000000 */
[----:B------:R-:W-:Y:S04]  /*c2c90*/  LDS.128 R28, [R3] ;  /* 0x00000000031c7984 */ /* 0x000fe80000000c00 */
[----:B-1----:R-:W2:Y:S04]  /*c2ca0*/  LDL.LU R24, [R1+0x6c4] ;  /* 0x0006c40001187983 */ /* 0x002ea80000300800 */
[----:B------:R-:W2:Y:S04]  /*c2cb0*/  LDL.LU R25, [R1+0x6cc] ;  /* 0x0006cc0001197983 */ /* 0x000ea80000300800 */
[----:B------:R-:W3:Y:S04]  /*c2cc0*/  LDL.LU R44, [R1+0xb20] ;  /* 0x000b2000012c7983 */ /* 0x000ee80000300800 */
[----:B------:R-:W3:Y:S04]  /*c2cd0*/  LDL.LU R45, [R1+0xb28] ;  /* 0x000b2800012d7983 */ /* 0x000ee80000300800 */
[----:B------:R-:W3:Y:S04]  /*c2ce0*/  LDL.LU R46, [R1+0x940] ;  /* 0x00094000012e7983 */ /* 0x000ee80000300800 */
[----:B------:R-:W3:Y:S01]  /*c2cf0*/  LDL.LU R47, [R1+0x948] ;  /* 0x00094800012f7983 */ /* 0x000ee20000300800 */
[----:B------:R-:W-:Y:S01]  /*c2d00*/  IMAD.MOV.U32 R26, RZ, RZ, R81 ;  /* 0x000000ffff1a7224 */ /* 0x000fe200078e0051 */
[----:B------:R-:W-:Y:S01]  /*c2d10*/  MOV R27, R83 ;  /* 0x00000053001b7202 */ /* 0x000fe20000000f00 */
[----:B------:R-:W-:Y:S01]  /*c2d20*/  NOP ;  /* 0x0000000000007918 */ /* 0x000fe20000000000 */
[----:B------:R-:W4:Y:S04]  /*c2d30*/  LDL.LU R36, [R1+0x6b0] ;  /* 0x0006b00001247983 */ /* 0x000f280000300800 */
[----:B------:R-:W4:Y:S04]  /*c2d40*/  LDL.LU R37, [R1+0x6b8] ;  /* 0x0006b80001257983 */ /* 0x000f280000300800 */
[----:B------:R-:W4:Y:S04]  /*c2d50*/  LDL.LU R40, [R1+0xb24] ;  /* 0x000b240001287983 */ /* 0x000f280000300800 */
[----:B------:R-:W4:Y:S04]  /*c2d60*/  LDL.LU R41, [R1+0xb2c] ;  /* 0x000b2c0001297983 */ /* 0x000f280000300800 */
[----:B------:R-:W4:Y:S04]  /*c2d70*/  LDL.LU R42, [R1+0x944] ;  /* 0x00094400012a7983 */ /* 0x000f280000300800 */
[----:B------:R-:W4:Y:S04]  /*c2d80*/  LDL.LU R43, [R1+0x94c] ;  /* 0x00094c00012b7983 */ /* 0x000f280000300800 */
[----:B--2---:R-:W-:Y:S01]  /*c2d90*/  STSM.16.M88.4 [R3], R24 ;  /* 0x0000001803007844 */ /* 0x004fe20000000200 */
[----:B------:R-:W-:-:S03]  /*c2da0*/  NOP ;  /* 0x0000000000007918 */ /* 0x000fc60000000000 */
[----:B------:R-:W-:Y:S01]  /*c2db0*/  LDS.128 R32, [R3] ;  /* 0x0000000003207984 */ /* 0x000fe20000000c00 */
[----:B------:R-:W-:-:S03]  /*c2dc0*/  NOP ;  /* 0x0000000000007918 */ /* 0x000fc60000000000 */
[----:B---3--:R-:W-:Y:S01]  /*c2dd0*/  STSM.16.M88.4 [R3], R44 ;  /* 0x0000002c03007844 */ /* 0x008fe20000000200 */
[----:B------:R-:W-:-:S03]  /*c2de0*/  NOP ;  /* 0x0000000000007918 */ /* 0x000fc60000000000 */
[----:B------:R-:W-:Y:S01]  /*c2df0*/  LDS.128 R24, [R3] ;  /* 0x0000000003187984 */ /* 0x000fe20000000c00 */
[----:B------:R-:W-:-:S03]  /*c2e00*/  NOP ;  /* 0x0000000000007918 */ /* 0x000fc60000000000 */
[----:B----4-:R-:W-:Y:S01]  /*c2e10*/  STSM.16.M88.4 [R3], R36 ;  /* 0x0000002403007844 */ /* 0x010fe20000000200 */
[----:B------:R-:W-:-:S03]  /*c2e20*/  NOP ;  /* 0x0000000000007918 */ /* 0x000fc60000000000 */
[----:B------:R-:W-:Y:S01]  /*c2e30*/  LDS.128 R36, [R3] ;  /* 0x0000000003247984 */ /* 0x000fe20000000c00 */
[----:B------:R-:W-:-:S03]  /*c2e40*/  NOP ;  /* 0x0000000000007918 */ /* 0x000fc60000000000 */
[----:B------:R1:W-:Y:S01]  /*c2e50*/  STSM.16.M88.4 [R3], R40 ;  /* 0x0000002803007844 */ /* 0x0003e20000000200 */
        /* <DEDUP_REMOVED lines=43> */
[----:B--2---:R-:W-:Y:S01]  /*c3110*/  STSM.16.M88.4 [R3], R56 ;  /* 0x0000003803007844 */ /* 0x004fe20000000200 */
[----:B------:R-:W-:-:S03]  /*c3120*/  NOP ;  /* 0x0000000000007918 */ /* 0x000fc60000000000 */
[----:B------:R-:W-:Y:S01]  /*c3130*/  LDS.128 R64, [R3] ;  /* 0x0000000003407984 */ /* 0x000fe20000000c00 */
[----:B------:R-:W-:-:S03]  /*c3140*/  NOP ;  /* 0x0000000000007918 */ /* 0x000fc60000000000 */
[----:B---3--:R1:W-:Y:S01]  /*c3150*/  STSM.16.M88.4 [R3], R72 ;  /* 0x0000004803007844 */ /* 0x0083e20000000200 */
[----:B------:R-:W-:Y:S01]  /*c3160*/  IMAD.MOV.U32 R70, RZ, RZ, R92 ;  /* 0x000000ffff467224 */ /* 0x000fe200078e005c */
[----:B------:R-:W-:Y:S01]  /*c3170*/  MOV R71, R94 ;  /* 0x0000005e00477202 */ /* 0x000fe20000000f00 */
[----:B------:R-:W-:Y:S01]  /*c3180*/  NOP ;  /* 0x0000000000007918 */ /* 0x000fe20000000000 */
[----:B------:R-:W-:Y:S01]  /*c3190*/  LDS.128 R56, [R3] ;  /* 0x0000000003387984 */ /* 0x000fe20000000c00 */
[----:B------:R-:W-:-:S03]  /*c31a0*/  NOP ;  /* 0x0000000000007918 */ /* 0x000fc60000000000 */
[----:B-1----:R-:W2:Y:S04]  /*c31b0*/  LDL.LU R72, [R1+0xaf4] ;  /* 0x000af40001487983 */ /* 0x002ea80000300800 */
[----:B------:R-:W2:Y:S04]  /*c31c0*/  LDL.LU R73, [R1+0xafc] ;  /* 0x000afc0001497983 */ /* 0x000ea80000300800 */
[----:B------:R-:W2:Y:S04]  /*c31d0*/  LDL.LU R74, [R1+0x904] ;  /* 0x00090400014a7983 */ /* 0x000ea80000300800 */
[----:B------:R-:W2:Y:S04]  /*c31e0*/  LDL.LU R75, [R1+0x90c] ;  /* 0x00090c00014b7983 */ /* 0x000ea80000300800 */
[----:B----4-:R-:W-:Y:S01]  /*c31f0*/  STSM.16.M88.4 [R3], R68 ;  /* 0x0000004403007844 */ /* 0x010fe20000000200 */
[----:B------:R-:W-:-:S03]  /*c3200*/  NOP ;  /* 0x0000000000007918 */ /* 0x000fc60000000000 */
[----:B------:R-:W-:Y:S01]  /*c3210*/  LDS.128 R68, [R3] ;  /* 0x0000000003447984 */ /* 0x000fe20000000c00 */
[----:B------:R-:W-:-:S03]  /*c3220*/  NOP ;  /* 0x0000000000007918 */ /* 0x000fc60000000000 */
[----:B--2---:R1:W-:Y:S01]  /*c3230*/  STSM.16.M88.4 [R3], R72 ;  /* 0x0000004803007844 */ /* 0x0043e20000000200 */
        /* <DEDUP_REMOVED lines=18> */
[----:B------:R-:W-:Y:S01]  /*c3360*/  MOV R87, R98 ;  /* 0x0000006200577202 */ /* 0x000fe20000000f00 */
[----:B------:R-:W-:Y:S02]  /*c3370*/  NOP ;  /* 0x0000000000007918 */ /* 0x000fe40000000000 */
        /* <DEDUP_REMOVED lines=23> */
[----:B------:R-:W4:Y:S01]  /*c34f0*/  LDL.LU R133, [R1+0x4b8] ;  /* 0x0004b80001857983 */ /* 0x000f220000300800 */
[----:B------:R-:W-:Y:S01]  /*c3500*/  IMAD.MOV.U32 R186, RZ, RZ, R116 ;  /* 0x000000ffffba7224 */ /* 0x000fe200078e0074 */
[----:B------:R-:W-:-:S02]  /*c3510*/  MOV R187, R118 ;  /* 0x0000007600bb7202 */ /* 0x000fc40000000f00 */
[----:B--2---:R-:W-:Y:S01]  /*c3520*/  STSM.16.M88.4 [R3], R88 ;  /* 0x0000005803007844 */ /* 0x004fe20000000200 */
[----:B------:R-:W-:-:S03]  /*c3530*/  NOP ;  /* 0x0000000000007918 */ /* 0x000fc60000000000 */
[----:B------:R-:W-:Y:S01]  /*c3540*/  LDS.128 R96, [R3] ;  /* 0x0000000003607984 */ /* 0x000fe20000000c00 */
[----:B------:R-:W-:-:S03]  /*c3550*/  NOP ;  /* 0x0000000000007918 */ /* 0x000fc60000000000 */
[----:B---3--:R1:W-:Y:S01]  /*c3560*/  STSM.16.M88.4 [R3], R136 ;  /* 0x0000008803007844 */ /* 0x0083e20000000200 */
[----:B------:R-:W-:-:S03]  /*c3570*/  NOP ;  /* 0x0000000000007918 */ /* 0x000fc60000000000 */
[----:B------:R-:W-:Y:S01]  /*c3580*/  LDS.128 R88, [R3] ;  /* 0x0000000003587984 */ /* 0x000fe20000000c00 */
[----:B------:R-:W-:-:S03]  /*c3590*/  NOP ;  /* 0x0000000000007918 */ /* 0x000fc60000000000 */
[----:B-1----:R-:W2:Y:S04]  /*c35a0*/  LDL.LU R136, [R1+0xac4] ;  /* 0x000ac40001887983 */ /* 0x002ea80000300800 */
[----:B------:R-:W2:Y:S04]  /*c35b0*/  LDL.LU R137, [R1+0xacc] ;  /* 0x000acc0001897983 */ /* 0x000ea80000300800 */
[----:B------:R-:W2:Y:S04]  /*c35c0*/  LDL.LU R138, [R1+0x8c4] ;  /* 0x0008c400018a7983 */ /* 0x000ea80000300800 */
[----:B------:R-:W2:Y:S04]  /*c35d0*/  LDL.LU R139, [R1+0x8cc] ;  /* 0x0008cc00018b7983 */ /* 0x000ea80000300800 */
        /* <DEDUP_REMOVED lines=84> */
[----:B----4-:R-:W-:Y:S01]  /*c3b20*/  STSM.16.M88.4 [R3], R132 ;  /* 0x0000008403007844 */ /* 0x010fe20000000200 */
[----:B------:R-:W-:-:S03]  /*c3b30*/  NOP ;  /* 0x0000000000007918 */ /* 0x000fc60000000000 */
[----:B------:R-:W-:Y:S01]  /*c3b40*/  LDS.128 R132, [R3] ;  /* 0x0000000003847984 */ /* 0x000fe20000000c00 */
[----:B------:R-:W-:-:S03]  /*c3b50*/  NOP ;  /* 0x0000000000007918 */ /* 0x000fc60000000000 */
        /* <DEDUP_REMOVED lines=8> */
[----:B------:R-:W-:Y:S01]  /*c3be0*/  STSM.16.M88.4 [R3], R100 ;  /* 0x0000006403007844 */ /* 0x000fe20000000200 */
        /* <DEDUP_REMOVED lines=105> */
[----:B------:R-:W1:Y:S04]  /*c4280*/  LDS.128 R224, [R3] ;  /* 0x0000000003e07984 */ /* 0x000e680000000c00 */
[----:B------:R-:W2:Y:S04]  /*c4290*/  LDL R0, [R1+0xc40] ;  /* 0x000c400001007983 */ /* 0x000ea80000100800 */
[----:B------:R-:W3:Y:S04]  /*c42a0*/  LDL.LU R228, [R1+0x444] ;  /* 0x0004440001e47983 */ /* 0x000ee80000300800 */
[----:B------:R-:W3:Y:S04]  /*c42b0*/  LDL.LU R229, [R1+0x44c] ;  /* 0x00044c0001e57983 */ /* 0x000ee80000300800 */
[----:B------:R-:W4:Y:S04]  /*c42c0*/  LDL.LU R246, [R1+0xc44] ;  /* 0x000c440001f67983 */ /* 0x000f280000300800 */
[----:B-1----:R1:W-:Y:S04]  /*c42d0*/  STL [R1+0x400c], R227 ;  /* 0x00400ce301007387 */ /* 0x0023e80000100800 */
[----:B-1----:R-:W3:Y:S01]  /*c42e0*/  LDL.LU R227, [R1+0x510] ;  /* 0x0005100001e37983 */ /* 0x002ee20000300800 */
[----:B------:R-:W-:-:S03]  /*c42f0*/  NOP ;  /* 0x0000000000007918 */ /* 0x000fc60000000000 */
[----:B------:R-:W2:Y:S04]  /*c4300*/  LDL.LU R128, [R1+0x3b0] ;  /* 0x0003b00001807983 */ /* 0x000ea80000300800 */
[----:B------:R-:W2:Y:S04]  /*c4310*/  LDL.LU R129, [R1+0x3b8] ;  /* 0x0003b80001817983 */ /* 0x000ea80000300800 */
[----:B------:R-:W2:Y:S04]  /*c4320*/  LDL.LU R130, [R1+0x410] ;  /* 0x0004100001827983 */ /* 0x000ea80000300800 */
[----:B------:R-:W2:Y:S04]  /*c4330*/  LDL.LU R131, [R1+0x418] ;  /* 0x0004180001837983 */ /* 0x000ea80000300800 */
        /* <DEDUP_REMOVED lines=8> */
[----:B------:R-:W1:Y:S01]  /*c43c0*/  LDS.128 R128, [R227] ;  /* 0x00000000e3807984 */ /* 0x000e620000000c00 */
[----:B------:R-:W-:-:S03]  /*c43d0*/  NOP ;  /* 0x0000000000007918 */ /* 0x000fc60000000000 */
[----:B----4-:R-:W-:Y:S01]  /*c43e0*/  STSM.16.M88.4 [R227], R232 ;  /* 0x000000e8e3007844 */ /* 0x010fe20000000200 */
[----:B------:R-:W-:-:S03]  /*c43f0*/  NOP ;  /* 0x0000000000007918 */ /* 0x000fc60000000000 */
[----:B------:R-:W2:Y:S04]  /*c4400*/  LDS.128 R236, [R227] ;  /* 0x00000000e3ec7984 */ /* 0x000ea80000000c00 */
[----:B-1----:R1:W-:Y:S04]  /*c4410*/  STL [R1+0x4008], R131 ;  /* 0x0040088301007387 */ /* 0x0023e80000100800 */
[----:B-1----:R-:W3:Y:S04]  /*c4420*/  LDL.LU R131, [R1+0xc40] ;  /* 0x000c400001837983 */ /* 0x002ee80000300800 */
[----:B------:R-:W4:Y:S04]  /*c4430*/  LDL.LU R232, [R1+0x3b4] ;  /* 0x0003b40001e87983 */ /* 0x000f280000300800 */
[----:B------:R-:W4:Y:S04]  /*c4440*/  LDL.LU R233, [R1+0x3bc] ;  /* 0x0003bc0001e97983 */ /* 0x000f280000300800 */
[----:B------:R-:W4:Y:S04]  /*c4450*/  LDL.LU R234, [R1+0x414] ;  /* 0x0004140001ea7983 */ /* 0x000f280000300800 */
[----:B------:R-:W4:Y:S01]  /*c4460*/  LDL.LU R235, [R1+0x41c] ;  /* 0x00041c0001eb7983 */ /* 0x000f220000300800 */
[----:B------:R-:W-:Y:S01]  /*c4470*/  NOP ;  /* 0x0000000000007918 */ /* 0x000fe20000000000 */
[----:B------:R-:W-:Y:S01]  /*c4480*/  IMAD R0, R0, UR30, RZ ;  /* 0x0000001e00007c24 */ /* 0x000fe2000f8e02ff */
[----:B------:R-:W1:Y:S04]  /*c4490*/  LDCU.64 UR30, c[0x0][0x398] ;  /* 0x00007300ff1e77ac */ /* 0x000e680008000a00 */
[C---:B------:R-:W-:Y:S01]  /*c44a0*/  LEA R2, P4, R0.reuse, UR36, 0x2 ;  /* 0x0000002400027c11 */ /* 0x040fe2000f8810ff */
[----:B----4-:R4:W-:Y:S04]  /*c44b0*/  STSM.16.M88.4 [R227], R232 ;  /* 0x000000e8e3007844 */ /* 0x0109e80000000200 */
[----:B----4-:R-:W4:Y:S04]  /*c44c0*/  LDL.LU R232, [R1+0x404] ;  /* 0x0004040001e87983 */ /* 0x010f280000300800 */
[----:B------:R-:W4:Y:S04]  /*c44d0*/  LDL.LU R233, [R1+0x40c] ;  /* 0x00040c0001e97983 */ /* 0x000f280000300800 */
[----:B------:R-:W2:Y:S04]  /*c44e0*/  LDL.LU R244, [R1+0x30] ;  /* 0x0000300001f47983 */ /* 0x000ea80000300800 */
[----:B------:R-:W2:Y:S04]  /*c44f0*/  LDL.LU R19, [R1+0x20] ;  /* 0x0000200001137983 */ /* 0x000ea80000300800 */
[----:B------:R-:W2:Y:S04]  /*c4500*/  LDL.LU R18, [R1] ;  /* 0x0000000001127983 */ /* 0x000ea80000300800 */
        /* <DEDUP_REMOVED lines=13> */
[----:B---3--:R-:W-:Y:S01]  /*c45e0*/  ISETP.GE.AND P2, PT, R131, UR32, PT ;  /* 0x0000002083007c0c */ /* 0x008fe2000bf46270 */
[----:B------:R-:W3:Y:S01]  /*c45f0*/  LDCU.64 UR32, c[0x0][0x398] ;  /* 0x00007300ff2077ac */ /* 0x000ee20008000a00 */
[----:B------:R-:W-:Y:S01]  /*c4600*/  LEA.HI.X.SX32 R3, R0, UR37, 0x2, P4 ;  /* 0x0000002500037c11 */ /* 0x000fe2000a0f16ff */
[C---:B------:R-:W-:Y:S01]  /*c4610*/  IMAD R0, R246.reuse, UR35, RZ ;  /* 0x00000023f6007c24 */ /* 0x040fe2000f8e02ff */
[----:B------:R-:W-:Y:S01]  /*c4620*/  ISETP.GE.AND P0, PT, R246, UR34, PT ;  /* 0x00000022f6007c0c */ /* 0x000fe2000bf06270 */
[----:B------:R-:W3:Y:S01]  /*c4630*/  LDCU.64 UR34, c[0x0][0x398] ;  /* 0x00007300ff2277ac */ /* 0x000ee20008000a00 */
[----:B-1----:R-:W-:-:S02]  /*c4640*/  ISETP.LT.AND P2, PT, R252, UR31, !P2 ;  /* 0x0000001ffc007c0c */ /* 0x002fc4000d741270 */
[----:B------:R-:W-:Y:S01]  /*c4650*/  LEA R240, P4, R0, UR38, 0x2 ;  /* 0x0000002600f07c11 */ /* 0x000fe2000f8810ff */
[----:B------:R-:W1:Y:S01]  /*c4660*/  LDCU.64 UR36, c[0x0][0x398] ;  /* 0x00007300ff2477ac */ /* 0x000e620008000a00 */
[----:B------:R-:W-:Y:S01]  /*c4670*/  IMAD.MOV.U32 R234, RZ, RZ, R181 ;  /* 0x000000ffffea7224 */ /* 0x000fe200078e00b5 */
[----:B------:R-:W-:Y:S01]  /*c4680*/  MOV R235, R183 ;  /* 0x000000b700eb7202 */ /* 0x000fe20000000f00 */
[----:B------:R-:W-:Y:S01]  /*c4690*/  IMAD R243, R252, UR40, RZ ;  /* 0x00000028fcf37c24 */ /* 0x000fe2000f8e02ff */
[----:B------:R-:W-:Y:S01]  /*c46a0*/  LEA.HI.X.SX32 R241, R0, UR39, 0x2, P4 ;  /* 0x0000002700f17c11 */ /* 0x000fe2000a0f16ff */
[----:B------:R-:W-:Y:S01]  /*c46b0*/  NOP ;  /* 0x0000000000007918 */ /* 0x000fe20000000000 */
[----:B------:R-:W1:Y:S01]  /*c46c0*/  LDCU.64 UR38, c[0x0][0x398] ;  /* 0x00007300ff2677ac */ /* 0x000e620008000a00 */
[----:B------:R-:W2:Y:S01]  /*c46d0*/  LDS.128 R180, [R227] ;  /* 0x00000000e3b47984 */ /* 0x000ea20000000c00 */
[----:B------:R-:W-:Y:S01]  /*c46e0*/  NOP ;  /* 0x0000000000007918 */ /* 0x000fe20000000000 */
[----:B------:R-:W1:Y:S01]  /*c46f0*/  LDCU.64 UR40, c[0x0][0x398] ;  /* 0x00007300ff2877ac */ /* 0x000e620008000a00 */
[C---:B------:R-:W-:Y:S01]  /*c4700*/  VIADD R0, R252.reuse, 0x3 ;  /* 0x00000003fc007836 */ /* 0x040fe20000000000 */
[----:B---3--:R-:W-:-:S02]  /*c4710*/  ISETP.LT.AND P0, PT, R252, UR33, !P0 ;  /* 0x00000021fc007c0c */ /* 0x008fc4000c701270 */
[----:B------:R-:W-:Y:S01]  /*c4720*/  IADD3 R242, PT, PT, R243, UR46, RZ ;  /* 0x0000002ef3f27c10 */ /* 0x000fe2000fffe0ff */
[----:B------:R-:W3:Y:S01]  /*c4730*/  LDCU.64 UR46, c[0x0][0x398] ;  /* 0x00007300ff2e77ac */ /* 0x000ee20008000a00 */
[C---:B------:R-:W-:Y:S02]  /*c4740*/  ISETP.LT.AND P4, PT, R131.reuse, UR34, !P3 ;  /* 0x0000002283007c0c */ /* 0x040fe4000df81270 */
[----:B-1----:R-:W-:Y:S01]  /*c4750*/  ISETP.LT.AND P3, PT, R246, UR36, !P3 ;  /* 0x00000024f6007c0c */ /* 0x002fe2000df61270 */
[----:B------:R-:W1:Y:S01]  /*c4760*/  LDCU UR36, c[0x0][0x3b8] ;  /* 0x00007700ff2477ac */ /* 0x000e620008000800 */
[----:B------:R-:W-:Y:S02]  /*c4770*/  IADD3 R245, PT, PT, R252, 0x4, RZ ;  /* 0x00000004fcf57810 */ /* 0x000fe40007ffe0ff */
[----:B------:R-:W-:Y:S01]  /*c4780*/  ISETP.LT.AND P6, PT, R131, UR38, !P1 ;  /* 0x0000002683007c0c */ /* 0x000fe2000cfc1270 */
[----:B------:R-:W1:Y:S01]  /*c4790*/  LDCU UR31, c[0x0][0x398] ;  /* 0x00007300ff1f77ac */ /* 0x000e620008000800 */
[----:B------:R-:W1:Y:S01]  /*c47a0*/  LDCU UR34, c[0x0][0x39c] ;  /* 0x00007380ff2277ac */ /* 0x000e620008000800 */
[----:B------:R-:W-:Y:S01]  /*c47b0*/  ISETP.LT.AND P1, PT, R246, UR40, !P1 ;  /* 0x00000028f6007c0c */ /* 0x000fe2000cf21270 */
[----:B------:R-:W1:Y:S01]  /*c47c0*/  LDCU UR40, c[0x0][0x39c] ;  /* 0x00007380ff2877ac */ /* 0x000e620008000800 */
[----:B------:R-:W1:Y:S01]  /*c47d0*/  LDCU UR33, c[0x0][0x3b8] ;  /* 0x00007700ff2177ac */ /* 0x000e620008000800 */
[----:B------:R-:W1:Y:S01]  /*c47e0*/  LDCU UR38, c[0x0][0x3b8] ;  /* 0x00007700ff2677ac */ /* 0x000e620008000800 */
[----:B----4-:R4:W-:Y:S02]  /*c47f0*/  STSM.16.M88.4 [R227], R232 ;  /* 0x000000e8e3007844 */ /* 0x0109e40000000200 */
[----:B----4-:R-:W-:Y:S01]  /*c4800*/  IMAD.WIDE R232, R243, 0x4, R2 ;  /* 0x00000004f3e87825 */ /* 0x010fe200078e0202 */
[----:B------:R-:W-:-:S04]  /*c4810*/  NOP ;  /* 0x0000000000007918 */ /* 0x000fc80000000000 */
[----:B--2---:R2:W-:Y:S01]  /*c4820*/  @P2 STG.E desc[UR28][R232.64], R244 ;  /* 0x000000f4e8002986 */ /* 0x0045e2000c10191c */
[----:B------:R-:W-:Y:S01]  /*c4830*/  ISETP.GE.AND P2, PT, R0, UR49, PT ;  /* 0x0000003100007c0c */ /* 0x000fe2000bf46270 */
[C---:B------:R-:W-:Y:S01]  /*c4840*/  VIADD R0, R242.reuse, UR48 ;  /* 0x00000030f2007c36 */ /* 0x040fe20008000000 */
[----:B------:R-:W4:Y:S01]  /*c4850*/  LDCU.64 UR48, c[0x0][0x398] ;  /* 0x00007300ff3077ac */ /* 0x000f220008000a00 */
[----:B------:R-:W-:-:S04]  /*c4860*/  IMAD.WIDE R234, R242, 0x4, R2 ;  /* 0x00000004f2ea7825 */ /* 0x000fc800078e0202 */
[----:B--2---:R-:W-:-:S04]  /*c4870*/  IMAD.WIDE R232, R243, 0x4, R240 ;  /* 0x00000004f3e87825 */ /* 0x004fc800078e02f0 */
[----:B------:R-:W-:Y:S01]  /*c4880*/  VIADD R244, R0, UR50 ;  /* 0x0000003200f47c36 */ /* 0x000fe20008000000 */
[----:B------:R2:W-:Y:S01]  /*c4890*/  @P0 STG.E desc[UR28][R232.64], R19 ;  /* 0x00000013e8000986 */ /* 0x0005e2000c10191c */
[----:B------:R-:W1:Y:S01]  /*c48a0*/  LDCU.64 UR50, c[0x0][0x398] ;  /* 0x00007300ff3277ac */ /* 0x000e620008000a00 */
[----:B------:R-:W-:Y:S02]  /*c48b0*/  ISETP.GE.AND P0, PT, R245, UR53, PT ;  /* 0x00000035f5007c0c */ /* 0x000fe4000bf06270 */
[----:B------:R2:W-:Y:S01]  /*c48c0*/  @P4 STG.E desc[UR28][R234.64], R18 ;  /* 0x00000012ea004986 */ /* 0x0005e2000c10191c */
[C---:B------:R-:W-:Y:S01]  /*c48d0*/  ISETP.LT.AND P5, PT, R131.reuse, UR42, !P2 ;  /* 0x0000002a83007c0c */ /* 0x040fe2000d7a1270 */
[----:B------:R-:W1:Y:S01]  /*c48e0*/  LDCU UR42, c[0x0][0x3b8] ;  /* 0x00007700ff2a77ac */ /* 0x000e620008000800 */
[----:B--2---:R-:W-:Y:S01]  /*c48f0*/  IADD3 R233, PT, PT, R244, UR52, RZ ;  /* 0x00000034f4e97c10 */ /* 0x004fe2000fffe0ff */
[----:B------:R-:W2:Y:S01]  /*c4900*/  LDCU.64 UR52, c[0x0][0x398] ;  /* 0x00007300ff3477ac */ /* 0x000ea20008000a00 */
[----:B------:R-:W2:Y:S01]  /*c4910*/  LDL.LU R19, [R1+0x60] ;  /* 0x0000600001137983 */ /* 0x000ea20000300800 */
[----:B------:R-:W-:Y:S01]  /*c4920*/  IMAD.WIDE R234, R242, 0x4, R240 ;  /* 0x00000004f2ea7825 */ /* 0x000fe200078e02f0 */
[----:B------:R-:W-:Y:S01]  /*c4930*/  ISETP.LT.AND P2, PT, R246, UR44, !P2 ;  /* 0x0000002cf6007c0c */ /* 0x000fe2000d741270 */
[----:B------:R-:W1:Y:S02]  /*c4940*/  LDCU UR44, c[0x0][0x3b8] ;  /* 0x00007700ff2c77ac */ /* 0x000e640008000800 */
[----:B------:R-:W-:Y:S01]  /*c4950*/  VIADD R245, R252, 0x5 ;  /* 0x00000005fcf57836 */ /* 0x000fe20000000000 */
[----:B------:R1:W-:Y:S01]  /*c4960*/  @P3 STG.E desc[UR28][R234.64], R15 ;  /* 0x0000000fea003986 */ /* 0x0003e2000c10191c */
[----:B------:R-:W-:Y:S01]  /*c4970*/  IMAD.WIDE R242, R0, 0x4, R2 ;  /* 0x0000000400f27825 */ /* 0x000fe200078e0202 */
[----:B---3--:R-:W-:Y:S01]  /*c4980*/  ISETP.LT.AND P4, PT, R131, UR46, !P0 ;  /* 0x0000002e83007c0c */ /* 0x008fe2000c781270 */
[----:B------:R-:W3:Y:S01]  /*c4990*/  LDCU UR46, c[0x0][0x3b8] ;  /* 0x00007700ff2e77ac */ /* 0x000ee20008000800 */
[----:B----4-:R-:W-:Y:S01]  /*c49a0*/  ISETP.LT.AND P0, PT, R246, UR48, !P0 ;  /* 0x00000030f6007c0c */ /* 0x010fe2000c701270 */
[----:B------:R-:W4:Y:S01]  /*c49b0*/  LDL.LU R18, [R1+0x40] ;  /* 0x0000400001127983 */ /* 0x000f220000300800 */
[----:B------:R-:W-:Y:S01]  /*c49c0*/  ISETP.GE.AND P3, PT, R245, UR4, PT ;  /* 0x00000004f5007c0c */ /* 0x000fe2000bf66270 */
[----:B-1----:R-:W-:-:S02]  /*c49d0*/  IMAD.WIDE R234, R0, 0x4, R240 ;  /* 0x0000000400ea7825 */ /* 0x002fc400078e02f0 */
[----:B------:R1:W-:Y:S01]  /*c49e0*/  @P6 STG.E desc[UR28][R242.64], R14 ;  /* 0x0000000ef2006986 */ /* 0x0003e2000c10191c */
[----:B------:R-:W-:Y:S01]  /*c49f0*/  IADD3 R232, PT, PT, R233, UR36, RZ ;  /* 0x00000024e9e87c10 */ /* 0x000fe2000fffe0ff */
[----:B------:R-:W2:Y:S02]  /*c4a00*/  LDCU UR48, c[0x0][0x3b8] ;  /* 0x00007700ff3077ac */ /* 0x000ea40008000800 */
[----:B------:R3:W-:Y:S01]  /*c4a10*/  @P1 STG.E desc[UR28][R234.64], R13 ;  /* 0x0000000dea001986 */ /* 0x0007e2000c10191c */
[----:B------:R-:W-:Y:S01]  /*c4a20*/  VIADD R245, R252, 0x6 ;  /* 0x00000006fcf57836 */ /* 0x000fe20000000000 */
[----:B------:R-:W-:Y:S01]  /*c4a30*/  ISETP.LT.AND P6, PT, R131, UR50, !P3 ;  /* 0x0000003283007c0c */ /* 0x000fe2000dfc1270 */
[----:B------:R-:W2:Y:S01]  /*c4a40*/  LDCU UR50, c[0x0][0x3b8] ;  /* 0x00007700ff3277ac */ /* 0x000ea20008000800 */
[----:B------:R-:W2:Y:S01]  /*c4a50*/  LDCU UR4, c[0x0][0x398] ;  /* 0x00007300ff0477ac */ /* 0x000ea20008000800 */
[C---:B-1----:R-:W-:Y:S01]  /*c4a60*/  IMAD.WIDE R242, R244.reuse, 0x4, R2 ;  /* 0x00000004f4f27825 */ /* 0x042fe200078e0202 */
[----:B------:R-:W1:Y:S03]  /*c4a70*/  LDCU UR36, c[0x0][0x398] ;  /* 0x00007300ff2477ac */ /* 0x000e660008000800 */
[----:B---3--:R-:W-:Y:S01]  /*c4a80*/  IMAD.WIDE R234, R244, 0x4, R240 ;  /* 0x00000004f4ea7825 */ /* 0x008fe200078e02f0 */
[----:B------:R3:W-:Y:S01]  /*c4a90*/  @P5 STG.E desc[UR28][R242.64], R12 ;  /* 0x0000000cf2005986 */ /* 0x0007e2000c10191c */
[----:B--2---:R-:W-:Y:S01]  /*c4aa0*/  ISETP.LT.AND P3, PT, R246, UR52, !P3 ;  /* 0x00000034f6007c0c */ /* 0x004fe2000df61270 */
[----:B------:R-:W2:Y:S01]  /*c4ab0*/  LDCU UR52, c[0x0][0x3b8] ;  /* 0x00007700ff3477ac */ /* 0x000ea20008000800 */
[----:B------:R-:W-:Y:S01]  /*c4ac0*/  ISETP.GE.AND P1, PT, R245, UR5, PT ;  /* 0x00000005f5007c0c */ /* 0x000fe2000bf26270 */
[----:B------:R1:W-:Y:S01]  /*c4ad0*/  @P2 STG.E desc[UR28][R234.64], R7 ;  /* 0x00000007ea002986 */ /* 0x0003e2000c10191c */
[----:B------:R-:W-:Y:S01]  /*c4ae0*/  VIADD R245, R252, 0x7 ;  /* 0x00000007fcf57836 */ /* 0x000fe20000000000 */
[----:B------:R-:W-:Y:S01]  /*c4af0*/  IADD3 R0, PT, PT, R232, UR42, RZ ;  /* 0x0000002ae8007c10 */ /* 0x000fe2000fffe0ff */
[----:B------:R-:W2:Y:S01]  /*c4b00*/  LDCU UR42, c[0x0][0x398] ;  /* 0x00007300ff2a77ac */ /* 0x000ea20008000800 */
[C---:B---3--:R-:W-:Y:S01]  /*c4b10*/  IMAD.WIDE R242, R233.reuse, 0x4, R2 ;  /* 0x00000004e9f27825 */ /* 0x048fe200078e0202 */
[----:B------:R-:W3:Y:S03]  /*c4b20*/  LDCU UR5, c[0x0][0x398] ;  /* 0x00007300ff0577ac */ /* 0x000ee60008000800 */
[----:B-1----:R-:W-:Y:S01]  /*c4b30*/  IMAD.WIDE R234, R233, 0x4, R240 ;  /* 0x00000004e9ea7825 */ /* 0x002fe200078e02f0 */
[----:B------:R-:W-:Y:S01]  /*c4b40*/  ISETP.LT.AND P5, PT, R131, UR30, !P1 ;  /* 0x0000001e83007c0c */ /* 0x000fe2000cfa1270 */
[----:B------:R1:W-:Y:S02]  /*c4b50*/  @P4 STG.E desc[UR28][R242.64], R6 ;  /* 0x00000006f2004986 */ /* 0x0003e4000c10191c */
[----:B------:R-:W-:Y:S01]  /*c4b60*/  VIADD R233, R252, 0x8 ;  /* 0x00000008fce97836 */ /* 0x000fe20000000000 */
[----:B------:R-:W-:Y:S01]  /*c4b70*/  ISETP.LT.AND P1, PT, R246, UR32, !P1 ;  /* 0x00000020f6007c0c */ /* 0x000fe2000cf21270 */
[----:B------:R3:W-:Y:S01]  /*c4b80*/  @P0 STG.E desc[UR28][R234.64], R5 ;  /* 0x00000005ea000986 */ /* 0x0007e2000c10191c */
[----:B------:R-:W-:Y:S01]  /*c4b90*/  ISETP.GE.AND P2, PT, R245, UR6, PT ;  /* 0x00000006f5007c0c */ /* 0x000fe2000bf46270 */
[----:B------:R-:W2:Y:S01]  /*c4ba0*/  LDCU UR32, c[0x0][0x39c] ;  /* 0x00007380ff2077ac */ /* 0x000ea20008000800 */
[----:B------:R-:W-:-:S02]  /*c4bb0*/  ISETP.GE.AND P0, PT, R233, UR9, PT ;  /* 0x00000009e9007c0c */ /* 0x000fc4000bf06270 */
[----:B------:R-:W-:Y:S01]  /*c4bc0*/  IADD3 R244, PT, PT, R0, UR44, RZ ;  /* 0x0000002c00f47c10 */ /* 0x000fe2000fffe0ff */
[----:B------:R-:W2:Y:S01]  /*c4bd0*/  LDCU UR44, c[0x0][0x398] ;  /* 0x00007300ff2c77ac */ /* 0x000ea20008000800 */
[C---:B-1----:R-:W-:Y:S01]  /*c4be0*/  IMAD.WIDE R242, R232.reuse, 0x4, R2 ;  /* 0x00000004e8f27825 */ /* 0x042fe200078e0202 */
[----:B------:R-:W-:Y:S01]  /*c4bf0*/  ISETP.LT.AND P4, PT, R131, UR7, !P2 ;  /* 0x0000000783007c0c */ /* 0x000fe2000d781270 */
[----:B------:R-:W1:Y:S02]  /*c4c00*/  LDCU UR6, c[0x0][0x398] ;  /* 0x00007300ff0677ac */ /* 0x000e640008000800 */
[----:B------:R-:W-:Y:S01]  /*c4c10*/  IMAD.WIDE R232, R232, 0x4, R240 ;  /* 0x00000004e8e87825 */ /* 0x000fe200078e02f0 */
[----:B------:R-:W-:Y:S01]  /*c4c20*/  ISETP.LT.AND P2, PT, R246, UR8, !P2 ;  /* 0x00000008f6007c0c */ /* 0x000fe2000d741270 */
[----:B------:R-:W-:Y:S01]  /*c4c30*/  @P6 STG.E desc[UR28][R242.64], R4 ;  /* 0x00000004f2006986 */ /* 0x000fe2000c10191c */
[----:B------:R-:W1:Y:S01]  /*c4c40*/  LDCU UR30, c[0x0][0x3b8] ;  /* 0x00007700ff1e77ac */ /* 0x000e620008000800 */
[----:B---3--:R-:W-:-:S02]  /*c4c50*/  IMAD.WIDE R234, R0, 0x4, R2 ;  /* 0x0000000400ea7825 */ /* 0x008fc400078e0202 */
[----:B------:R3:W-:Y:S01]  /*c4c60*/  @P3 STG.E desc[UR28][R232.64], R247 ;  /* 0x000000f7e8003986 */ /* 0x0007e2000c10191c */
[----:B------:R-:W-:Y:S01]  /*c4c70*/  IADD3 R245, PT, PT, R244, UR46, RZ ;  /* 0x0000002ef4f57c10 */ /* 0x000fe2000fffe0ff */
[----:B------:R-:W1:Y:S02]  /*c4c80*/  LDCU UR8, c[0x0][0x39c] ;  /* 0x00007380ff0877ac */ /* 0x000e640008000800 */
[----:B------:R1:W-:Y:S01]  /*c4c90*/  @P5 STG.E desc[UR28][R234.64], R249 ;  /* 0x000000f9ea005986 */ /* 0x0003e2000c10191c */
[----:B------:R-:W-:Y:S01]  /*c4ca0*/  ISETP.LT.AND P6, PT, R131, UR10, !P0 ;  /* 0x0000000a83007c0c */ /* 0x000fe2000c7c1270 */
[----:B------:R-:W2:Y:S01]  /*c4cb0*/  LDCU UR46, c[0x0][0x398] ;  /* 0x00007300ff2e77ac */ /* 0x000ea20008000800 */
[----:B------:R-:W2:Y:S01]  /*c4cc0*/  LDCU UR9, c[0x0][0x398] ;  /* 0x00007300ff0977ac */ /* 0x000ea20008000800 */
[----:B---3--:R-:W-:Y:S01]  /*c4cd0*/  IMAD.WIDE R232, R0, 0x4, R240 ;  /* 0x0000000400e87825 */ /* 0x008fe200078e02f0 */
[----:B------:R-:W3:Y:S03]  /*c4ce0*/  LDCU UR7, c[0x0][0x3b8] ;  /* 0x00007700ff0777ac */ /* 0x000ee60008000800 */
[----:B-1----:R-:W-:Y:S01]  /*c4cf0*/  IMAD.WIDE R234, R244, 0x4, R2 ;  /* 0x00000004f4ea7825 */ /* 0x002fe200078e0202 */
[----:B------:R1:W-:Y:S03]  /*c4d00*/  @P1 STG.E desc[UR28][R232.64], R250 ;  /* 0x000000fae8001986 */ /* 0x0003e6000c10191c */
[----:B------:R-:W-:Y:S01]  /*c4d10*/  VIADD R243, R252, 0x9 ;  /* 0x00000009fcf37836 */ /* 0x000fe20000000000 */
[----:B------:R-:W-:Y:S01]  /*c4d20*/  @P4 STG.E desc[UR28][R234.64], R251 ;  /* 0x000000fbea004986 */ /* 0x000fe2000c10191c */
[----:B------:R-:W-:Y:S01]  /*c4d30*/  IADD3 R242, PT, PT, R245, UR48, RZ ;  /* 0x00000030f5f27c10 */ /* 0x000fe2000fffe0ff */
[----:B------:R-:W2:Y:S01]  /*c4d40*/  LDCU UR48, c[0x0][0x398] ;  /* 0x00007300ff3077ac */ /* 0x000ea20008000800 */
[----:B------:R-:W2:Y:S01]  /*c4d50*/  LDCU UR10, c[0x0][0x3b8] ;  /* 0x00007700ff0a77ac */ /* 0x000ea20008000800 */
[----:B-1----:R-:W-:-:S05]  /*c4d60*/  IMAD.WIDE R232, R244, 0x4, R240 ;  /* 0x00000004f4e87825 */ /* 0x002fca00078e02f0 */
[----:B------:R1:W-:Y:S04]  /*c4d70*/  @P2 STG.E desc[UR28][R232.64], R248 ;  /* 0x000000f8e8002986 */ /* 0x0003e8000c10191c */
[----:B-1----:R-:W3:Y:S04]  /*c4d80*/  LDL.LU R233, [R1+0x70] ;  /* 0x0000700001e97983 */ /* 0x002ee80000300800 */
        /* <DEDUP_REMOVED lines=13> */
[----:B------:R-:W-:Y:S01]  /*c4e60*/  ISETP.LT.AND P0, PT, R246, UR11, !P0 ;  /* 0x0000000bf6007c0c */ /* 0x000fe2000c701270 */
[----:B------:R-:W-:Y:S01]  /*c4e70*/  IMAD.WIDE R234, R245, 0x4, R2 ;  /* 0x00000004f5ea7825 */ /* 0x000fe200078e0202 */
[----:B------:R-:W-:Y:S01]  /*c4e80*/  ISETP.GE.AND P3, PT, R243, UR12, PT ;  /* 0x0000000cf3007c0c */ /* 0x000fe2000bf66270 */
[----:B------:R-:W1:Y:S02]  /*c4e90*/  LDCU UR11, c[0x0][0x39c] ;  /* 0x00007380ff0b77ac */ /* 0x000e640008000800 */
[C---:B------:R-:W-:Y:S01]  /*c4ea0*/  VIADD R243, R252.reuse, 0xa ;  /* 0x0000000afcf37836 */ /* 0x040fe20000000000 */
[----:B------:R-:W-:Y:S01]  /*c4eb0*/  ISETP.LT.AND P5, PT, R131, UR13, !P3 ;  /* 0x0000000d83007c0c */ /* 0x000fe2000dfa1270 */
[----:B------:R-:W-:Y:S01]  /*c4ec0*/  VIADD R244, R252, 0xb ;  /* 0x0000000bfcf47836 */ /* 0x000fe20000000000 */
[----:B------:R-:W-:Y:S01]  /*c4ed0*/  ISETP.LT.AND P3, PT, R246, UR14, !P3 ;  /* 0x0000000ef6007c0c */ /* 0x000fe2000df61270 */
[----:B------:R-:W1:Y:S01]  /*c4ee0*/  LDCU UR12, c[0x0][0x398] ;  /* 0x00007300ff0c77ac */ /* 0x000e620008000800 */
[----:B------:R-:W-:-:S02]  /*c4ef0*/  ISETP.GE.AND P1, PT, R243, UR15, PT ;  /* 0x0000000ff3007c0c */ /* 0x000fc4000bf26270 */
[----:B------:R-:W-:Y:S01]  /*c4f00*/  ISETP.GE.AND P2, PT, R244, UR18, PT ;  /* 0x00000012f4007c0c */ /* 0x000fe2000bf46270 */
[----:B------:R-:W1:Y:S01]  /*c4f10*/  LDCU UR14, c[0x0][0x39c] ;  /* 0x00007380ff0e77ac */ /* 0x000e620008000800 */
[----:B------:R-:W-:Y:S02]  /*c4f20*/  ISETP.LT.AND P4, PT, R131, UR16, !P1 ;  /* 0x0000001083007c0c */ /* 0x000fe4000cf81270 */
[----:B------:R-:W-:Y:S01]  /*c4f30*/  ISETP.LT.AND P1, PT, R246, UR17, !P1 ;  /* 0x00000011f6007c0c */ /* 0x000fe2000cf21270 */
[----:B------:R-:W1:Y:S01]  /*c4f40*/  LDCU UR15, c[0x0][0x398] ;  /* 0x00007300ff0f77ac */ /* 0x000e620008000800 */
[----:B------:R-:W-:Y:S01]  /*c4f50*/  IADD3 R0, PT, PT, R242, UR50, RZ ;  /* 0x00000032f2007c10 */ /* 0x000fe2000fffe0ff */
[----:B------:R-:W1:Y:S03]  /*c4f60*/  LDCU UR50, c[0x0][0x398] ;  /* 0x00007300ff3277ac */ /* 0x000e660008000800 */
[----:B--2---:R-:W-:Y:S01]  /*c4f70*/  IADD3 R243, PT, PT, R0, UR52, RZ ;  /* 0x0000003400f37c10 */ /* 0x004fe2000fffe0ff */
[----:B------:R-:W2:Y:S03]  /*c4f80*/  LDCU UR17, c[0x0][0x39c] ;  /* 0x00007380ff1177ac */ /* 0x000ea60008000800 */
[----:B------:R-:W-:Y:S01]  /*c4f90*/  IADD3 R244, PT, PT, R243, UR77, RZ ;  /* 0x0000004df3f47c10 */ /* 0x000fe2000fffe0ff */
[----:B------:R-:W1:Y:S01]  /*c4fa0*/  LDCU UR13, c[0x0][0x3b8] ;  /* 0x00007700ff0d77ac */ /* 0x000e620008000800 */
[----:B------:R-:W1:Y:S01]  /*c4fb0*/  LDCU UR52, c[0x0][0x398] ;  /* 0x00007300ff3477ac */ /* 0x000e620008000800 */
[----:B------:R-:W1:Y:S01]  /*c4fc0*/  LDCU UR18, c[0x0][0x398] ;  /* 0x00007300ff1277ac */ /* 0x000e620008000800 */
[----:B------:R-:W1:Y:S01]  /*c4fd0*/  LDCU UR16, c[0x0][0x3b8] ;  /* 0x00007700ff1077ac */ /* 0x000e620008000800 */
[----:B------:R-:W1:Y:S01]  /*c4fe0*/  LDCU UR77, c[0x0][0x398] ;  /* 0x00007300ff4d77ac */ /* 0x000e620008000800 */
[----:B---3--:R3:W-:Y:S01]  /*c4ff0*/  @P6 STG.E desc[UR28][R234.64], R233 ;  /* 0x000000e9ea006986 */ /* 0x0087e2000c10191c */
[----:B------:R-:W-:Y:S01]  /*c5000*/  ISETP.LT.AND P6, PT, R131, UR19, !P2 ;  /* 0x0000001383007c0c */ /* 0x000fe2000d7c1270 */
[----:B------:R-:W1:Y:S01]  /*c5010*/  LDCU UR19, c[0x0][0x3b8] ;  /* 0x00007700ff1377ac */ /* 0x000e620008000800 */
[----:B---3--:R-:W-:-:S04]  /*c5020*/  IMAD.WIDE R232, R245, 0x4, R240 ;  /* 0x00000004f5e87825 */ /* 0x008fc800078e02f0 */
[----:B------:R-:W-:Y:S01]  /*c5030*/  IMAD.WIDE R234, R242, 0x4, R2 ;  /* 0x00000004f2ea7825 */ /* 0x000fe200078e0202 */
[----:B------:R3:W-:Y:S03]  /*c5040*/  @P0 STG.E desc[UR28][R232.64], R19 ;  /* 0x00000013e8000986 */ /* 0x0007e6000c10191c */
[----:B------:R-:W-:Y:S01]  /*c5050*/  VIADD R245, R252, 0xc ;  /* 0x0000000cfcf57836 */ /* 0x000fe20000000000 */
[----:B------:R-:W-:Y:S01]  /*c5060*/  ISETP.LT.AND P2, PT, R246, UR20, !P2 ;  /* 0x00000014f6007c0c */ /* 0x000fe2000d741270 */
[----:B----4-:R4:W-:Y:S01]  /*c5070*/  @P5 STG.E desc[UR28][R234.64], R18 ;  /* 0x00000012ea005986 */ /* 0x0109e2000c10191c */
[----:B------:R-:W1:Y:S01]  /*c5080*/  LDCU UR20, c[0x0][0x39c] ;  /* 0x00007380ff1477ac */ /* 0x000e620008000800 */
[----:B---3--:R-:W-:Y:S01]  /*c5090*/  IMAD.WIDE R232, R242, 0x4, R240 ;  /* 0x00000004f2e87825 */ /* 0x008fe200078e02f0 */
[----:B------:R-:W-:Y:S01]  /*c50a0*/  ISETP.GE.AND P0, PT, R245, UR21, PT ;  /* 0x00000015f5007c0c */ /* 0x000fe2000bf06270 */
[----:B------:R-:W3:Y:S02]  /*c50b0*/  LDL.LU R19, [R1+0xa0] ;  /* 0x0000a00001137983 */ /* 0x000ee40000300800 */
[----:B----4-:R-:W-:-:S02]  /*c50c0*/  IMAD.WIDE R234, R0, 0x4, R2 ;  /* 0x0000000400ea7825 */ /* 0x010fc400078e0202 */
[----:B------:R4:W-:Y:S02]  /*c50d0*/  @P3 STG.E desc[UR28][R232.64], R15 ;  /* 0x0000000fe8003986 */ /* 0x0009e4000c10191c */
[----:B------:R-:W-:Y:S01]  /*c50e0*/  VIADD R245, R252, 0xd ;  /* 0x0000000dfcf57836 */ /* 0x000fe20000000000 */
[----:B------:R-:W-:Y:S01]  /*c50f0*/  ISETP.LT.AND P5, PT, R131, UR22, !P0 ;  /* 0x0000001683007c0c */ /* 0x000fe2000c7a1270 */
[----:B------:R1:W-:Y:S01]  /*c5100*/  @P4 STG.E desc[UR28][R234.64], R14 ;  /* 0x0000000eea004986 */ /* 0x0003e2000c10191c */
[----:B------:R-:W-:Y:S01]  /*c5110*/  ISETP.LT.AND P0, PT, R246, UR23, !P0 ;  /* 0x00000017f6007c0c */ /* 0x000fe2000c701270 */
[----:B------:R-:W2:Y:S01]  /*c5120*/  LDCU UR21, c[0x0][0x398] ;  /* 0x00007300ff1577ac */ /* 0x000ea20008000800 */
[----:B------:R-:W-:Y:S01]  /*c5130*/  IADD3 R242, PT, PT, R244, UR76, RZ ;  /* 0x0000004cf4f27c10 */ /* 0x000fe2000fffe0ff */
[----:B------:R-:W2:Y:S01]  /*c5140*/  LDL.LU R18, [R1+0x80] ;  /* 0x0000800001127983 */ /* 0x000ea20000300800 */
[----:B----4-:R-:W-:Y:S01]  /*c5150*/  IMAD.WIDE R232, R0, 0x4, R240 ;  /* 0x0000000400e87825 */ /* 0x010fe200078e02f0 */
[----:B------:R-:W-:Y:S01]  /*c5160*/  ISETP.GE.AND P3, PT, R245, UR24, PT ;  /* 0x00000018f5007c0c */ /* 0x000fe2000bf66270 */
[----:B------:R-:W4:Y:S02]  /*c5170*/  LDCU UR23, c[0x0][0x39c] ;  /* 0x00007380ff1777ac */ /* 0x000f240008000800 */
[----:B------:R-:W-:Y:S01]  /*c5180*/  VIADD R245, R252, 0xe ;  /* 0x0000000efcf57836 */ /* 0x000fe20000000000 */
[----:B------:R4:W-:Y:S01]  /*c5190*/  @P1 STG.E desc[UR28][R232.64], R13 ;  /* 0x0000000de8001986 */ /* 0x0009e2000c10191c */
[----:B-1----:R-:W-:Y:S01]  /*c51a0*/  IMAD.WIDE R234, R243, 0x4, R2 ;  /* 0x00000004f3ea7825 */ /* 0x002fe200078e0202 */
[----:B------:R-:W-:Y:S01]  /*c51b0*/  ISETP.LT.AND P4, PT, R131, UR25, !P3 ;  /* 0x0000001983007c0c */ /* 0x000fe2000df81270 */
[----:B------:R-:W1:Y:S01]  /*c51c0*/  LDCU UR76, c[0x0][0x398] ;  /* 0x00007300ff4c77ac */ /* 0x000e620008000800 */
[----:B------:R-:W-:-:S02]  /*c51d0*/  ISETP.LT.AND P3, PT, R246, UR26, !P3 ;  /* 0x0000001af6007c0c */ /* 0x000fc4000df61270 */
[----:B------:R1:W-:Y:S01]  /*c51e0*/  @P6 STG.E desc[UR28][R234.64], R12 ;  /* 0x0000000cea006986 */ /* 0x0003e2000c10191c */
[----:B------:R-:W-:Y:S01]  /*c51f0*/  ISETP.GE.AND P1, PT, R245, UR27, PT ;  /* 0x0000001bf5007c0c */ /* 0x000fe2000bf26270 */
[----:B------:R-:W2:Y:S01]  /*c5200*/  LDCU UR24, c[0x0][0x398] ;  /* 0x00007300ff1877ac */ /* 0x000ea20008000800 */
[----:B----4-:R-:W-:Y:S02]  /*c5210*/  IMAD.WIDE R232, R243, 0x4, R240 ;  /* 0x00000004f3e87825 */ /* 0x010fe400078e02f0 */
[----:B------:R-:W-:Y:S01]  /*c5220*/  ISETP.LT.AND P6, PT, R131, UR54, !P1 ;  /* 0x0000003683007c0c */ /* 0x000fe2000cfc1270 */
[----:B------:R-:W4:Y:S01]  /*c5230*/  LDCU UR26, c[0x0][0x39c] ;  /* 0x00007380ff1a77ac */ /* 0x000f220008000800 */
[----:B------:R-:W-:Y:S01]  /*c5240*/  VIADD R245, R252, 0xf ;  /* 0x0000000ffcf57836 */ /* 0x000fe20000000000 */
[----:B------:R4:W-:Y:S01]  /*c5250*/  @P2 STG.E desc[UR28][R232.64], R7 ;  /* 0x00000007e8002986 */ /* 0x0009e2000c10191c */
[----:B-1----:R-:W-:Y:S01]  /*c5260*/  IMAD.WIDE R234, R244, 0x4, R2 ;  /* 0x00000004f4ea7825 */ /* 0x002fe200078e0202 */
[----:B------:R-:W-:Y:S01]  /*c5270*/  ISETP.LT.AND P1, PT, R246, UR55, !P1 ;  /* 0x00000037f6007c0c */ /* 0x000fe2000cf21270 */
[----:B------:R-:W1:Y:S01]  /*c5280*/  LDCU UR22, c[0x0][0x3b8] ;  /* 0x00007700ff1677ac */ /* 0x000e620008000800 */
[----:B------:R-:W-:-:S02]  /*c5290*/  ISETP.GE.AND P2, PT, R245, UR56, PT ;  /* 0x00000038f5007c0c */ /* 0x000fc4000bf46270 */
[----:B------:R1:W-:Y:S01]  /*c52a0*/  @P5 STG.E desc[UR28][R234.64], R6 ;  /* 0x00000006ea005986 */ /* 0x0003e2000c10191c */
[----:B------:R-:W-:Y:S01]  /*c52b0*/  IADD3 R0, PT, PT, R242, UR75, RZ ;  /* 0x0000004bf2007c10 */ /* 0x000fe2000fffe0ff */
[----:B------:R-:W2:Y:S01]  /*c52c0*/  LDCU UR27, c[0x0][0x398] ;  /* 0x00007300ff1b77ac */ /* 0x000ea20008000800 */
[----:B----4-:R-:W-:Y:S01]  /*c52d0*/  IMAD.WIDE R232, R244, 0x4, R240 ;  /* 0x00000004f4e87825 */ /* 0x010fe200078e02f0 */
[----:B------:R-:W-:Y:S01]  /*c52e0*/  ISETP.LT.AND P5, PT, R131, UR57, !P2 ;  /* 0x0000003983007c0c */ /* 0x000fe2000d7a1270 */
[----:B------:R-:W4:Y:S03]  /*c52f0*/  LDCU UR75, c[0x0][0x398] ;  /* 0x00007300ff4b77ac */ /* 0x000f260008000800 */
[----:B------:R4:W-:Y:S01]  /*c5300*/  @P0 STG.E desc[UR28][R232.64], R5 ;  /* 0x00000005e8000986 */ /* 0x0009e2000c10191c */
[----:B-1----:R-:W-:Y:S01]  /*c5310*/  IMAD.WIDE R234, R242, 0x4, R2 ;  /* 0x00000004f2ea7825 */ /* 0x002fe200078e0202 */
[----:B------:R-:W-:Y:S01]  /*c5320*/  ISETP.LT.AND P2, PT, R246, UR58, !P2 ;  /* 0x0000003af6007c0c */ /* 0x000fe2000d741270 */
[----:B------:R-:W1:Y:S01]  /*c5330*/  LDCU UR55, c[0x0][0x39c] ;  /* 0x00007380ff3777ac */ /* 0x000e620008000800 */
[----:B------:R-:W-:-:S02]  /*c5340*/  IADD3 R243, PT, PT, R0, UR74, RZ ;  /* 0x0000004a00f37c10 */ /* 0x000fc4000fffe0ff */
[----:B------:R1:W-:Y:S01]  /*c5350*/  @P4 STG.E desc[UR28][R234.64], R4 ;  /* 0x00000004ea004986 */ /* 0x0003e2000c10191c */
[----:B------:R-:W-:Y:S01]  /*c5360*/  VIADD R245, R252, 0x10 ;  /* 0x00000010fcf57836 */ /* 0x000fe20000000000 */
[----:B------:R-:W2:Y:S01]  /*c5370*/  LDCU UR25, c[0x0][0x3b8] ;  /* 0x00007700ff1977ac */ /* 0x000ea20008000800 */
[----:B----4-:R-:W-:Y:S01]  /*c5380*/  IMAD.WIDE R232, R242, 0x4, R240 ;  /* 0x00000004f2e87825 */ /* 0x010fe200078e02f0 */
[----:B------:R-:W4:Y:S04]  /*c5390*/  LDCU UR74, c[0x0][0x398] ;  /* 0x00007300ff4a77ac */ /* 0x000f280008000800 */
[----:B------:R4:W-:Y:S01]  /*c53a0*/  @P3 STG.E desc[UR28][R232.64], R247 ;  /* 0x000000f7e8003986 */ /* 0x0009e2000c10191c */
[C---:B-1----:R-:W-:Y:S01]  /*c53b0*/  IMAD.WIDE R234, R0.reuse, 0x4, R2 ;  /* 0x0000000400ea7825 */ /* 0x042fe200078e0202 */
[----:B------:R-:W1:Y:S04]  /*c53c0*/  LDCU UR56, c[0x0][0x398] ;  /* 0x00007300ff3877ac */ /* 0x000e680008000800 */
[----:B------:R1:W-:Y:S01]  /*c53d0*/  @P6 STG.E desc[UR28][R234.64], R249 ;  /* 0x000000f9ea006986 */ /* 0x0003e2000c10191c */
[----:B------:R-:W2:Y:S01]  /*c53e0*/  LDCU UR58, c[0x0][0x39c] ;  /* 0x00007380ff3a77ac */ /* 0x000ea20008000800 */
[----:B------:R-:W2:Y:S01]  /*c53f0*/  LDCU UR54, c[0x0][0x3b8] ;  /* 0x00007700ff3677ac */ /* 0x000ea20008000800 */
[----:B----4-:R-:W-:Y:S01]  /*c5400*/  IMAD.WIDE R232, R0, 0x4, R240 ;  /* 0x0000000400e87825 */ /* 0x010fe200078e02f0 */
[----:B------:R-:W4:Y:S04]  /*c5410*/  LDCU UR57, c[0x0][0x3b8] ;  /* 0x00007700ff3977ac */ /* 0x000f280008000800 */
[----:B------:R4:W-:Y:S01]  /*c5420*/  @P1 STG.E desc[UR28][R232.64], R250 ;  /* 0x000000fae8001986 */ /* 0x0009e2000c10191c */
[----:B-1----:R-:W-:-:S05]  /*c5430*/  IMAD.WIDE R234, R243, 0x4, R2 ;  /* 0x00000004f3ea7825 */ /* 0x002fca00078e0202 */
[----:B------:R-:W-:Y:S01]  /*c5440*/  @P5 STG.E desc[UR28][R234.64], R251 ;  /* 0x000000fbea005986 */ /* 0x000fe2000c10191c */
[----:B----4-:R-:W-:-:S05]  /*c5450*/  IMAD.WIDE R232, R243, 0x4, R240 ;  /* 0x00000004f3e87825 */ /* 0x010fca00078e02f0 */
[----:B------:R1:W-:Y:S04]  /*c5460*/  @P2 STG.E desc[UR28][R232.64], R248 ;  /* 0x000000f8e8002986 */ /* 0x0003e8000c10191c */
[----:B-1----:R-:W4:Y:S04]  /*c5470*/  LDL.LU R233, [R1+0xb0] ;  /* 0x0000b00001e97983 */ /* 0x002f280000300800 */
        /* <DEDUP_REMOVED lines=13> */
[----:B------:R-:W-:Y:S01]  /*c5550*/  ISETP.GE.AND P0, PT, R245, UR59, PT ;  /* 0x0000003bf5007c0c */ /* 0x000fe2000bf06270 */
[----:B------:R-:W-:Y:S01]  /*c5560*/  VIADD R245, R252, 0x11 ;  /* 0x00000011fcf57836 */ /* 0x000fe20000000000 */
[----:B------:R-:W-:Y:S01]  /*c5570*/  IADD3 R244, PT, PT, R243, UR73, RZ ;  /* 0x00000049f3f47c10 */ /* 0x000fe2000fffe0ff */
[----:B------:R-:W1:Y:S01]  /*c5580*/  LDCU UR73, c[0x0][0x398] ;  /* 0x00007300ff4977ac */ /* 0x000e620008000800 */
[----:B------:R-:W-:-:S02]  /*c5590*/  ISETP.LT.AND P4, PT, R131, UR60, !P0 ;  /* 0x0000003c83007c0c */ /* 0x000fc4000c781270 */
[----:B------:R-:W-:Y:S01]  /*c55a0*/  ISETP.LT.AND P0, PT, R246, UR61, !P0 ;  /* 0x0000003df6007c0c */ /* 0x000fe2000c701270 */
[----:B------:R-:W-:Y:S01]  /*c55b0*/  IMAD.WIDE R234, R244, 0x4, R2 ;  /* 0x00000004f4ea7825 */ /* 0x000fe200078e0202 */
[----:B------:R-:W-:Y:S01]  /*c55c0*/  ISETP.GE.AND P3, PT, R245, UR62, PT ;  /* 0x0000003ef5007c0c */ /* 0x000fe2000bf66270 */
[----:B------:R-:W1:Y:S02]  /*c55d0*/  LDCU UR59, c[0x0][0x398] ;  /* 0x00007300ff3b77ac */ /* 0x000e640008000800 */
[----:B------:R-:W-:Y:S01]  /*c55e0*/  VIADD R245, R252, 0x12 ;  /* 0x00000012fcf57836 */ /* 0x000fe20000000000 */
[----:B------:R-:W-:Y:S01]  /*c55f0*/  ISETP.LT.AND P6, PT, R131, UR63, !P3 ;  /* 0x0000003f83007c0c */ /* 0x000fe2000dfc1270 */
[----:B------:R-:W1:Y:S01]  /*c5600*/  LDCU UR61, c[0x0][0x39c] ;  /* 0x00007380ff3d77ac */ /* 0x000e620008000800 */
[----:B------:R-:W-:Y:S02]  /*c5610*/  ISETP.LT.AND P3, PT, R246, UR64, !P3 ;  /* 0x00000040f6007c0c */ /* 0x000fe4000df61270 */
[----:B------:R-:W-:Y:S01]  /*c5620*/  ISETP.GE.AND P1, PT, R245, UR66, PT ;  /* 0x00000042f5007c0c */ /* 0x000fe2000bf26270 */
[----:B------:R-:W-:Y:S01]  /*c5630*/  VIADD R245, R252, 0x13 ;  /* 0x00000013fcf57836 */ /* 0x000fe20000000000 */
[----:B------:R-:W-:Y:S01]  /*c5640*/  IADD3 R242, PT, PT, R244, UR72, RZ ;  /* 0x00000048f4f27c10 */ /* 0x000fe2000fffe0ff */
[----:B------:R-:W1:Y:S01]  /*c5650*/  LDCU UR72, c[0x0][0x398] ;  /* 0x00007300ff4877ac */ /* 0x000e620008000800 */
[----:B------:R-:W-:-:S02]  /*c5660*/  ISETP.LT.AND P5, PT, R131, UR67, !P1 ;  /* 0x0000004383007c0c */ /* 0x000fc4000cfa1270 */
[----:B------:R-:W-:Y:S01]  /*c5670*/  ISETP.LT.AND P1, PT, R246, UR68, !P1 ;  /* 0x00000044f6007c0c */ /* 0x000fe2000cf21270 */
[----:B------:R-:W1:Y:S01]  /*c5680*/  LDCU UR60, c[0x0][0x3b8] ;  /* 0x00007700ff3c77ac */ /* 0x000e620008000800 */
[----:B------:R-:W-:Y:S01]  /*c5690*/  ISETP.GE.AND P2, PT, R245, UR70, PT ;  /* 0x00000046f5007c0c */ /* 0x000fe2000bf46270 */
[----:B------:R-:W-:Y:S01]  /*c56a0*/  VIADD R245, R252, 0x14 ;  /* 0x00000014fcf57836 */ /* 0x000fe20000000000 */
[----:B------:R-:W-:Y:S01]  /*c56b0*/  IADD3 R0, PT, PT, R242, UR65, RZ ;  /* 0x00000041f2007c10 */ /* 0x000fe2000fffe0ff */
[----:B------:R-:W1:Y:S03]  /*c56c0*/  LDCU UR62, c[0x0][0x398] ;  /* 0x00007300ff3e77ac */ /* 0x000e660008000800 */
[----:B------:R-:W-:Y:S01]  /*c56d0*/  IADD3 R243, PT, PT, R0, UR69, RZ ;  /* 0x0000004500f37c10 */ /* 0x000fe2000fffe0ff */
        /* <DEDUP_REMOVED lines=8> */
[----:B----4-:R4:W-:Y:S01]  /*c5760*/  @P4 STG.E desc[UR28][R234.64], R233 ;  /* 0x000000e9ea004986 */ /* 0x0109e2000c10191c */
[----:B------:R-:W-:Y:S01]  /*c5770*/  ISETP.LT.AND P4, PT, R131, UR71, !P2 ;  /* 0x0000004783007c0c */ /* 0x000fe2000d781270 */
[----:B------:R-:W1:Y:S01]  /*c5780*/  LDCU UR71, c[0x0][0x3b8] ;  /* 0x00007700ff4777ac */ /* 0x000e620008000800 */
[----:B----4-:R-:W-:-:S04]  /*c5790*/  IMAD.WIDE R232, R244, 0x4, R240 ;  /* 0x00000004f4e87825 */ /* 0x010fc800078e02f0 */
[----:B------:R-:W-:Y:S01]  /*c57a0*/  IMAD.WIDE R234, R242, 0x4, R2 ;  /* 0x00000004f2ea7825 */ /* 0x000fe200078e0202 */
[----:B---3--:R3:W-:Y:S01]  /*c57b0*/  @P0 STG.E desc[UR28][R232.64], R19 ;  /* 0x00000013e8000986 */ /* 0x0087e2000c10191c */
[----:B------:R-:W-:Y:S01]  /*c57c0*/  ISETP.LT.AND P2, PT, R246, UR31, !P2 ;  /* 0x0000001ff6007c0c */ /* 0x000fe2000d741270 */
[----:B------:R-:W4:Y:S01]  /*c57d0*/  LDCU UR31, c[0x0][0x39c] ;  /* 0x00007380ff1f77ac */ /* 0x000f220008000800 */
[----:B------:R-:W-:Y:S01]  /*c57e0*/  ISETP.GE.AND P0, PT, R245, UR34, PT ;  /* 0x00000022f5007c0c */ /* 0x000fe2000bf06270 */
[----:B--2---:R2:W-:Y:S01]  /*c57f0*/  @P6 STG.E desc[UR28][R234.64], R18 ;  /* 0x00000012ea006986 */ /* 0x0045e2000c10191c */
[----:B------:R-:W-:Y:S01]  /*c5800*/  VIADD R245, R252, 0x15 ;  /* 0x00000015fcf57836 */ /* 0x000fe20000000000 */
[----:B------:R-:W-:Y:S01]  /*c5810*/  IADD3 R244, PT, PT, R243, UR33, RZ ;  /* 0x00000021f3f47c10 */ /* 0x000fe2000fffe0ff */
[----:B------:R-:W1:Y:S01]  /*c5820*/  LDCU UR33, c[0x0][0x398] ;  /* 0x00007300ff2177ac */ /* 0x000e620008000800 */
[----:B---3--:R-:W-:Y:S01]  /*c5830*/  IMAD.WIDE R232, R242, 0x4, R240 ;  /* 0x00000004f2e87825 */ /* 0x008fe200078e02f0 */
[----:B------:R-:W3:Y:S01]  /*c5840*/  LDL.LU R19, [R1+0xe0] ;  /* 0x0000e00001137983 */ /* 0x000ee20000300800 */
[----:B------:R-:W1:Y:S02]  /*c5850*/  LDCU UR34, c[0x0][0x398] ;  /* 0x00007300ff2277ac */ /* 0x000e640008000800 */
[----:B--2---:R-:W-:Y:S01]  /*c5860*/  IMAD.WIDE R234, R0, 0x4, R2 ;  /* 0x0000000400ea7825 */ /* 0x004fe200078e0202 */
[----:B------:R2:W-:Y:S01]  /*c5870*/  @P3 STG.E desc[UR28][R232.64], R15 ;  /* 0x0000000fe8003986 */ /* 0x0005e2000c10191c */
[----:B------:R-:W-:Y:S01]  /*c5880*/  ISETP.LT.AND P6, PT, R131, UR36, !P0 ;  /* 0x0000002483007c0c */ /* 0x000fe2000c7c1270 */
[----:B------:R-:W1:Y:S01]  /*c5890*/  LDCU UR36, c[0x0][0x3b8] ;  /* 0x00007700ff2477ac */ /* 0x000e620008000800 */
[----:B------:R-:W-:Y:S01]  /*c58a0*/  ISETP.LT.AND P0, PT, R246, UR4, !P0 ;  /* 0x00000004f6007c0c */ /* 0x000fe2000c701270 */
[----:B------:R2:W-:Y:S01]  /*c58b0*/  @P5 STG.E desc[UR28][R234.64], R14 ;  /* 0x0000000eea005986 */ /* 0x0005e2000c10191c */
[----:B------:R-:W-:Y:S01]  /*c58c0*/  ISETP.GE.AND P3, PT, R245, UR40, PT ;  /* 0x00000028f5007c0c */ /* 0x000fe2000bf66270 */
[----:B------:R-:W-:Y:S01]  /*c58d0*/  VIADD R245, R252, 0x16 ;  /* 0x00000016fcf57836 */ /* 0x000fe20000000000 */
[----:B------:R-:W-:Y:S01]  /*c58e0*/  IADD3 R242, PT, PT, R244, UR38, RZ ;  /* 0x00000026f4f27c10 */ /* 0x000fe2000fffe0ff */
[----:B------:R-:W3:Y:S01]  /*c58f0*/  LDL.LU R18, [R1+0xc0] ;  /* 0x0000c00001127983 */ /* 0x000ee20000300800 */
[----:B--2---:R-:W-:Y:S01]  /*c5900*/  IMAD.WIDE R232, R0, 0x4, R240 ;  /* 0x0000000400e87825 */ /* 0x004fe200078e02f0 */
[----:B------:R-:W2:Y:S03]  /*c5910*/  LDCU UR4, c[0x0][0x39c] ;  /* 0x00007380ff0477ac */ /* 0x000ea60008000800 */
[----:B------:R-:W-:Y:S01]  /*c5920*/  IMAD.WIDE R234, R243, 0x4, R2 ;  /* 0x00000004f3ea7825 */ /* 0x000fe200078e0202 */
[----:B------:R1:W-:Y:S01]  /*c5930*/  @P1 STG.E desc[UR28][R232.64], R13 ;  /* 0x0000000de8001986 */ /* 0x0003e2000c10191c */
[----:B------:R-:W-:Y:S01]  /*c5940*/  ISETP.LT.AND P5, PT, R131, UR42, !P3 ;  /* 0x0000002a83007c0c */ /* 0x000fe2000dfa1270 */
[----:B------:R-:W2:Y:S01]  /*c5950*/  LDCU UR38, c[0x0][0x398] ;  /* 0x00007300ff2677ac */ /* 0x000ea20008000800 */
[----:B------:R-:W-:Y:S01]  /*c5960*/  ISETP.LT.AND P3, PT, R246, UR5, !P3 ;  /* 0x00000005f6007c0c */ /* 0x000fe2000df61270 */
[----:B------:R4:W-:Y:S01]  /*c5970*/  @P4 STG.E desc[UR28][R234.64], R12 ;  /* 0x0000000cea004986 */ /* 0x0009e2000c10191c */
[----:B------:R-:W-:Y:S01]  /*c5980*/  ISETP.GE.AND P1, PT, R245, UR32, PT ;  /* 0x00000020f5007c0c */ /* 0x000fe2000bf26270 */
[----:B------:R-:W-:Y:S01]  /*c5990*/  VIADD R245, R252, 0x17 ;  /* 0x00000017fcf57836 */ /* 0x000fe20000000000 */
[----:B------:R-:W-:Y:S01]  /*c59a0*/  IADD3 R0, PT, PT, R242, UR30, RZ ;  /* 0x0000001ef2007c10 */ /* 0x000fe2000fffe0ff */
[----:B------:R-:W2:Y:S01]  /*c59b0*/  LDCU UR40, c[0x0][0x398] ;  /* 0x00007300ff2877ac */ /* 0x000ea20008000800 */
[----:B-1----:R-:W-:Y:S01]  /*c59c0*/  IMAD.WIDE R232, R243, 0x4, R240 ;  /* 0x00000004f3e87825 */ /* 0x002fe200078e02f0 */
[----:B------:R-:W1:Y:S03]  /*c59d0*/  LDCU UR5, c[0x0][0x39c] ;  /* 0x00007380ff0577ac */ /* 0x000e660008000800 */
[----:B----4-:R-:W-:Y:S01]  /*c59e0*/  IMAD.WIDE R234, R244, 0x4, R2 ;  /* 0x00000004f4ea7825 */ /* 0x010fe200078e0202 */
[----:B------:R4:W-:Y:S01]  /*c59f0*/  @P2 STG.E desc[UR28][R232.64], R7 ;  /* 0x00000007e8002986 */ /* 0x0009e2000c10191c */
[----:B------:R-:W-:Y:S01]  /*c5a00*/  ISETP.LT.AND P4, PT, R131, UR44, !P1 ;  /* 0x0000002c83007c0c */ /* 0x000fe2000cf81270 */
[----:B------:R-:W1:Y:S01]  /*c5a10*/  LDCU UR30, c[0x0][0x398] ;  /* 0x00007300ff1e77ac */ /* 0x000e620008000800 */
[----:B------:R-:W-:Y:S01]  /*c5a20*/  ISETP.LT.AND P1, PT, R246, UR6, !P1 ;  /* 0x00000006f6007c0c */ /* 0x000fe2000cf21270 */
[----:B------:R2:W-:Y:S01]  /*c5a30*/  @P6 STG.E desc[UR28][R234.64], R6 ;  /* 0x00000006ea006986 */ /* 0x0005e2000c10191c */
[----:B------:R-:W-:Y:S01]  /*c5a40*/  ISETP.GE.AND P2, PT, R245, UR8, PT ;  /* 0x00000008f5007c0c */ /* 0x000fe2000bf46270 */
[----:B------:R-:W1:Y:S01]  /*c5a50*/  LDCU UR32, c[0x0][0x398] ;  /* 0x00007300ff2077ac */ /* 0x000e620008000800 */
[----:B------:R-:W1:Y:S01]  /*c5a60*/  LDCU UR42, c[0x0][0x3b8] ;  /* 0x00007700ff2a77ac */ /* 0x000e620008000800 */
[----:B----4-:R-:W-:Y:S01]  /*c5a70*/  IMAD.WIDE R232, R244, 0x4, R240 ;  /* 0x00000004f4e87825 */ /* 0x010fe200078e02f0 */
[----:B------:R-:W-:Y:S01]  /*c5a80*/  IADD3 R243, PT, PT, R0, UR7, RZ ;  /* 0x0000000700f37c10 */ /* 0x000fe2000fffe0ff */
[----:B------:R-:W4:Y:S02]  /*c5a90*/  LDCU UR6, c[0x0][0x39c] ;  /* 0x00007380ff0677ac */ /* 0x000f240008000800 */
[----:B--2---:R-:W-:Y:S01]  /*c5aa0*/  IMAD.WIDE R234, R242, 0x4, R2 ;  /* 0x00000004f2ea7825 */ /* 0x004fe200078e0202 */
[----:B------:R2:W-:Y:S01]  /*c5ab0*/  @P0 STG.E desc[UR28][R232.64], R5 ;  /* 0x00000005e8000986 */ /* 0x0005e2000c10191c */
[----:B------:R-:W-:Y:S01]  /*c5ac0*/  ISETP.LT.AND P6, PT, R131, UR46, !P2 ;  /* 0x0000002e83007c0c */ /* 0x000fe2000d7c1270 */
[----:B------:R-:W1:Y:S01]  /*c5ad0*/  LDCU UR7, c[0x0][0x398] ;  /* 0x00007300ff0777ac */ /* 0x000e620008000800 */
[----:B------:R-:W-:Y:S01]  /*c5ae0*/  ISETP.LT.AND P2, PT, R246, UR9, !P2 ;  /* 0x00000009f6007c0c */ /* 0x000fe2000d741270 */
[----:B------:R4:W-:Y:S01]  /*c5af0*/  @P5 STG.E desc[UR28][R234.64], R4 ;  /* 0x00000004ea005986 */ /* 0x0009e2000c10191c */
[----:B------:R-:W-:Y:S01]  /*c5b00*/  VIADD R245, R252, 0x18 ;  /* 0x00000018fcf57836 */ /* 0x000fe20000000000 */
[----:B------:R-:W-:Y:S01]  /*c5b10*/  IADD3 R244, PT, PT, R243, UR10, RZ ;  /* 0x0000000af3f47c10 */ /* 0x000fe2000fffe0ff */
[----:B------:R-:W1:Y:S01]  /*c5b20*/  LDCU UR8, c[0x0][0x398] ;  /* 0x00007300ff0877ac */ /* 0x000e620008000800 */
[----:B------:R-:W1:Y:S01]  /*c5b30*/  LDCU UR9, c[0x0][0x39c] ;  /* 0x00007380ff0977ac */ /* 0x000e620008000800 */
[----:B--2---:R-:W-:Y:S01]  /*c5b40*/  IMAD.WIDE R232, R242, 0x4, R240 ;  /* 0x00000004f2e87825 */ /* 0x004fe200078e02f0 */
[----:B------:R-:W2:Y:S03]  /*c5b50*/  LDCU UR44, c[0x0][0x3b8] ;  /* 0x00007700ff2c77ac */ /* 0x000ea60008000800 */
[C---:B----4-:R-:W-:Y:S01]  /*c5b60*/  IMAD.WIDE R234, R0.reuse, 0x4, R2 ;  /* 0x0000000400ea7825 */ /* 0x050fe200078e0202 */
[----:B------:R4:W-:Y:S01]  /*c5b70*/  @P3 STG.E desc[UR28][R232.64], R247 ;  /* 0x000000f7e8003986 */ /* 0x0009e2000c10191c */
[----:B------:R-:W-:Y:S01]  /*c5b80*/  ISETP.GE.AND P0, PT, R245, UR11, PT ;  /* 0x0000000bf5007c0c */ /* 0x000fe2000bf06270 */
[----:B------:R-:W1:Y:S02]  /*c5b90*/  LDCU UR10, c[0x0][0x398] ;  /* 0x00007300ff0a77ac */ /* 0x000e640008000800 */
[----:B------:R2:W-:Y:S01]  /*c5ba0*/  @P4 STG.E desc[UR28][R234.64], R249 ;  /* 0x000000f9ea004986 */ /* 0x0005e2000c10191c */
[----:B------:R-:W1:Y:S01]  /*c5bb0*/  LDCU UR46, c[0x0][0x3b8] ;  /* 0x00007700ff2e77ac */ /* 0x000e620008000800 */
[----:B----4-:R-:W-:Y:S01]  /*c5bc0*/  IMAD.WIDE R232, R0, 0x4, R240 ;  /* 0x0000000400e87825 */ /* 0x010fe200078e02f0 */
[----:B------:R-:W-:Y:S01]  /*c5bd0*/  IADD3 R242, PT, PT, R244, UR13, RZ ;  /* 0x0000000df4f27c10 */ /* 0x000fe2000fffe0ff */
[----:B------:R-:W4:Y:S02]  /*c5be0*/  LDCU UR11, c[0x0][0x398] ;  /* 0x00007300ff0b77ac */ /* 0x000f240008000800 */
[----:B--2---:R-:W-:Y:S01]  /*c5bf0*/  IMAD.WIDE R234, R243, 0x4, R2 ;  /* 0x00000004f3ea7825 */ /* 0x004fe200078e0202 */
[----:B------:R2:W-:Y:S01]  /*c5c00*/  @P1 STG.E desc[UR28][R232.64], R250 ;  /* 0x000000fae8001986 */ /* 0x0005e2000c10191c */
[----:B------:R-:W-:Y:S01]  /*c5c10*/  ISETP.LT.AND P5, PT, R131, UR48, !P0 ;  /* 0x0000003083007c0c */ /* 0x000fe2000c7a1270 */
[----:B------:R-:W1:Y:S02]  /*c5c20*/  LDCU UR13, c[0x0][0x398] ;  /* 0x00007300ff0d77ac */ /* 0x000e640008000800 */
[----:B------:R-:W-:Y:S01]  /*c5c30*/  @P6 STG.E desc[UR28][R234.64], R251 ;  /* 0x000000fbea006986 */ /* 0x000fe2000c10191c */
[----:B--2---:R-:W-:-:S04]  /*c5c40*/  IMAD.WIDE R232, R243, 0x4, R240 ;  /* 0x00000004f3e87825 */ /* 0x004fc800078e02f0 */
[----:B------:R-:W-:Y:S01]  /*c5c50*/  VIADD R245, R252, 0x19 ;  /* 0x00000019fcf57836 */ /* 0x000fe20000000000 */
[----:B------:R2:W-:Y:S01]  /*c5c60*/  @P2 STG.E desc[UR28][R232.64], R248 ;  /* 0x000000f8e8002986 */ /* 0x0005e2000c10191c */
[----:B------:R-:W-:Y:S01]  /*c5c70*/  IADD3 R0, PT, PT, R242, UR16, RZ ;  /* 0x00000010f2007c10 */ /* 0x000fe2000fffe0ff */
[----:B------:R-:W1:Y:S02]  /*c5c80*/  LDCU UR48, c[0x0][0x3b8] ;  /* 0x00007700ff3077ac */ /* 0x000e640008000800 */
[----:B--2---:R-:W2:Y:S01]  /*c5c90*/  LDL.LU R233, [R1+0xf0] ;  /* 0x0000f00001e97983 */ /* 0x004ea20000300800 */
[----:B------:R-:W-:Y:S01]  /*c5ca0*/  ISETP.LT.AND P0, PT, R246, UR12, !P0 ;  /* 0x0000000cf6007c0c */ /* 0x000fe2000c701270 */
[----:B------:R-:W-:Y:S01]  /*c5cb0*/  IMAD.WIDE R234, R244, 0x4, R2 ;  /* 0x00000004f4ea7825 */ /* 0x000fe200078e0202 */
[----:B------:R-:W-:Y:S01]  /*c5cc0*/  ISETP.GE.AND P3, PT, R245, UR14, PT ;  /* 0x0000000ef5007c0c */ /* 0x000fe2000bf66270 */
[----:B------:R-:W3:Y:S01]  /*c5cd0*/  LDL.LU R15, [R1+0xd0] ;  /* 0x0000d000010f7983 */ /* 0x000ee20000300800 */
[----:B------:R-:W-:Y:S01]  /*c5ce0*/  IADD3 R243, PT, PT, R0, UR19, RZ ;  /* 0x0000001300f37c10 */ /* 0x000fe2000fffe0ff */
[----:B------:R-:W-:Y:S01]  /*c5cf0*/  VIADD R245, R252, 0x1a ;  /* 0x0000001afcf57836 */ /* 0x000fe20000000000 */
[----:B------:R-:W-:Y:S01]  /*c5d00*/  ISETP.LT.AND P4, PT, R131, UR50, !P3 ;  /* 0x0000003283007c0c */ /* 0x000fe2000df81270 */
[----:B------:R-:W3:Y:S01]  /*c5d10*/  LDL.LU R14, [R1+0xf4] ;  /* 0x0000f400010e7983 */ /* 0x000ee20000300800 */
[----:B------:R-:W1:Y:S03]  /*c5d20*/  LDCU UR12, c[0x0][0x39c] ;  /* 0x00007380ff0c77ac */ /* 0x000e660008000800 */
[----:B------:R-:W3:Y:S01]  /*c5d30*/  LDL.LU R13, [R1+0xe4] ;  /* 0x0000e400010d7983 */ /* 0x000ee20000300800 */
[----:B------:R-:W-:Y:S01]  /*c5d40*/  ISETP.GE.AND P1, PT, R245, UR17, PT ;  /* 0x00000011f5007c0c */ /* 0x000fe2000bf26270 */
[----:B------:R-:W1:Y:S02]  /*c5d50*/  LDCU UR14, c[0x0][0x398] ;  /* 0x00007300ff0e77ac */ /* 0x000e640008000800 */
[----:B------:R-:W3:Y:S01]  /*c5d60*/  LDL.LU R12, [R1+0xc4] ;  /* 0x0000c400010c7983 */ /* 0x000ee20000300800 */
[----:B------:R-:W-:Y:S01]  /*c5d70*/  ISETP.LT.AND P3, PT, R246, UR15, !P3 ;  /* 0x0000000ff6007c0c */ /* 0x000fe2000df61270 */
[----:B------:R-:W-:Y:S01]  /*c5d80*/  VIADD R245, R252, 0x1b ;  /* 0x0000001bfcf57836 */ /* 0x000fe20000000000 */
[----:B------:R-:W-:Y:S01]  /*c5d90*/  ISETP.LT.AND P6, PT, R131, UR52, !P1 ;  /* 0x0000003483007c0c */ /* 0x000fe2000cfc1270 */
[----:B------:R-:W4:Y:S01]  /*c5da0*/  LDL.LU R7, [R1+0xd4] ;  /* 0x0000d40001077983 */ /* 0x000f220000300800 */
[----:B------:R-:W1:Y:S03]  /*c5db0*/  LDCU UR15, c[0x0][0x39c] ;  /* 0x00007380ff0f77ac */ /* 0x000e660008000800 */
[----:B------:R-:W4:Y:S01]  /*c5dc0*/  LDL.LU R6, [R1+0xf8] ;  /* 0x0000f80001067983 */ /* 0x000f220000300800 */
[----:B------:R-:W-:Y:S01]  /*c5dd0*/  ISETP.GE.AND P2, PT, R245, UR20, PT ;  /* 0x00000014f5007c0c */ /* 0x000fe2000bf46270 */
[----:B------:R-:W1:Y:S02]  /*c5de0*/  LDCU UR16, c[0x0][0x398] ;  /* 0x00007300ff1077ac */ /* 0x000e640008000800 */
[----:B------:R-:W4:Y:S01]  /*c5df0*/  LDL.LU R5, [R1+0xe8] ;  /* 0x0000e80001057983 */ /* 0x000f220000300800 */
[----:B------:R-:W-:Y:S01]  /*c5e00*/  ISETP.LT.AND P1, PT, R246, UR18, !P1 ;  /* 0x00000012f6007c0c */ /* 0x000fe2000cf21270 */
[----:B------:R-:W-:Y:S01]  /*c5e10*/  VIADD R245, R252, 0x1c ;  /* 0x0000001cfcf57836 */ /* 0x000fe20000000000 */
[----:B------:R-:W1:Y:S01]  /*c5e20*/  LDCU UR17, c[0x0][0x398] ;  /* 0x00007300ff1177ac */ /* 0x000e620008000800 */
[----:B------:R-:W4:Y:S01]  /*c5e30*/  LDL.LU R4, [R1+0xc8] ;  /* 0x0000c80001047983 */ /* 0x000f220000300800 */
[----:B------:R-:W1:Y:S03]  /*c5e40*/  LDCU UR18, c[0x0][0x39c] ;  /* 0x00007380ff1277ac */ /* 0x000e660008000800 */
        /* <DEDUP_REMOVED lines=8> */
[----:B------:R-:W4:Y:S04]  /*c5ed0*/  LDL.LU R248, [R1+0xdc] ;  /* 0x0000dc0001f87983 */ /* 0x000f280000300800 */
[----:B--2---:R2:W-:Y:S01]  /*c5ee0*/  @P5 STG.E desc[UR28][R234.64], R233 ;  /* 0x000000e9ea005986 */ /* 0x0045e2000c10191c */
[----:B------:R-:W-:Y:S01]  /*c5ef0*/  ISETP.LT.AND P5, PT, R131, UR77, !P2 ;  /* 0x0000004d83007c0c */ /* 0x000fe2000d7a1270 */
[----:B------:R-:W1:Y:S01]  /*c5f00*/  LDCU UR77, c[0x0][0x3b8] ;  /* 0x00007700ff4d77ac */ /* 0x000e620008000800 */
[----:B--2---:R-:W-:-:S04]  /*c5f10*/  IMAD.WIDE R232, R244, 0x4, R240 ;  /* 0x00000004f4e87825 */ /* 0x004fc800078e02f0 */
[----:B------:R-:W-:Y:S01]  /*c5f20*/  IMAD.WIDE R234, R242, 0x4, R2 ;  /* 0x00000004f2ea7825 */ /* 0x000fe200078e0202 */
[----:B---3--:R2:W-:Y:S01]  /*c5f30*/  @P0 STG.E desc[UR28][R232.64], R19 ;  /* 0x00000013e8000986 */ /* 0x0085e2000c10191c */
[----:B------:R-:W-:Y:S01]  /*c5f40*/  ISETP.LT.AND P2, PT, R246, UR21, !P2 ;  /* 0x00000015f6007c0c */ /* 0x000fe2000d741270 */
[----:B------:R-:W3:Y:S01]  /*c5f50*/  LDCU UR21, c[0x0][0x39c] ;  /* 0x00007380ff1577ac */ /* 0x000ee20008000800 */
[----:B------:R-:W-:Y:S01]  /*c5f60*/  ISETP.GE.AND P0, PT, R245, UR23, PT ;  /* 0x00000017f5007c0c */ /* 0x000fe2000bf06270 */
[----:B------:R1:W-:Y:S01]  /*c5f70*/  @P4 STG.E desc[UR28][R234.64], R18 ;  /* 0x00000012ea004986 */ /* 0x0003e2000c10191c */
[----:B------:R-:W-:Y:S01]  /*c5f80*/  VIADD R245, R252, 0x1d ;  /* 0x0000001dfcf57836 */ /* 0x000fe20000000000 */
[----:B------:R-:W-:Y:S01]  /*c5f90*/  IADD3 R244, PT, PT, R243, UR22, RZ ;  /* 0x00000016f3f47c10 */ /* 0x000fe2000fffe0ff */
[----:B------:R-:W3:Y:S01]  /*c5fa0*/  LDCU UR22, c[0x0][0x398] ;  /* 0x00007300ff1677ac */ /* 0x000ee20008000800 */
[----:B--2---:R-:W-:Y:S01]  /*c5fb0*/  IMAD.WIDE R232, R242, 0x4, R240 ;  /* 0x00000004f2e87825 */ /* 0x004fe200078e02f0 */
[----:B------:R-:W2:Y:S01]  /*c5fc0*/  LDL.LU R19, [R1+0x120] ;  /* 0x0001200001137983 */ /* 0x000ea20000300800 */
[----:B------:R-:W2:Y:S02]  /*c5fd0*/  LDCU UR23, c[0x0][0x398] ;  /* 0x00007300ff1777ac */ /* 0x000ea40008000800 */
[----:B-1----:R-:W-:Y:S01]  /*c5fe0*/  IMAD.WIDE R234, R0, 0x4, R2 ;  /* 0x0000000400ea7825 */ /* 0x002fe200078e0202 */
        /* <DEDUP_REMOVED lines=8> */
[----:B------:R-:W2:Y:S01]  /*c6070*/  LDL.LU R18, [R1+0x100] ;  /* 0x0001000001127983 */ /* 0x000ea20000300800 */
[----:B-1----:R-:W-:Y:S01]  /*c6080*/  IMAD.WIDE R232, R0, 0x4, R240 ;  /* 0x0000000400e87825 */ /* 0x002fe200078e02f0 */
[----:B------:R-:W1:Y:S03]  /*c6090*/  LDCU UR24, c[0x0][0x39c] ;  /* 0x00007380ff1877ac */ /* 0x000e660008000800 */
[----:B---3--:R-:W-:Y:S01]  /*c60a0*/  IMAD.WIDE R234, R243, 0x4, R2 ;  /* 0x00000004f3ea7825 */ /* 0x008fe200078e0202 */
        /* <DEDUP_REMOVED lines=8> */
[----:B------:R-:W1:Y:S01]  /*c6130*/  LDCU UR26, c[0x0][0x398] ;  /* 0x00007300ff1a77ac */ /* 0x000e620008000800 */
[----:B---3--:R-:W-:Y:S01]  /*c6140*/  IMAD.WIDE R232, R243, 0x4, R240 ;  /* 0x00000004f3e87825 */ /* 0x008fe200078e02f0 */
[----:B------:R-:W3:Y:S03]  /*c6150*/  LDCU UR27, c[0x0][0x39c] ;  /* 0x00007380ff1b77ac */ /* 0x000ee60008000800 */
        /* <DEDUP_REMOVED lines=12> */
[----:B---3--:R-:W-:Y:S01]  /*c6220*/  IMAD.WIDE R234, R242, 0x4, R2 ;  /* 0x00000004f2ea7825 */ /* 0x008fe200078e0202 */
        /* <DEDUP_REMOVED lines=9> */
[----:B---3--:R-:W-:Y:S01]  /*c62c0*/  IMAD.WIDE R232, R242, 0x4, R240 ;  /* 0x00000004f2e87825 */ /* 0x008fe200078e02f0 */
[----:B------:R-:W3:Y:S03]  /*c62d0*/  LDCU UR74, c[0x0][0x3b8] ;  /* 0x00007700ff4a77ac */ /* 0x000ee60008000800 */
        /* <DEDUP_REMOVED lines=9> */
[----:B---3--:R-:W-:Y:S01]  /*c6370*/  IMAD.WIDE R234, R243, 0x4, R2 ;  /* 0x00000004f3ea7825 */ /* 0x008fe200078e0202 */
[----:B------:R3:W-:Y:S01]  /*c6380*/  @P1 STG.E desc[UR28][R232.64], R250 ;  /* 0x000000fae8001986 */ /* 0x0007e2000c10191c */
[----:B------:R-:W-:Y:S01]  /*c6390*/  ISETP.LT.AND P6, PT, R131, UR72, !P0 ;  /* 0x0000004883007c0c */ /* 0x000fe2000c7c1270 */
[----:B------:R-:W1:Y:S02]  /*c63a0*/  LDCU UR63, c[0x0][0x398] ;  /* 0x00007300ff3f77ac */ /* 0x000e640008000800 */
[----:B------:R-:W-:Y:S01]  /*c63b0*/  @P4 STG.E desc[UR28][R234.64], R251 ;  /* 0x000000fbea004986 */ /* 0x000fe2000c10191c */
[----:B---3--:R-:W-:-:S04]  /*c63c0*/  IMAD.WIDE R232, R243, 0x4, R240 ;  /* 0x00000004f3e87825 */ /* 0x008fc800078e02f0 */
[----:B------:R-:W-:Y:S01]  /*c63d0*/  VIADD R245, R252, 0x21 ;  /* 0x00000021fcf57836 */ /* 0x000fe20000000000 */
[----:B------:R3:W-:Y:S01]  /*c63e0*/  @P2 STG.E desc[UR28][R232.64], R248 ;  /* 0x000000f8e8002986 */ /* 0x0007e2000c10191c */
[----:B------:R-:W-:Y:S01]  /*c63f0*/  IADD3 R0, PT, PT, R242, UR67, RZ ;  /* 0x00000043f2007c10 */ /* 0x000fe2000fffe0ff */
[----:B------:R-:W1:Y:S02]  /*c6400*/  LDCU UR72, c[0x0][0x3b8] ;  /* 0x00007700ff4877ac */ /* 0x000e640008000800 */
[----:B---3--:R-:W3:Y:S01]  /*c6410*/  LDL.LU R233, [R1+0x130] ;  /* 0x0001300001e97983 */ /* 0x008ee20000300800 */
[----:B------:R-:W-:Y:S01]  /*c6420*/  ISETP.LT.AND P0, PT, R246, UR62, !P0 ;  /* 0x0000003ef6007c0c */ /* 0x000fe2000c701270 */
[----:B------:R-:W-:Y:S01]  /*c6430*/  IMAD.WIDE R234, R244, 0x4, R2 ;  /* 0x00000004f4ea7825 */ /* 0x000fe200078e0202 */
[----:B------:R-:W-:Y:S01]  /*c6440*/  ISETP.GE.AND P3, PT, R245, UR64, PT ;  /* 0x00000040f5007c0c */ /* 0x000fe2000bf66270 */
[----:B------:R-:W2:Y:S01]  /*c6450*/  LDL.LU R15, [R1+0x110] ;  /* 0x00011000010f7983 */ /* 0x000ea20000300800 */
[----:B------:R-:W-:Y:S01]  /*c6460*/  IADD3 R243, PT, PT, R0, UR71, RZ ;  /* 0x0000004700f37c10 */ /* 0x000fe2000fffe0ff */
[----:B------:R-:W-:Y:S01]  /*c6470*/  VIADD R245, R252, 0x22 ;  /* 0x00000022fcf57836 */ /* 0x000fe20000000000 */
[----:B------:R-:W-:Y:S01]  /*c6480*/  ISETP.LT.AND P5, PT, R131, UR65, !P3 ;  /* 0x0000004183007c0c */ /* 0x000fe2000dfa1270 */
[----:B------:R-:W2:Y:S01]  /*c6490*/  LDL.LU R14, [R1+0x134] ;  /* 0x00013400010e7983 */ /* 0x000ea20000300800 */
[----:B------:R-:W1:Y:S03]  /*c64a0*/  LDCU UR62, c[0x0][0x39c] ;  /* 0x00007380ff3e77ac */ /* 0x000e660008000800 */
[----:B------:R-:W2:Y:S01]  /*c64b0*/  LDL.LU R13, [R1+0x124] ;  /* 0x00012400010d7983 */ /* 0x000ea20000300800 */
[----:B------:R-:W-:Y:S01]  /*c64c0*/  ISETP.GE.AND P1, PT, R245, UR68, PT ;  /* 0x00000044f5007c0c */ /* 0x000fe2000bf26270 */
[----:B------:R-:W1:Y:S02]  /*c64d0*/  LDCU UR64, c[0x0][0x398] ;  /* 0x00007300ff4077ac */ /* 0x000e640008000800 */
[----:B------:R-:W2:Y:S01]  /*c64e0*/  LDL.LU R12, [R1+0x104] ;  /* 0x00010400010c7983 */ /* 0x000ea20000300800 */
        /* <DEDUP_REMOVED lines=23> */
[----:B---3--:R3:W-:Y:S01]  /*c6660*/  @P6 STG.E desc[UR28][R234.64], R233 ;  /* 0x000000e9ea006986 */ /* 0x0087e2000c10191c */
[----:B------:R-:W-:Y:S01]  /*c6670*/  ISETP.LT.AND P6, PT, R131, UR33, !P2 ;  /* 0x0000002183007c0c */ /* 0x000fe2000d7c1270 */
[----:B------:R-:W1:Y:S01]  /*c6680*/  LDCU UR33, c[0x0][0x3b8] ;  /* 0x00007700ff2177ac */ /* 0x000e620008000800 */
[----:B---3--:R-:W-:-:S04]  /*c6690*/  IMAD.WIDE R232, R244, 0x4, R240 ;  /* 0x00000004f4e87825 */ /* 0x008fc800078e02f0 */
[----:B------:R-:W-:Y:S01]  /*c66a0*/  IMAD.WIDE R234, R242, 0x4, R2 ;  /* 0x00000004f2ea7825 */ /* 0x000fe200078e0202 */
[----:B--2---:R2:W-:Y:S01]  /*c66b0*/  @P0 STG.E desc[UR28][R232.64], R19 ;  /* 0x00000013e8000986 */ /* 0x0045e2000c10191c */
        /* <DEDUP_REMOVED lines=368> */
[----:B------:R-:W2:Y:S03]  /*c7dc0*/  LDCU UR26, c[0x0][0x398] ;  /* 0x00007300ff1a77ac */ /* 0x000ea60008000800 */
        /* <DEDUP_REMOVED lines=10> */
[----:B-1----:R-:W-:-:S04]  /*c7e70*/  IMAD.WIDE R232, R0, 0x4, R240 ;  /* 0x0000000400e87825 */ /* 0x002fc800078e02f0 */
[----:B---3--:R-:W-:Y:S01]  /*c7e80*/  IMAD.WIDE R234, R243, 0x4, R2 ;  /* 0x00000004f3ea7825 */ /* 0x008fe200078e0202 */
[----:B------:R1:W-:Y:S01]  /*c7e90*/  @P1 STG.E desc[UR28][R232.64], R13 ;  /* 0x0000000de8001986 */ /* 0x0003e2000c10191c */
[----:B------:R-:W-:Y:S01]  /*c7ea0*/  ISETP.LT.AND P4, PT, R131, UR74, !P3 ;  /* 0x0000004a83007c0c */ /* 0x000fe2000df81270 */
[----:B------:R-:W3:Y:S01]  /*c7eb0*/  LDCU UR54, c[0x0][0x398] ;  /* 0x00007300ff3677ac */ /* 0x000ee20008000800 */
[----:B------:R-:W-:Y:S01]  /*c7ec0*/  ISETP.LT.AND P3, PT, R246, UR56, !P3 ;  /* 0x00000038f6007c0c */ /* 0x000fe2000df61270 */
[----:B------:R2:W-:Y:S01]  /*c7ed0*/  @P6 STG.E desc[UR28][R234.64], R12 ;  /* 0x0000000cea006986 */ /* 0x0005e2000c10191c */
[----:B------:R-:W-:Y:S01]  /*c7ee0*/  ISETP.GE.AND P1, PT, R245, UR58, PT ;  /* 0x0000003af5007c0c */ /* 0x000fe2000bf26270 */
[----:B------:R-:W-:Y:S01]  /*c7ef0*/  VIADD R245, R252, 0x3f ;  /* 0x0000003ffcf57836 */ /* 0x000fe20000000000 */
[----:B------:R-:W-:Y:S01]  /*c7f00*/  IADD3 R0, PT, PT, R242, UR57, RZ ;  /* 0x00000039f2007c10 */ /* 0x000fe2000fffe0ff */
[----:B------:R-:W3:Y:S01]  /*c7f10*/  LDCU UR55, c[0x0][0x398] ;  /* 0x00007300ff3777ac */ /* 0x000ee20008000800 */
[----:B-1----:R-:W-:Y:S01]  /*c7f20*/  IMAD.WIDE R232, R243, 0x4, R240 ;  /* 0x00000004f3e87825 */ /* 0x002fe200078e02f0 */
[----:B------:R-:W1:Y:S03]  /*c7f30*/  LDCU UR56, c[0x0][0x39c] ;  /* 0x00007380ff3877ac */ /* 0x000e660008000800 */
[----:B--2---:R-:W-:Y:S01]  /*c7f40*/  IMAD.WIDE R234, R244, 0x4, R2 ;  /* 0x00000004f4ea7825 */ /* 0x004fe200078e0202 */
[----:B----4-:R2:W-:Y:S01]  /*c7f50*/  @P2 STG.E desc[UR28][R232.64], R7 ;  /* 0x00000007e8002986 */ /* 0x0105e2000c10191c */
[----:B------:R-:W-:Y:S01]  /*c7f60*/  ISETP.LT.AND P6, PT, R131, UR73, !P1 ;  /* 0x0000004983007c0c */ /* 0x000fe2000cfc1270 */
[----:B------:R-:W4:Y:S01]  /*c7f70*/  LDCU UR57, c[0x0][0x398] ;  /* 0x00007300ff3977ac */ /* 0x000f220008000800 */
[----:B------:R-:W-:Y:S01]  /*c7f80*/  ISETP.LT.AND P1, PT, R246, UR59, !P1 ;  /* 0x0000003bf6007c0c */ /* 0x000fe2000cf21270 */
[----:B------:R1:W-:Y:S01]  /*c7f90*/  @P5 STG.E desc[UR28][R234.64], R6 ;  /* 0x00000006ea005986 */ /* 0x0003e2000c10191c */
[----:B------:R-:W-:Y:S01]  /*c7fa0*/  ISETP.GE.AND P2, PT, R245, UR61, PT ;  /* 0x0000003df5007c0c */ /* 0x000fe2000bf46270 */
[----:B------:R-:W3:Y:S01]  /*c7fb0*/  LDCU UR58, c[0x0][0x398] ;  /* 0x00007300ff3a77ac */ /* 0x000ee20008000800 */
[----:B------:R-:W3:Y:S01]  /*c7fc0*/  LDCU UR74, c[0x0][0x3b8] ;  /* 0x00007700ff4a77ac */ /* 0x000ee20008000800 */
[----:B--2---:R-:W-:Y:S01]  /*c7fd0*/  IMAD.WIDE R232, R244, 0x4, R240 ;  /* 0x00000004f4e87825 */ /* 0x004fe200078e02f0 */
[----:B------:R-:W-:Y:S01]  /*c7fe0*/  IADD3 R243, PT, PT, R0, UR60, RZ ;  /* 0x0000003c00f37c10 */ /* 0x000fe2000fffe0ff */
[----:B------:R-:W2:Y:S02]  /*c7ff0*/  LDCU UR59, c[0x0][0x39c] ;  /* 0x00007380ff3b77ac */ /* 0x000ea40008000800 */
[----:B-1----:R-:W-:Y:S01]  /*c8000*/  IMAD.WIDE R234, R242, 0x4, R2 ;  /* 0x00000004f2ea7825 */ /* 0x002fe200078e0202 */
[----:B------:R1:W-:Y:S01]  /*c8010*/  @P0 STG.E desc[UR28][R232.64], R5 ;  /* 0x00000005e8000986 */ /* 0x0003e2000c10191c */
[----:B------:R-:W-:Y:S01]  /*c8020*/  ISETP.LT.AND P5, PT, R131, UR72, !P2 ;  /* 0x0000004883007c0c */ /* 0x000fe2000d7a1270 */
[----:B------:R-:W2:Y:S01]  /*c8030*/  LDCU UR60, c[0x0][0x398] ;  /* 0x00007300ff3c77ac */ /* 0x000ea20008000800 */
[----:B------:R-:W-:Y:S01]  /*c8040*/  ISETP.LT.AND P2, PT, R246, UR62, !P2 ;  /* 0x0000003ef6007c0c */ /* 0x000fe2000d741270 */
[----:B------:R3:W-:Y:S01]  /*c8050*/  @P4 STG.E desc[UR28][R234.64], R4 ;  /* 0x00000004ea004986 */ /* 0x0007e2000c10191c */
[----:B------:R-:W-:Y:S01]  /*c8060*/  VIADD R245, R252, 0x40 ;  /* 0x00000040fcf57836 */ /* 0x000fe20000000000 */
[----:B------:R-:W-:Y:S01]  /*c8070*/  IADD3 R244, PT, PT, R243, UR63, RZ ;  /* 0x0000003ff3f47c10 */ /* 0x000fe2000fffe0ff */
[----:B------:R-:W2:Y:S01]  /*c8080*/  LDCU UR61, c[0x0][0x398] ;  /* 0x00007300ff3d77ac */ /* 0x000ea20008000800 */
[----:B------:R-:W2:Y:S01]  /*c8090*/  LDCU UR62, c[0x0][0x39c] ;  /* 0x00007380ff3e77ac */ /* 0x000ea20008000800 */
[----:B-1----:R-:W-:Y:S01]  /*c80a0*/  IMAD.WIDE R232, R242, 0x4, R240 ;  /* 0x00000004f2e87825 */ /* 0x002fe200078e02f0 */
[----:B------:R-:W1:Y:S03]  /*c80b0*/  LDCU UR73, c[0x0][0x3b8] ;  /* 0x00007700ff4977ac */ /* 0x000e660008000800 */
[C---:B---3--:R-:W-:Y:S01]  /*c80c0*/  IMAD.WIDE R234, R0.reuse, 0x4, R2 ;  /* 0x0000000400ea7825 */ /* 0x048fe200078e0202 */
[----:B------:R3:W-:Y:S01]  /*c80d0*/  @P3 STG.E desc[UR28][R232.64], R247 ;  /* 0x000000f7e8003986 */ /* 0x0007e2000c10191c */
[----:B------:R-:W-:Y:S01]  /*c80e0*/  ISETP.GE.AND P0, PT, R245, UR64, PT ;  /* 0x00000040f5007c0c */ /* 0x000fe2000bf06270 */
[----:B------:R-:W1:Y:S02]  /*c80f0*/  LDCU UR63, c[0x0][0x398] ;  /* 0x00007300ff3f77ac */ /* 0x000e640008000800 */
[----:B------:R2:W-:Y:S01]  /*c8100*/  @P6 STG.E desc[UR28][R234.64], R249 ;  /* 0x000000f9ea006986 */ /* 0x0005e2000c10191c */
[----:B------:R-:W1:Y:S01]  /*c8110*/  LDCU UR72, c[0x0][0x3b8] ;  /* 0x00007700ff4877ac */ /* 0x000e620008000800 */
[----:B---3--:R-:W-:Y:S01]  /*c8120*/  IMAD.WIDE R232, R0, 0x4, R240 ;  /* 0x0000000400e87825 */ /* 0x008fe200078e02f0 */
[----:B------:R-:W-:Y:S01]  /*c8130*/  IADD3 R242, PT, PT, R244, UR67, RZ ;  /* 0x00000043f4f27c10 */ /* 0x000fe2000fffe0ff */
[----:B------:R-:W3:Y:S02]  /*c8140*/  LDCU UR64, c[0x0][0x398] ;  /* 0x00007300ff4077ac */ /* 0x000ee40008000800 */
[----:B--2---:R-:W-:Y:S01]  /*c8150*/  IMAD.WIDE R234, R243, 0x4, R2 ;  /* 0x00000004f3ea7825 */ /* 0x004fe200078e0202 */
[----:B------:R2:W-:Y:S01]  /*c8160*/  @P1 STG.E desc[UR28][R232.64], R250 ;  /* 0x000000fae8001986 */ /* 0x0005e2000c10191c */
[----:B------:R-:W-:Y:S01]  /*c8170*/  ISETP.LT.AND P4, PT, R131, UR65, !P0 ;  /* 0x0000004183007c0c */ /* 0x000fe2000c781270 */
[----:B------:R-:W1:Y:S02]  /*c8180*/  LDCU UR67, c[0x0][0x398] ;  /* 0x00007300ff4377ac */ /* 0x000e640008000800 */
[----:B------:R3:W-:Y:S01]  /*c8190*/  @P5 STG.E desc[UR28][R234.64], R251 ;  /* 0x000000fbea005986 */ /* 0x0007e2000c10191c */
[----:B------:R-:W-:Y:S01]  /*c81a0*/  VIADD R245, R252, 0x41 ;  /* 0x00000041fcf57836 */ /* 0x000fe20000000000 */
[----:B------:R-:W-:Y:S01]  /*c81b0*/  IADD3 R0, PT, PT, R242, UR71, RZ ;  /* 0x00000047f2007c10 */ /* 0x000fe2000fffe0ff */
[----:B------:R-:W1:Y:S01]  /*c81c0*/  LDCU UR65, c[0x0][0x3b8] ;  /* 0x00007700ff4177ac */ /* 0x000e620008000800 */
[----:B--2---:R-:W-:Y:S01]  /*c81d0*/  IMAD.WIDE R232, R243, 0x4, R240 ;  /* 0x00000004f3e87825 */ /* 0x004fe200078e02f0 */
[----:B---3--:R-:W2:Y:S01]  /*c81e0*/  LDL.LU R251, [R1+0x230] ;  /* 0x0002300001fb7983 */ /* 0x008ea20000300800 */
[----:B------:R-:W-:-:S02]  /*c81f0*/  ISETP.LT.AND P0, PT, R246, UR66, !P0 ;  /* 0x00000042f6007c0c */ /* 0x000fc4000c701270 */
[----:B------:R-:W-:Y:S01]  /*c8200*/  IMAD.WIDE R234, R244, 0x4, R2 ;  /* 0x00000004f4ea7825 */ /* 0x000fe200078e0202 */
[----:B------:R-:W-:Y:S01]  /*c8210*/  ISETP.GE.AND P3, PT, R245, UR68, PT ;  /* 0x00000044f5007c0c */ /* 0x000fe2000bf66270 */
[----:B------:R-:W3:Y:S01]  /*c8220*/  LDL.LU R19, [R1+0x210] ;  /* 0x0002100001137983 */ /* 0x000ee20000300800 */
[----:B------:R-:W-:Y:S01]  /*c8230*/  IADD3 R243, PT, PT, R0, UR36, RZ ;  /* 0x0000002400f37c10 */ /* 0x000fe2000fffe0ff */
[----:B------:R-:W1:Y:S02]  /*c8240*/  LDCU UR71, c[0x0][0x398] ;  /* 0x00007300ff4777ac */ /* 0x000e640008000800 */
[----:B------:R4:W-:Y:S01]  /*c8250*/  @P2 STG.E desc[UR28][R232.64], R248 ;  /* 0x000000f8e8002986 */ /* 0x0009e2000c10191c */
[----:B------:R-:W-:Y:S01]  /*c8260*/  VIADD R245, R252, 0x42 ;  /* 0x00000042fcf57836 */ /* 0x000fe20000000000 */
[----:B------:R-:W-:Y:S01]  /*c8270*/  ISETP.LT.AND P6, PT, R131, UR69, !P3 ;  /* 0x0000004583007c0c */ /* 0x000fe2000dfc1270 */
[----:B------:R-:W1:Y:S01]  /*c8280*/  LDCU UR66, c[0x0][0x39c] ;  /* 0x00007380ff4277ac */ /* 0x000e620008000800 */
[----:B------:R-:W1:Y:S01]  /*c8290*/  LDCU UR68, c[0x0][0x398] ;  /* 0x00007300ff4477ac */ /* 0x000e620008000800 */
[----:B------:R-:W1:Y:S01]  /*c82a0*/  LDCU UR36, c[0x0][0x398] ;  /* 0x00007300ff2477ac */ /* 0x000e620008000800 */
[----:B----4-:R-:W4:Y:S01]  /*c82b0*/  LDL.LU R233, [R1+0x240] ;  /* 0x0002400001e97983 */ /* 0x010f220000300800 */
[----:B------:R-:W-:Y:S01]  /*c82c0*/  ISETP.GE.AND P1, PT, R245, UR31, PT ;  /* 0x0000001ff5007c0c */ /* 0x000fe2000bf26270 */
[----:B------:R-:W1:Y:S02]  /*c82d0*/  LDCU UR69, c[0x0][0x3b8] ;  /* 0x00007700ff4577ac */ /* 0x000e640008000800 */
[----:B------:R-:W2:Y:S01]  /*c82e0*/  LDL.LU R18, [R1+0x220] ;  /* 0x0002200001127983 */ /* 0x000ea20000300800 */
[----:B------:R-:W-:Y:S01]  /*c82f0*/  ISETP.LT.AND P3, PT, R246, UR70, !P3 ;  /* 0x00000046f6007c0c */ /* 0x000fe2000df61270 */
        /* <DEDUP_REMOVED lines=10> */
[----:B------:R-:W1:Y:S01]  /*c83a0*/  LDCU UR34, c[0x0][0x39c] ;  /* 0x00007380ff2277ac */ /* 0x000e620008000800 */
[----:B------:R-:W3:Y:S01]  /*c83b0*/  LDL.LU R12, [R1+0x224] ;  /* 0x00022400010c7983 */ /* 0x000ee20000300800 */
[----:B------:R-:W1:Y:S03]  /*c83c0*/  LDCU UR33, c[0x0][0x3b8] ;  /* 0x00007700ff2177ac */ /* 0x000e660008000800 */
[----:B------:R-:W3:Y:S01]  /*c83d0*/  LDL.LU R7, [R1+0x248] ;  /* 0x0002480001077983 */ /* 0x000ee20000300800 */
[----:B------:R-:W1:Y:S03]  /*c83e0*/  LDCU UR4, c[0x0][0x398] ;  /* 0x00007300ff0477ac */ /* 0x000e660008000800 */
[----:B------:R-:W3:Y:S04]  /*c83f0*/  LDL.LU R6, [R1+0x238] ;  /* 0x0002380001067983 */ /* 0x000ee80000300800 */
[----:B------:R-:W3:Y:S04]  /*c8400*/  LDL.LU R5, [R1+0x218] ;  /* 0x0002180001057983 */ /* 0x000ee80000300800 */
[----:B------:R-:W3:Y:S04]  /*c8410*/  LDL.LU R4, [R1+0x228] ;  /* 0x0002280001047983 */ /* 0x000ee80000300800 */
[----:B------:R-:W3:Y:S04]  /*c8420*/  LDL.LU R247, [R1+0x24c] ;  /* 0x00024c0001f77983 */ /* 0x000ee80000300800 */
[----:B------:R-:W3:Y:S04]  /*c8430*/  LDL.LU R249, [R1+0x23c] ;  /* 0x00023c0001f97983 */ /* 0x000ee80000300800 */
[----:B------:R-:W3:Y:S04]  /*c8440*/  LDL.LU R250, [R1+0x21c] ;  /* 0x00021c0001fa7983 */ /* 0x000ee80000300800 */
[----:B------:R-:W3:Y:S04]  /*c8450*/  LDL.LU R248, [R1+0x22c] ;  /* 0x00022c0001f87983 */ /* 0x000ee80000300800 */
[----:B----4-:R4:W-:Y:S01]  /*c8460*/  @P4 STG.E desc[UR28][R234.64], R233 ;  /* 0x000000e9ea004986 */ /* 0x0109e2000c10191c */
[----:B------:R-:W-:Y:S01]  /*c8470*/  ISETP.LT.AND P4, PT, R131, UR38, !P2 ;  /* 0x0000002683007c0c */ /* 0x000fe2000d781270 */
[----:B------:R-:W1:Y:S01]  /*c8480*/  LDCU UR38, c[0x0][0x3b8] ;  /* 0x00007700ff2677ac */ /* 0x000e620008000800 */
[----:B----4-:R-:W-:-:S04]  /*c8490*/  IMAD.WIDE R232, R244, 0x4, R240 ;  /* 0x00000004f4e87825 */ /* 0x010fc800078e02f0 */
[----:B------:R-:W-:Y:S01]  /*c84a0*/  IMAD.WIDE R234, R242, 0x4, R2 ;  /* 0x00000004f2ea7825 */ /* 0x000fe200078e0202 */
[----:B--2---:R2:W-:Y:S01]  /*c84b0*/  @P0 STG.E desc[UR28][R232.64], R251 ;  /* 0x000000fbe8000986 */ /* 0x0045e2000c10191c */
[----:B------:R-:W-:Y:S01]  /*c84c0*/  ISETP.LT.AND P2, PT, R246, UR40, !P2 ;  /* 0x00000028f6007c0c */ /* 0x000fe2000d741270 */
[----:B------:R-:W4:Y:S01]  /*c84d0*/  LDCU UR40, c[0x0][0x39c] ;  /* 0x00007380ff2877ac */ /* 0x000f220008000800 */
[----:B------:R-:W-:Y:S01]  /*c84e0*/  ISETP.GE.AND P0, PT, R245, UR5, PT ;  /* 0x00000005f5007c0c */ /* 0x000fe2000bf06270 */
[----:B---3--:R3:W-:Y:S01]  /*c84f0*/  @P6 STG.E desc[UR28][R234.64], R19 ;  /* 0x00000013ea006986 */ /* 0x0087e2000c10191c */
[----:B------:R-:W-:Y:S01]  /*c8500*/  VIADD R245, R252, 0x45 ;  /* 0x00000045fcf57836 */ /* 0x000fe20000000000 */
[----:B------:R-:W-:Y:S01]  /*c8510*/  IADD3 R244, PT, PT, R243, UR42, RZ ;  /* 0x0000002af3f47c10 */ /* 0x000fe2000fffe0ff */
[----:B------:R-:W1:Y:S01]  /*c8520*/  LDCU UR42, c[0x0][0x398] ;  /* 0x00007300ff2a77ac */ /* 0x000e620008000800 */
[----:B--2---:R-:W-:Y:S01]  /*c8530*/  IMAD.WIDE R232, R242, 0x4, R240 ;  /* 0x00000004f2e87825 */ /* 0x004fe200078e02f0 */
[----:B------:R-:W2:Y:S01]  /*c8540*/  LDL.LU R251, [R1+0x4054] ;  /* 0x0040540001fb7983 */ /* 0x000ea20000300800 */
[----:B------:R-:W1:Y:S02]  /*c8550*/  LDCU UR5, c[0x0][0x398] ;  /* 0x00007300ff0577ac */ /* 0x000e640008000800 */
        /* <DEDUP_REMOVED lines=10> */
[----:B---3--:R-:W-:-:S04]  /*c8600*/  IMAD.WIDE R232, R0, 0x4, R240 ;  /* 0x0000000400e87825 */ /* 0x008fc800078e02f0 */
[----:B------:R-:W-:Y:S01]  /*c8610*/  IMAD.WIDE R234, R243, 0x4, R2 ;  /* 0x00000004f3ea7825 */ /* 0x000fe200078e0202 */
        /* <DEDUP_REMOVED lines=48> */
[----:B------:R4:W-:Y:S01]  /*c8920*/  @P6 STG.E desc[UR28][R234.64], R250 ;  /* 0x000000faea006986 */ /* 0x0009e2000c10191c */
[----:B------:R-:W-:Y:S01]  /*c8930*/  VIADD R245, R252, 0x49 ;  /* 0x00000049fcf57836 */ /* 0x000fe20000000000 */
[----:B------:R-:W-:Y:S01]  /*c8940*/  IADD3 R0, PT, PT, R242, UR77, RZ ;  /* 0x0000004df2007c10 */ /* 0x000fe2000fffe0ff */
[----:B------:R-:W1:Y:S01]  /*c8950*/  LDCU UR16, c[0x0][0x3b8] ;  /* 0x00007700ff1077ac */ /* 0x000e620008000800 */
[----:B---3--:R-:W-:Y:S01]  /*c8960*/  IMAD.WIDE R232, R243, 0x4, R240 ;  /* 0x00000004f3e87825 */ /* 0x008fe200078e02f0 */
[----:B----4-:R-:W3:Y:S01]  /*c8970*/  LDL.LU R250, [R1+0x260] ;  /* 0x0002600001fa7983 */ /* 0x010ee20000300800 */
[----:B------:R-:W-:-:S02]  /*c8980*/  ISETP.LT.AND P0, PT, R246, UR17, !P0 ;  /* 0x00000011f6007c0c */ /* 0x000fc4000c701270 */
[----:B------:R-:W-:Y:S01]  /*c8990*/  IMAD.WIDE R234, R244, 0x4, R2 ;  /* 0x00000004f4ea7825 */ /* 0x000fe200078e0202 */
[----:B------:R-:W-:Y:S01]  /*c89a0*/  ISETP.GE.AND P3, PT, R245, UR18, PT ;  /* 0x00000012f5007c0c */ /* 0x000fe2000bf66270 */
[----:B------:R4:W-:Y:S01]  /*c89b0*/  @P2 STG.E desc[UR28][R232.64], R248 ;  /* 0x000000f8e8002986 */ /* 0x0009e2000c10191c */
[----:B------:R-:W-:Y:S01]  /*c89c0*/  IADD3 R243, PT, PT, R0, UR76, RZ ;  /* 0x0000004c00f37c10 */ /* 0x000fe2000fffe0ff */
[----:B------:R-:W-:Y:S01]  /*c89d0*/  VIADD R245, R252, 0x4a ;  /* 0x0000004afcf57836 */ /* 0x000fe20000000000 */
[----:B------:R-:W-:Y:S01]  /*c89e0*/  ISETP.LT.AND P4, PT, R131, UR19, !P3 ;  /* 0x0000001383007c0c */ /* 0x000fe2000df81270 */
[----:B------:R-:W1:Y:S01]  /*c89f0*/  LDCU UR17, c[0x0][0x39c] ;  /* 0x00007380ff1177ac */ /* 0x000e620008000800 */
[----:B------:R-:W1:Y:S01]  /*c8a00*/  LDCU UR18, c[0x0][0x398] ;  /* 0x00007300ff1277ac */ /* 0x000e620008000800 */
[----:B----4-:R-:W4:Y:S01]  /*c8a10*/  LDL.LU R233, [R1+0x270] ;  /* 0x0002700001e97983 */ /* 0x010f220000300800 */
[----:B------:R-:W-:Y:S01]  /*c8a20*/  ISETP.GE.AND P1, PT, R245, UR21, PT ;  /* 0x00000015f5007c0c */ /* 0x000fe2000bf26270 */
[----:B------:R-:W1:Y:S02]  /*c8a30*/  LDCU UR77, c[0x0][0x398] ;  /* 0x00007300ff4d77ac */ /* 0x000e640008000800 */
[----:B------:R-:W2:Y:S01]  /*c8a40*/  LDL.LU R19, [R1+0x250] ;  /* 0x0002500001137983 */ /* 0x000ea20000300800 */
[----:B------:R-:W1:Y:S03]  /*c8a50*/  LDCU UR19, c[0x0][0x3b8] ;  /* 0x00007700ff1377ac */ /* 0x000e660008000800 */
[----:B------:R-:W2:Y:S01]  /*c8a60*/  LDL.LU R18, [R1+0x274] ;  /* 0x0002740001127983 */ /* 0x000ea20000300800 */
[----:B------:R-:W1:Y:S03]  /*c8a70*/  LDCU UR76, c[0x0][0x398] ;  /* 0x00007300ff4c77ac */ /* 0x000e660008000800 */
[----:B------:R-:W2:Y:S04]  /*c8a80*/  LDL.LU R15, [R1+0x264] ;  /* 0x00026400010f7983 */ /* 0x000ea80000300800 */
[----:B----4-:R4:W-:Y:S01]  /*c8a90*/  @P5 STG.E desc[UR28][R234.64], R233 ;  /* 0x000000e9ea005986 */ /* 0x0109e2000c10191c */
[----:B------:R-:W-:Y:S01]  /*c8aa0*/  ISETP.LT.AND P3, PT, R246, UR20, !P3 ;  /* 0x00000014f6007c0c */ /* 0x000fe2000df61270 */
[----:B------:R-:W-:Y:S01]  /*c8ab0*/  VIADD R245, R252, 0x4b ;  /* 0x0000004bfcf57836 */ /* 0x000fe20000000000 */
[----:B------:R-:W-:Y:S01]  /*c8ac0*/  ISETP.LT.AND P6, PT, R131, UR22, !P1 ;  /* 0x0000001683007c0c */ /* 0x000fe2000cfc1270 */
[----:B------:R-:W2:Y:S01]  /*c8ad0*/  LDL.LU R14, [R1+0x1c4] ;  /* 0x0001c400010e7983 */ /* 0x000ea20000300800 */
[----:B------:R-:W1:Y:S03]  /*c8ae0*/  LDCU UR20, c[0x0][0x39c] ;  /* 0x00007380ff1477ac */ /* 0x000e660008000800 */
[----:B------:R-:W2:Y:S01]  /*c8af0*/  LDL.LU R13, [R1+0x254] ;  /* 0x00025400010d7983 */ /* 0x000ea20000300800 */
[----:B------:R-:W1:Y:S03]  /*c8b00*/  LDCU UR21, c[0x0][0x398] ;  /* 0x00007300ff1577ac */ /* 0x000e660008000800 */
[----:B------:R-:W2:Y:S01]  /*c8b10*/  LDL.LU R12, [R1+0x278] ;  /* 0x00027800010c7983 */ /* 0x000ea20000300800 */
[----:B----4-:R-:W-:-:S04]  /*c8b20*/  IMAD.WIDE R232, R244, 0x4, R240 ;  /* 0x00000004f4e87825 */ /* 0x010fc800078e02f0 */
[----:B------:R-:W-:Y:S01]  /*c8b30*/  IMAD.WIDE R234, R242, 0x4, R2 ;  /* 0x00000004f2ea7825 */ /* 0x000fe200078e0202 */
[----:B------:R-:W4:Y:S01]  /*c8b40*/  LDL.LU R7, [R1+0x268] ;  /* 0x0002680001077983 */ /* 0x000f220000300800 */
[----:B------:R-:W-:Y:S01]  /*c8b50*/  ISETP.GE.AND P2, PT, R245, UR24, PT ;  /* 0x00000018f5007c0c */ /* 0x000fe2000bf46270 */
[----:B------:R-:W1:Y:S02]  /*c8b60*/  LDCU UR24, c[0x0][0x398] ;  /* 0x00007300ff1877ac */ /* 0x000e640008000800 */
[----:B------:R-:W2:Y:S01]  /*c8b70*/  LDL.LU R6, [R1+0x1c8] ;  /* 0x0001c80001067983 */ /* 0x000ea20000300800 */
[----:B------:R-:W1:Y:S03]  /*c8b80*/  LDCU UR22, c[0x0][0x3b8] ;  /* 0x00007700ff1677ac */ /* 0x000e660008000800 */
[----:B------:R-:W2:Y:S04]  /*c8b90*/  LDL.LU R5, [R1+0x258] ;  /* 0x0002580001057983 */ /* 0x000ea80000300800 */
[----:B------:R-:W2:Y:S04]  /*c8ba0*/  LDL.LU R4, [R1+0x27c] ;  /* 0x00027c0001047983 */ /* 0x000ea80000300800 */
[----:B------:R-:W2:Y:S04]  /*c8bb0*/  LDL.LU R247, [R1+0x26c] ;  /* 0x00026c0001f77983 */ /* 0x000ea80000300800 */
[----:B------:R-:W2:Y:S04]  /*c8bc0*/  LDL.LU R249, [R1+0x1cc] ;  /* 0x0001cc0001f97983 */ /* 0x000ea80000300800 */
[----:B------:R-:W2:Y:S04]  /*c8bd0*/  LDL.LU R248, [R1+0x25c] ;  /* 0x00025c0001f87983 */ /* 0x000ea80000300800 */
[----:B---3--:R3:W-:Y:S04]  /*c8be0*/  @P0 STG.E desc[UR28][R232.64], R250 ;  /* 0x000000fae8000986 */ /* 0x0087e8000c10191c */
[----:B---3--:R-:W3:Y:S04]  /*c8bf0*/  LDL.LU R250, [R1+0x4050] ;  /* 0x0040500001fa7983 */ /* 0x008ee80000300800 */
[----:B------:R-:W2:Y:S01]  /*c8c00*/  LDL.LU R233, [R1+0x1c0] ;  /* 0x0001c00001e97983 */ /* 0x000ea20000300800 */
[----:B------:R-:W-:Y:S01]  /*c8c10*/  ISETP.LT.AND P1, PT, R246, UR23, !P1 ;  /* 0x00000017f6007c0c */ /* 0x000fe2000cf21270 */
[----:B------:R-:W-:Y:S01]  /*c8c20*/  VIADD R245, R252, 0x4c ;  /* 0x0000004cfcf57836 */ /* 0x000fe20000000000 */
[----:B------:R-:W-:Y:S01]  /*c8c30*/  ISETP.LT.AND P5, PT, R131, UR25, !P2 ;  /* 0x0000001983007c0c */ /* 0x000fe2000d7a1270 */
[----:B------:R-:W1:Y:S01]  /*c8c40*/  LDCU UR23, c[0x0][0x39c] ;  /* 0x00007380ff1777ac */ /* 0x000e620008000800 */
[----:B------:R-:W-:-:S02]  /*c8c50*/  ISETP.LT.AND P2, PT, R246, UR26, !P2 ;  /* 0x0000001af6007c0c */ /* 0x000fc4000d741270 */
[----:B------:R-:W-:Y:S01]  /*c8c60*/  ISETP.GE.AND P0, PT, R245, UR27, PT ;  /* 0x0000001bf5007c0c */ /* 0x000fe2000bf06270 */
[----:B------:R-:W-:Y:S01]  /*c8c70*/  VIADD R245, R252, 0x4d ;  /* 0x0000004dfcf57836 */ /* 0x000fe20000000000 */
[----:B------:R-:W-:Y:S01]  /*c8c80*/  IADD3 R244, PT, PT, R243, UR75, RZ ;  /* 0x0000004bf3f47c10 */ /* 0x000fe2000fffe0ff */
[----:B------:R-:W1:Y:S01]  /*c8c90*/  LDCU UR26, c[0x0][0x39c] ;  /* 0x00007380ff1a77ac */ /* 0x000e620008000800 */
[----:B------:R-:W1:Y:S01]  /*c8ca0*/  LDCU UR75, c[0x0][0x398] ;  /* 0x00007300ff4b77ac */ /* 0x000e620008000800 */
[----:B------:R-:W1:Y:S01]  /*c8cb0*/  LDCU UR27, c[0x0][0x398] ;  /* 0x00007300ff1b77ac */ /* 0x000e620008000800 */
[----:B------:R-:W1:Y:S01]  /*c8cc0*/  LDCU UR25, c[0x0][0x3b8] ;  /* 0x00007700ff1977ac */ /* 0x000e620008000800 */
[----:B--2---:R2:W-:Y:S01]  /*c8cd0*/  @P4 STG.E desc[UR28][R234.64], R233 ;  /* 0x000000e9ea004986 */ /* 0x0045e2000c10191c */
[----:B------:R-:W-:Y:S01]  /*c8ce0*/  ISETP.LT.AND P4, PT, R131, UR54, !P0 ;  /* 0x0000003683007c0c */ /* 0x000fe2000c781270 */
[----:B------:R-:W1:Y:S01]  /*c8cf0*/  LDCU UR54, c[0x0][0x3b8] ;  /* 0x00007700ff3677ac */ /* 0x000e620008000800 */
[----:B--2---:R-:W-:-:S04]  /*c8d00*/  IMAD.WIDE R232, R242, 0x4, R240 ;  /* 0x00000004f2e87825 */ /* 0x004fc800078e02f0 */
[----:B------:R-:W-:Y:S01]  /*c8d10*/  IMAD.WIDE R234, R0, 0x4, R2 ;  /* 0x0000000400ea7825 */ /* 0x000fe200078e0202 */
[----:B------:R2:W-:Y:S01]  /*c8d20*/  @P3 STG.E desc[UR28][R232.64], R19 ;  /* 0x00000013e8003986 */ /* 0x0005e2000c10191c */
[----:B------:R-:W-:Y:S01]  /*c8d30*/  ISETP.LT.AND P0, PT, R246, UR55, !P0 ;  /* 0x00000037f6007c0c */ /* 0x000fe2000c701270 */
[----:B------:R-:W1:Y:S01]  /*c8d40*/  LDCU UR55, c[0x0][0x39c] ;  /* 0x00007380ff3777ac */ /* 0x000e620008000800 */
[----:B------:R-:W-:Y:S01]  /*c8d50*/  ISETP.GE.AND P3, PT, R245, UR56, PT ;  /* 0x00000038f5007c0c */ /* 0x000fe2000bf66270 */
[----:B------:R3:W-:Y:S01]  /*c8d60*/  @P6 STG.E desc[UR28][R234.64], R18 ;  /* 0x00000012ea006986 */ /* 0x0007e2000c10191c */
[----:B------:R-:W-:Y:S01]  /*c8d70*/  VIADD R245, R252, 0x4e ;  /* 0x0000004efcf57836 */ /* 0x000fe20000000000 */
[----:B------:R-:W-:Y:S01]  /*c8d80*/  IADD3 R242, PT, PT, R244, UR74, RZ ;  /* 0x0000004af4f27c10 */ /* 0x000fe2000fffe0ff */
[----:B------:R-:W4:Y:S01]  /*c8d90*/  LDCU UR74, c[0x0][0x398] ;  /* 0x00007300ff4a77ac */ /* 0x000f220008000800 */
[----:B--2---:R-:W-:Y:S01]  /*c8da0*/  IMAD.WIDE R232, R0, 0x4, R240 ;  /* 0x0000000400e87825 */ /* 0x004fe200078e02f0 */
[----:B------:R-:W2:Y:S03]  /*c8db0*/  LDCU UR56, c[0x0][0x398] ;  /* 0x00007300ff3877ac */ /* 0x000ea60008000800 */
[----:B---3--:R-:W-:Y:S01]  /*c8dc0*/  IMAD.WIDE R234, R243, 0x4, R2 ;  /* 0x00000004f3ea7825 */ /* 0x008fe200078e0202 */
[----:B------:R3:W-:Y:S01]  /*c8dd0*/  @P1 STG.E desc[UR28][R232.64], R15 ;  /* 0x0000000fe8001986 */ /* 0x0007e2000c10191c */
[----:B------:R-:W-:Y:S01]  /*c8de0*/  ISETP.LT.AND P6, PT, R131, UR57, !P3 ;  /* 0x0000003983007c0c */ /* 0x000fe2000dfc1270 */
[----:B------:R-:W2:Y:S01]  /*c8df0*/  LDCU UR57, c[0x0][0x3b8] ;  /* 0x00007700ff3977ac */ /* 0x000ea20008000800 */
[----:B------:R-:W-:Y:S01]  /*c8e00*/  ISETP.LT.AND P3, PT, R246, UR58, !P3 ;  /* 0x0000003af6007c0c */ /* 0x000fe2000df61270 */
[----:B------:R4:W-:Y:S01]  /*c8e10*/  @P5 STG.E desc[UR28][R234.64], R14 ;  /* 0x0000000eea005986 */ /* 0x0009e2000c10191c */
[----:B------:R-:W-:Y:S01]  /*c8e20*/  ISETP.GE.AND P1, PT, R245, UR59, PT ;  /* 0x0000003bf5007c0c */ /* 0x000fe2000bf26270 */
[----:B------:R-:W-:Y:S01]  /*c8e30*/  VIADD R245, R252, 0x4f ;  /* 0x0000004ffcf57836 */ /* 0x000fe20000000000 */
[----:B-1----:R-:W-:Y:S01]  /*c8e40*/  IADD3 R0, PT, PT, R242, UR73, RZ ;  /* 0x00000049f2007c10 */ /* 0x002fe2000fffe0ff */
[----:B------:R-:W1:Y:S01]  /*c8e50*/  LDCU UR58, c[0x0][0x39c] ;  /* 0x00007380ff3a77ac */ /* 0x000e620008000800 */
[----:B---3--:R-:W-:-:S04]  /*c8e60*/  IMAD.WIDE R232, R243, 0x4, R240 ;  /* 0x00000004f3e87825 */ /* 0x008fc800078e02f0 */
[----:B----4-:R-:W-:Y:S01]  /*c8e70*/  IMAD.WIDE R234, R244, 0x4, R2 ;  /* 0x00000004f4ea7825 */ /* 0x010fe200078e0202 */
[----:B------:R3:W-:Y:S01]  /*c8e80*/  @P2 STG.E desc[UR28][R232.64], R13 ;  /* 0x0000000de8002986 */ /* 0x0007e2000c10191c */
[----:B------:R-:W-:Y:S01]  /*c8e90*/  ISETP.LT.AND P5, PT, R131, UR60, !P1 ;  /* 0x0000003c83007c0c */ /* 0x000fe2000cfa1270 */
[----:B------:R-:W4:Y:S01]  /*c8ea0*/  LDCU UR73, c[0x0][0x398] ;  /* 0x00007300ff4977ac */ /* 0x000f220008000800 */
[----:B------:R-:W-:Y:S01]  /*c8eb0*/  ISETP.LT.AND P1, PT, R246, UR61, !P1 ;  /* 0x0000003df6007c0c */ /* 0x000fe2000cf21270 */
[----:B------:R1:W-:Y:S01]  /*c8ec0*/  @P4 STG.E desc[UR28][R234.64], R12 ;  /* 0x0000000cea004986 */ /* 0x0003e2000c10191c */
[----:B------:R-:W-:Y:S01]  /*c8ed0*/  ISETP.GE.AND P2, PT, R245, UR62, PT ;  /* 0x0000003ef5007c0c */ /* 0x000fe2000bf46270 */
[----:B------:R-:W2:Y:S01]  /*c8ee0*/  LDCU UR59, c[0x0][0x398] ;  /* 0x00007300ff3b77ac */ /* 0x000ea20008000800 */
[----:B---3--:R-:W-:Y:S01]  /*c8ef0*/  IMAD.WIDE R232, R244, 0x4, R240 ;  /* 0x00000004f4e87825 */ /* 0x008fe200078e02f0 */
[----:B------:R-:W-:Y:S01]  /*c8f00*/  IADD3 R243, PT, PT, R0, UR72, RZ ;  /* 0x0000004800f37c10 */ /* 0x000fe2000fffe0ff */
[----:B------:R-:W3:Y:S02]  /*c8f10*/  LDCU UR61, c[0x0][0x39c] ;  /* 0x00007380ff3d77ac */ /* 0x000ee40008000800 */
        /* <DEDUP_REMOVED lines=40> */
[----:B---3--:R-:W3:Y:S01]  /*c91a0*/  LDL.LU R233, [R1+0x2b0] ;  /* 0x0002b00001e97983 */ /* 0x008ee20000300800 */
[----:B------:R-:W-:Y:S01]  /*c91b0*/  ISETP.GE.AND P1, PT, R245, UR34, PT ;  /* 0x00000022f5007c0c */ /* 0x000fe2000bf26270 */
[----:B------:R-:W1:Y:S02]  /*c91c0*/  LDCU UR33, c[0x0][0x398] ;  /* 0x00007300ff2177ac */ /* 0x000e640008000800 */
[----:B------:R-:W2:Y:S01]  /*c91d0*/  LDL.LU R248, [R1+0x290] ;  /* 0x0002900001f87983 */ /* 0x000ea20000300800 */
[----:B------:R-:W1:Y:S03]  /*c91e0*/  LDCU UR71, c[0x0][0x3b8] ;  /* 0x00007700ff4777ac */ /* 0x000e660008000800 */
[----:B------:R-:W2:Y:S01]  /*c91f0*/  LDL.LU R19, [R1+0x2a4] ;  /* 0x0002a40001137983 */ /* 0x000ea20000300800 */
[----:B------:R-:W1:Y:S03]  /*c9200*/  LDCU UR38, c[0x0][0x398] ;  /* 0x00007300ff2677ac */ /* 0x000e660008000800 */
[----:B------:R-:W2:Y:S04]  /*c9210*/  LDL.LU R18, [R1+0x284] ;  /* 0x0002840001127983 */ /* 0x000ea80000300800 */
[----:B---3--:R3:W-:Y:S01]  /*c9220*/  @P6 STG.E desc[UR28][R234.64], R233 ;  /* 0x000000e9ea006986 */ /* 0x0087e2000c10191c */
[----:B------:R-:W-:Y:S01]  /*c9230*/  ISETP.LT.AND P3, PT, R246, UR31, !P3 ;  /* 0x0000001ff6007c0c */ /* 0x000fe2000df61270 */
[----:B------:R-:W-:Y:S01]  /*c9240*/  VIADD R245, R252, 0x53 ;  /* 0x00000053fcf57836 */ /* 0x000fe20000000000 */
[----:B------:R-:W-:Y:S01]  /*c9250*/  ISETP.LT.AND P4, PT, R131, UR36, !P1 ;  /* 0x0000002483007c0c */ /* 0x000fe2000cf81270 */
[----:B------:R-:W4:Y:S01]  /*c9260*/  LDL.LU R15, [R1+0x294] ;  /* 0x00029400010f7983 */ /* 0x000f220000300800 */
[----:B------:R-:W1:Y:S03]  /*c9270*/  LDCU UR31, c[0x0][0x39c] ;  /* 0x00007380ff1f77ac */ /* 0x000e660008000800 */
[----:B------:R-:W4:Y:S01]  /*c9280*/  LDL.LU R14, [R1+0x2b8] ;  /* 0x0002b800010e7983 */ /* 0x000f220000300800 */
[----:B------:R-:W1:Y:S03]  /*c9290*/  LDCU UR34, c[0x0][0x398] ;  /* 0x00007300ff2277ac */ /* 0x000e660008000800 */
[----:B------:R-:W4:Y:S01]  /*c92a0*/  LDL.LU R13, [R1+0x2a8] ;  /* 0x0002a800010d7983 */ /* 0x000f220000300800 */
[----:B---3--:R-:W-:-:S04]  /*c92b0*/  IMAD.WIDE R232, R244, 0x4, R240 ;  /* 0x00000004f4e87825 */ /* 0x008fc800078e02f0 */
[----:B------:R-:W-:Y:S01]  /*c92c0*/  IMAD.WIDE R234, R242, 0x4, R2 ;  /* 0x00000004f2ea7825 */ /* 0x000fe200078e0202 */
[----:B------:R-:W3:Y:S01]  /*c92d0*/  LDL.LU R12, [R1+0x288] ;  /* 0x00028800010c7983 */ /* 0x000ee20000300800 */
[----:B------:R-:W-:Y:S01]  /*c92e0*/  ISETP.GE.AND P2, PT, R245, UR40, PT ;  /* 0x00000028f5007c0c */ /* 0x000fe2000bf46270 */
[----:B------:R-:W1:Y:S02]  /*c92f0*/  LDCU UR40, c[0x0][0x398] ;  /* 0x00007300ff2877ac */ /* 0x000e640008000800 */
[----:B------:R-:W3:Y:S01]  /*c9300*/  LDL.LU R7, [R1+0x298] ;  /* 0x0002980001077983 */ /* 0x000ee20000300800 */
[----:B------:R-:W1:Y:S03]  /*c9310*/  LDCU UR36, c[0x0][0x3b8] ;  /* 0x00007700ff2477ac */ /* 0x000e660008000800 */
[----:B------:R-:W3:Y:S04]  /*c9320*/  LDL.LU R6, [R1+0x2bc] ;  /* 0x0002bc0001067983 */ /* 0x000ee80000300800 */
[----:B------:R-:W3:Y:S04]  /*c9330*/  LDL.LU R5, [R1+0x2ac] ;  /* 0x0002ac0001057983 */ /* 0x000ee80000300800 */
[----:B------:R-:W3:Y:S04]  /*c9340*/  LDL.LU R4, [R1+0x28c] ;  /* 0x00028c0001047983 */ /* 0x000ee80000300800 */
[----:B------:R-:W3:Y:S04]  /*c9350*/  LDL.LU R247, [R1+0x29c] ;  /* 0x00029c0001f77983 */ /* 0x000ee80000300800 */
[----:B--2---:R2:W-:Y:S04]  /*c9360*/  @P0 STG.E desc[UR28][R232.64], R249 ;  /* 0x000000f9e8000986 */ /* 0x0045e8000c10191c */
[----:B--2---:R-:W2:Y:S04]  /*c9370*/  LDL.LU R249, [R1+0x404c] ;  /* 0x00404c0001f97983 */ /* 0x004ea80000300800 */
[----:B------:R-:W2:Y:S01]  /*c9380*/  LDL.LU R233, [R1+0x280] ;  /* 0x0002800001e97983 */ /* 0x000ea20000300800 */
[----:B------:R-:W-:-:S03]  /*c9390*/  VIADD R245, R252, 0x54 ;  /* 0x00000054fcf57836 */ /* 0x000fc60000000000 */
[----:B--2---:R2:W-:Y:S02]  /*c93a0*/  @P5 STG.E desc[UR28][R234.64], R233 ;  /* 0x000000e9ea005986 */ /* 0x0045e4000c10191c */
[----:B--2---:R-:W-:-:S05]  /*c93b0*/  IMAD.WIDE R232, R242, 0x4, R240 ;  /* 0x00000004f2e87825 */ /* 0x004fca00078e02f0 */
[----:B------:R2:W-:Y:S04]  /*c93c0*/  @P3 STG.E desc[UR28][R232.64], R248 ;  /* 0x000000f8e8003986 */ /* 0x0005e8000c10191c */
[----:B--2---:R-:W2:Y:S04]  /*c93d0*/  LDL.LU R248, [R1+0x4048] ;  /* 0x0040480001f87983 */ /* 0x004ea80000300800 */
[----:B------:R-:W2:Y:S01]  /*c93e0*/  LDL.LU R233, [R1+0x2b4] ;  /* 0x0002b40001e97983 */ /* 0x000ea20000300800 */
[----:B------:R-:W-:Y:S01]  /*c93f0*/  ISETP.LT.AND P1, PT, R246, UR4, !P1 ;  /* 0x00000004f6007c0c */ /* 0x000fe2000cf21270 */
[----:B------:R-:W-:Y:S01]  /*c9400*/  IMAD.WIDE R234, R0, 0x4, R2 ;  /* 0x0000000400ea7825 */ /* 0x000fe200078e0202 */
[----:B------:R-:W-:Y:S01]  /*c9410*/  ISETP.LT.AND P6, PT, R131, UR42, !P2 ;  /* 0x0000002a83007c0c */ /* 0x000fe2000d7c1270 */
[----:B------:R-:W1:Y:S01]  /*c9420*/  LDCU UR4, c[0x0][0x39c] ;  /* 0x00007380ff0477ac */ /* 0x000e620008000800 */
[----:B------:R-:W-:-:S02]  /*c9430*/  ISETP.GE.AND P0, PT, R245, UR32, PT ;  /* 0x00000020f5007c0c */ /* 0x000fc4000bf06270 */
[----:B------:R-:W-:Y:S02]  /*c9440*/  ISETP.LT.AND P2, PT, R246, UR5, !P2 ;  /* 0x00000005f6007c0c */ /* 0x000fe4000d741270 */
[----:B------:R-:W-:Y:S01]  /*c9450*/  IADD3 R244, PT, PT, R243, UR30, RZ ;  /* 0x0000001ef3f47c10 */ /* 0x000fe2000fffe0ff */
[----:B------:R-:W-:Y:S01]  /*c9460*/  VIADD R245, R252, 0x55 ;  /* 0x00000055fcf57836 */ /* 0x000fe20000000000 */
[----:B------:R-:W-:Y:S01]  /*c9470*/  ISETP.LT.AND P5, PT, R131, UR44, !P0 ;  /* 0x0000002c83007c0c */ /* 0x000fe2000c7a1270 */
[----:B------:R-:W1:Y:S01]  /*c9480*/  LDCU UR5, c[0x0][0x39c] ;  /* 0x00007380ff0577ac */ /* 0x000e620008000800 */
[----:B------:R-:W-:Y:S02]  /*c9490*/  ISETP.LT.AND P0, PT, R246, UR6, !P0 ;  /* 0x00000006f6007c0c */ /* 0x000fe4000c701270 */
[----:B------:R-:W-:Y:S01]  /*c94a0*/  ISETP.GE.AND P3, PT, R245, UR8, PT ;  /* 0x00000008f5007c0c */ /* 0x000fe2000bf66270 */
[----:B------:R-:W-:Y:S01]  /*c94b0*/  VIADD R245, R252, 0x56 ;  /* 0x00000056fcf57836 */ /* 0x000fe20000000000 */
[----:B--2---:R2:W-:Y:S01]  /*c94c0*/  @P4 STG.E desc[UR28][R234.64], R233 ;  /* 0x000000e9ea004986 */ /* 0x0045e2000c10191c */
[----:B------:R-:W-:Y:S01]  /*c94d0*/  IADD3 R242, PT, PT, R244, UR7, RZ ;  /* 0x00000007f4f27c10 */ /* 0x000fe2000fffe0ff */
[----:B------:R-:W1:Y:S01]  /*c94e0*/  LDCU UR30, c[0x0][0x398] ;  /* 0x00007300ff1e77ac */ /* 0x000e620008000800 */
[----:B------:R-:W1:Y:S01]  /*c94f0*/  LDCU UR32, c[0x0][0x398] ;  /* 0x00007300ff2077ac */ /* 0x000e620008000800 */
[----:B------:R-:W1:Y:S01]  /*c9500*/  LDCU UR6, c[0x0][0x39c] ;  /* 0x00007380ff0677ac */ /* 0x000e620008000800 */
[----:B--2---:R-:W-:Y:S01]  /*c9510*/  IMAD.WIDE R232, R0, 0x4, R240 ;  /* 0x0000000400e87825 */ /* 0x004fe200078e02f0 */
[----:B------:R-:W2:Y:S03]  /*c9520*/  LDCU UR42, c[0x0][0x3b8] ;  /* 0x00007700ff2a77ac */ /* 0x000ea60008000800 */
[----:B------:R-:W-:Y:S01]  /*c9530*/  IMAD.WIDE R234, R243, 0x4, R2 ;  /* 0x00000004f3ea7825 */ /* 0x000fe200078e0202 */
[----:B------:R1:W-:Y:S01]  /*c9540*/  @P1 STG.E desc[UR28][R232.64], R19 ;  /* 0x00000013e8001986 */ /* 0x0003e2000c10191c */
[----:B------:R-:W-:Y:S01]  /*c9550*/  ISETP.LT.AND P4, PT, R131, UR46, !P3 ;  /* 0x0000002e83007c0c */ /* 0x000fe2000df81270 */
[----:B------:R-:W2:Y:S02]  /*c9560*/  LDCU UR7, c[0x0][0x398] ;  /* 0x00007300ff0777ac */ /* 0x000ea40008000800 */
[----:B------:R3:W-:Y:S01]  /*c9570*/  @P6 STG.E desc[UR28][R234.64], R18 ;  /* 0x00000012ea006986 */ /* 0x0007e2000c10191c */
[----:B------:R-:W2:Y:S01]  /*c9580*/  LDCU UR8, c[0x0][0x398] ;  /* 0x00007300ff0877ac */ /* 0x000ea20008000800 */
[----:B------:R-:W2:Y:S01]  /*c9590*/  LDCU UR44, c[0x0][0x3b8] ;  /* 0x00007700ff2c77ac */ /* 0x000ea20008000800 */
[----:B-1----:R-:W-:Y:S01]  /*c95a0*/  IMAD.WIDE R232, R243, 0x4, R240 ;  /* 0x00000004f3e87825 */ /* 0x002fe200078e02f0 */
[----:B------:R-:W-:Y:S01]  /*c95b0*/  ISETP.GE.AND P1, PT, R245, UR11, PT ;  /* 0x0000000bf5007c0c */ /* 0x000fe2000bf26270 */
[----:B------:R-:W1:Y:S02]  /*c95c0*/  LDCU UR11, c[0x0][0x398] ;  /* 0x00007300ff0b77ac */ /* 0x000e640008000800 */
[----:B---3--:R-:W-:Y:S01]  /*c95d0*/  IMAD.WIDE R234, R244, 0x4, R2 ;  /* 0x00000004f4ea7825 */ /* 0x008fe200078e0202 */
[----:B----4-:R3:W-:Y:S01]  /*c95e0*/  @P2 STG.E desc[UR28][R232.64], R15 ;  /* 0x0000000fe8002986 */ /* 0x0107e2000c10191c */
[----:B------:R-:W-:Y:S01]  /*c95f0*/  IADD3 R0, PT, PT, R242, UR10, RZ ;  /* 0x0000000af2007c10 */ /* 0x000fe2000fffe0ff */
[----:B------:R-:W4:Y:S02]  /*c9600*/  LDCU UR10, c[0x0][0x398] ;  /* 0x00007300ff0a77ac */ /* 0x000f240008000800 */
[----:B------:R1:W-:Y:S01]  /*c9610*/  @P5 STG.E desc[UR28][R234.64], R14 ;  /* 0x0000000eea005986 */ /* 0x0003e2000c10191c */
[----:B------:R-:W2:Y:S03]  /*c9620*/  LDCU UR46, c[0x0][0x3b8] ;  /* 0x00007700ff2e77ac */ /* 0x000ea60008000800 */
[----:B---3--:R-:W3:Y:S04]  /*c9630*/  LDL.LU R15, [R1+0x2e0] ;  /* 0x0002e000010f7983 */ /* 0x008ee80000300800 */
[----:B-1----:R-:W2:Y:S01]  /*c9640*/  LDL.LU R14, [R1+0x2d0] ;  /* 0x0002d000010e7983 */ /* 0x002ea20000300800 */
[----:B------:R-:W-:Y:S01]  /*c9650*/  ISETP.LT.AND P3, PT, R246, UR9, !P3 ;  /* 0x00000009f6007c0c */ /* 0x000fe2000df61270 */
[----:B------:R-:W-:-:S02]  /*c9660*/  VIADD R245, R252, 0x57 ;  /* 0x00000057fcf57836 */ /* 0x000fc40000000000 */
[----:B------:R-:W-:Y:S01]  /*c9670*/  IMAD.WIDE R232, R244, 0x4, R240 ;  /* 0x00000004f4e87825 */ /* 0x000fe200078e02f0 */
[----:B------:R-:W-:Y:S01]  /*c9680*/  ISETP.LT.AND P6, PT, R131, UR48, !P1 ;  /* 0x0000003083007c0c */ /* 0x000fe2000cfc1270 */
[----:B------:R-:W1:Y:S01]  /*c9690*/  LDCU UR9, c[0x0][0x39c] ;  /* 0x00007380ff0977ac */ /* 0x000e620008000800 */
[----:B------:R-:W-:Y:S01]  /*c96a0*/  ISETP.LT.AND P1, PT, R246, UR12, !P1 ;  /* 0x0000000cf6007c0c */ /* 0x000fe2000cf21270 */
[----:B------:R-:W-:Y:S01]  /*c96b0*/  IMAD.WIDE R234, R242, 0x4, R2 ;  /* 0x00000004f2ea7825 */ /* 0x000fe200078e0202 */
[----:B------:R-:W-:Y:S01]  /*c96c0*/  ISETP.GE.AND P2, PT, R245, UR14, PT ;  /* 0x0000000ef5007c0c */ /* 0x000fe2000bf46270 */
[----:B------:R4:W-:Y:S01]  /*c96d0*/  @P0 STG.E desc[UR28][R232.64], R13 ;  /* 0x0000000de8000986 */ /* 0x0009e2000c10191c */
[----:B------:R-:W-:Y:S01]  /*c96e0*/  IADD3 R243, PT, PT, R0, UR13, RZ ;  /* 0x0000000d00f37c10 */ /* 0x000fe2000fffe0ff */
[----:B------:R-:W-:Y:S01]  /*c96f0*/  VIADD R245, R252, 0x58 ;  /* 0x00000058fcf57836 */ /* 0x000fe20000000000 */
[----:B------:R-:W-:Y:S01]  /*c9700*/  ISETP.LT.AND P5, PT, R131, UR50, !P2 ;  /* 0x0000003283007c0c */ /* 0x000fe2000d7a1270 */
[----:B------:R1:W-:Y:S01]  /*c9710*/  @P4 STG.E desc[UR28][R234.64], R12 ;  /* 0x0000000cea004986 */ /* 0x0003e2000c10191c */
[----:B------:R-:W-:Y:S01]  /*c9720*/  ISETP.LT.AND P2, PT, R246, UR15, !P2 ;  /* 0x0000000ff6007c0c */ /* 0x000fe2000d741270 */
[----:B------:R-:W2:Y:S01]  /*c9730*/  LDCU UR12, c[0x0][0x39c] ;  /* 0x00007380ff0c77ac */ /* 0x000ea20008000800 */
[----:B------:R-:W-:Y:S01]  /*c9740*/  ISETP.GE.AND P0, PT, R245, UR17, PT ;  /* 0x00000011f5007c0c */ /* 0x000fe2000bf06270 */
[----:B------:R-:W2:Y:S01]  /*c9750*/  LDCU UR14, c[0x0][0x398] ;  /* 0x00007300ff0e77ac */ /* 0x000ea20008000800 */
[----:B----4-:R-:W-:Y:S01]  /*c9760*/  IMAD.WIDE R232, R242, 0x4, R240 ;  /* 0x00000004f2e87825 */ /* 0x010fe200078e02f0 */
[----:B------:R-:W-:Y:S01]  /*c9770*/  IADD3 R244, PT, PT, R243, UR16, RZ ;  /* 0x00000010f3f47c10 */ /* 0x000fe2000fffe0ff */
[----:B------:R-:W4:Y:S01]  /*c9780*/  LDL.LU R13, [R1+0x2e4] ;  /* 0x0002e400010d7983 */ /* 0x000f220000300800 */
[----:B------:R-:W2:Y:S01]  /*c9790*/  LDCU UR13, c[0x0][0x398] ;  /* 0x00007300ff0d77ac */ /* 0x000ea20008000800 */
[----:B-1----:R-:W-:-:S02]  /*c97a0*/  IMAD.WIDE R234, R0, 0x4, R2 ;  /* 0x0000000400ea7825 */ /* 0x002fc400078e0202 */
[----:B------:R1:W-:Y:S01]  /*c97b0*/  @P3 STG.E desc[UR28][R232.64], R7 ;  /* 0x00000007e8003986 */ /* 0x0003e2000c10191c */
[----:B------:R-:W2:Y:S01]  /*c97c0*/  LDCU UR15, c[0x0][0x39c] ;  /* 0x00007380ff0f77ac */ /* 0x000ea20008000800 */
[----:B------:R-:W-:Y:S01]  /*c97d0*/  VIADD R245, R252, 0x59 ;  /* 0x00000059fcf57836 */ /* 0x000fe20000000000 */
[----:B------:R-:W-:Y:S01]  /*c97e0*/  ISETP.LT.AND P4, PT, R131, UR52, !P0 ;  /* 0x0000003483007c0c */ /* 0x000fe2000c781270 */
[----:B------:R1:W-:Y:S01]  /*c97f0*/  @P6 STG.E desc[UR28][R234.64], R6 ;  /* 0x00000006ea006986 */ /* 0x0003e2000c10191c */
[----:B------:R-:W-:Y:S01]  /*c9800*/  ISETP.LT.AND P0, PT, R246, UR18, !P0 ;  /* 0x00000012f6007c0c */ /* 0x000fe2000c701270 */
[----:B------:R-:W2:Y:S01]  /*c9810*/  LDCU UR48, c[0x0][0x3b8] ;  /* 0x00007700ff3077ac */ /* 0x000ea20008000800 */
[----:B------:R-:W-:Y:S01]  /*c9820*/  ISETP.GE.AND P3, PT, R245, UR20, PT ;  /* 0x00000014f5007c0c */ /* 0x000fe2000bf66270 */
[----:B------:R-:W4:Y:S01]  /*c9830*/  LDL.LU R12, [R1+0x2d4] ;  /* 0x0002d400010c7983 */ /* 0x000f220000300800 */
[----:B------:R-:W-:Y:S01]  /*c9840*/  IADD3 R242, PT, PT, R244, UR19, RZ ;  /* 0x00000013f4f27c10 */ /* 0x000fe2000fffe0ff */
[----:B------:R-:W2:Y:S01]  /*c9850*/  LDCU UR16, c[0x0][0x398] ;  /* 0x00007300ff1077ac */ /* 0x000ea20008000800 */
[----:B-1----:R-:W-:Y:S01]  /*c9860*/  IMAD.WIDE R232, R0, 0x4, R240 ;  /* 0x0000000400e87825 */ /* 0x002fe200078e02f0 */
[----:B------:R-:W1:Y:S03]  /*c9870*/  LDCU UR17, c[0x0][0x398] ;  /* 0x00007300ff1177ac */ /* 0x000e660008000800 */
[----:B------:R-:W-:Y:S01]  /*c9880*/  IMAD.WIDE R234, R243, 0x4, R2 ;  /* 0x00000004f3ea7825 */ /* 0x000fe200078e0202 */
[----:B------:R1:W-:Y:S01]  /*c9890*/  @P1 STG.E desc[UR28][R232.64], R5 ;  /* 0x00000005e8001986 */ /* 0x0003e2000c10191c */
[----:B------:R-:W-:Y:S01]  /*c98a0*/  ISETP.LT.AND P6, PT, R131, UR77, !P3 ;  /* 0x0000004d83007c0c */ /* 0x000fe2000dfc1270 */
[----:B------:R-:W2:Y:S01]  /*c98b0*/  LDCU UR50, c[0x0][0x3b8] ;  /* 0x00007700ff3277ac */ /* 0x000ea20008000800 */
[----:B------:R-:W-:Y:S01]  /*c98c0*/  ISETP.LT.AND P3, PT, R246, UR21, !P3 ;  /* 0x00000015f6007c0c */ /* 0x000fe2000df61270 */
[----:B------:R1:W-:Y:S01]  /*c98d0*/  @P5 STG.E desc[UR28][R234.64], R4 ;  /* 0x00000004ea005986 */ /* 0x0003e2000c10191c */
[----:B------:R-:W-:Y:S01]  /*c98e0*/  VIADD R245, R252, 0x5a ;  /* 0x0000005afcf57836 */ /* 0x000fe20000000000 */
[----:B------:R-:W2:Y:S02]  /*c98f0*/  LDCU UR18, c[0x0][0x39c] ;  /* 0x00007380ff1277ac */ /* 0x000ea40008000800 */
[----:B------:R-:W4:Y:S01]  /*c9900*/  LDL.LU R7, [R1+0x2e8] ;  /* 0x0002e80001077983 */ /* 0x000f220000300800 */
[----:B------:R-:W-:Y:S01]  /*c9910*/  IADD3 R0, PT, PT, R242, UR22, RZ ;  /* 0x00000016f2007c10 */ /* 0x000fe2000fffe0ff */
[----:B------:R-:W2:Y:S01]  /*c9920*/  LDCU UR19, c[0x0][0x398] ;  /* 0x00007300ff1377ac */ /* 0x000ea20008000800 */
[----:B-1----:R-:W-:Y:S01]  /*c9930*/  IMAD.WIDE R232, R243, 0x4, R240 ;  /* 0x00000004f3e87825 */ /* 0x002fe200078e02f0 */
[----:B------:R-:W4:Y:S01]  /*c9940*/  LDL.LU R6, [R1+0x2d8] ;  /* 0x0002d80001067983 */ /* 0x000f220000300800 */
[----:B------:R-:W1:Y:S02]  /*c9950*/  LDCU UR52, c[0x0][0x3b8] ;  /* 0x00007700ff3477ac */ /* 0x000e640008000800 */
[C---:B------:R-:W-:Y:S01]  /*c9960*/  IMAD.WIDE R234, R244.reuse, 0x4, R2 ;  /* 0x00000004f4ea7825 */ /* 0x040fe200078e0202 */
[----:B------:R1:W-:Y:S01]  /*c9970*/  @P2 STG.E desc[UR28][R232.64], R247 ;  /* 0x000000f7e8002986 */ /* 0x0003e2000c10191c */
[----:B------:R-:W-:Y:S01]  /*c9980*/  ISETP.GE.AND P1, PT, R245, UR23, PT ;  /* 0x00000017f5007c0c */ /* 0x000fe2000bf26270 */
[----:B------:R-:W2:Y:S02]  /*c9990*/  LDCU UR20, c[0x0][0x398] ;  /* 0x00007300ff1477ac */ /* 0x000ea40008000800 */
[----:B------:R-:W4:Y:S01]  /*c99a0*/  LDL.LU R5, [R1+0x2ec] ;  /* 0x0002ec0001057983 */ /* 0x000f220000300800 */
[----:B------:R-:W2:Y:S03]  /*c99b0*/  LDCU UR21, c[0x0][0x39c] ;  /* 0x00007380ff1577ac */ /* 0x000ea60008000800 */
[----:B------:R-:W4:Y:S01]  /*c99c0*/  LDL.LU R4, [R1+0x2dc] ;  /* 0x0002dc0001047983 */ /* 0x000f220000300800 */
[----:B------:R-:W2:Y:S01]  /*c99d0*/  LDCU UR22, c[0x0][0x398] ;  /* 0x00007300ff1677ac */ /* 0x000ea20008000800 */
[----:B-1----:R-:W-:-:S02]  /*c99e0*/  IMAD.WIDE R232, R244, 0x4, R240 ;  /* 0x00000004f4e87825 */ /* 0x002fc400078e02f0 */
[----:B------:R-:W4:Y:S01]  /*c99f0*/  LDL.LU R247, [R1+0x2cc] ;  /* 0x0002cc0001f77983 */ /* 0x000f220000300800 */
[----:B------:R-:W1:Y:S03]  /*c9a00*/  LDCU UR77, c[0x0][0x3b8] ;  /* 0x00007700ff4d77ac */ /* 0x000e660008000800 */
[----:B---3--:R3:W-:Y:S01]  /*c9a10*/  @P4 STG.E desc[UR28][R234.64], R15 ;  /* 0x0000000fea004986 */ /* 0x0087e2000c10191c */
[----:B------:R-:W-:Y:S01]  /*c9a20*/  VIADD R245, R252, 0x5b ;  /* 0x0000005bfcf57836 */ /* 0x000fe20000000000 */
[----:B------:R-:W-:Y:S01]  /*c9a30*/  IADD3 R243, PT, PT, R0, UR25, RZ ;  /* 0x0000001900f37c10 */ /* 0x000fe2000fffe0ff */
[----:B------:R-:W1:Y:S01]  /*c9a40*/  LDCU UR23, c[0x0][0x398] ;  /* 0x00007300ff1777ac */ /* 0x000e620008000800 */
[----:B--2---:R2:W-:Y:S01]  /*c9a50*/  @P0 STG.E desc[UR28][R232.64], R14 ;  /* 0x0000000ee8000986 */ /* 0x0045e2000c10191c */
[C---:B---3--:R-:W-:Y:S01]  /*c9a60*/  IMAD.WIDE R234, R242.reuse, 0x4, R2 ;  /* 0x00000004f2ea7825 */ /* 0x048fe200078e0202 */
[----:B------:R-:W-:Y:S01]  /*c9a70*/  ISETP.LT.AND P5, PT, R131, UR76, !P1 ;  /* 0x0000004c83007c0c */ /* 0x000fe2000cfa1270 */
[----:B------:R-:W3:Y:S02]  /*c9a80*/  LDCU UR25, c[0x0][0x398] ;  /* 0x00007300ff1977ac */ /* 0x000ee40008000800 */
[----:B--2---:R-:W-:Y:S01]  /*c9a90*/  IMAD.WIDE R232, R242, 0x4, R240 ;  /* 0x00000004f2e87825 */ /* 0x004fe200078e02f0 */
[----:B------:R-:W-:Y:S01]  /*c9aa0*/  @P6 STG.E desc[UR28][R234.64], R248 ;  /* 0x000000f8ea006986 */ /* 0x000fe2000c10191c */
[----:B------:R-:W-:Y:S01]  /*c9ab0*/  ISETP.GE.AND P2, PT, R245, UR26, PT ;  /* 0x0000001af5007c0c */ /* 0x000fe2000bf46270 */
[----:B------:R-:W2:Y:S02]  /*c9ac0*/  LDCU UR26, c[0x0][0x398] ;  /* 0x00007300ff1a77ac */ /* 0x000ea40008000800 */
[----:B------:R1:W-:Y:S01]  /*c9ad0*/  @P3 STG.E desc[UR28][R232.64], R249 ;  /* 0x000000f9e8003986 */ /* 0x0003e2000c10191c */
[----:B------:R-:W-:Y:S01]  /*c9ae0*/  IADD3 R244, PT, PT, R243, UR54, RZ ;  /* 0x00000036f3f47c10 */ /* 0x000fe2000fffe0ff */
[----:B------:R-:W2:Y:S02]  /*c9af0*/  LDCU UR76, c[0x0][0x3b8] ;  /* 0x00007700ff4c77ac */ /* 0x000ea40008000800 */
[----:B-1----:R-:W2:Y:S01]  /*c9b00*/  LDL.LU R249, [R1+0x4044] ;  /* 0x0040440001f97983 */ /* 0x002ea20000300800 */
[----:B------:R-:W-:-:S02]  /*c9b10*/  ISETP.LT.AND P1, PT, R246, UR24, !P1 ;  /* 0x00000018f6007c0c */ /* 0x000fc4000cf21270 */
[----:B------:R-:W-:Y:S01]  /*c9b20*/  ISETP.LT.AND P4, PT, R131, UR75, !P2 ;  /* 0x0000004b83007c0c */ /* 0x000fe2000d781270 */
[----:B------:R-:W-:Y:S01]  /*c9b30*/  IMAD.WIDE R234, R0, 0x4, R2 ;  /* 0x0000000400ea7825 */ /* 0x000fe200078e0202 */
[----:B------:R-:W-:Y:S01]  /*c9b40*/  ISETP.LT.AND P2, PT, R246, UR27, !P2 ;  /* 0x0000001bf6007c0c */ /* 0x000fe2000d741270 */
[----:B------:R-:W1:Y:S02]  /*c9b50*/  LDCU UR24, c[0x0][0x39c] ;  /* 0x00007380ff1877ac */ /* 0x000e640008000800 */
[----:B------:R-:W-:Y:S01]  /*c9b60*/  IMAD.WIDE R232, R0, 0x4, R240 ;  /* 0x0000000400e87825 */ /* 0x000fe200078e02f0 */
[----:B----4-:R4:W-:Y:S03]  /*c9b70*/  @P5 STG.E desc[UR28][R234.64], R13 ;  /* 0x0000000dea005986 */ /* 0x0109e6000c10191c */
[----:B------:R-:W-:Y:S01]  /*c9b80*/  VIADD R245, R252, 0x5c ;  /* 0x0000005cfcf57836 */ /* 0x000fe20000000000 */
[----:B------:R-:W-:Y:S01]  /*c9b90*/  IADD3 R242, PT, PT, R244, UR57, RZ ;  /* 0x00000039f4f27c10 */ /* 0x000fe2000fffe0ff */
[----:B------:R1:W-:Y:S01]  /*c9ba0*/  @P1 STG.E desc[UR28][R232.64], R12 ;  /* 0x0000000ce8001986 */ /* 0x0003e2000c10191c */
[----:B------:R-:W2:Y:S01]  /*c9bb0*/  LDCU UR27, c[0x0][0x39c] ;  /* 0x00007380ff1b77ac */ /* 0x000ea20008000800 */
[----:B------:R-:W2:Y:S01]  /*c9bc0*/  LDCU UR54, c[0x0][0x398] ;  /* 0x00007300ff3677ac */ /* 0x000ea20008000800 */
[----:B----4-:R-:W-:Y:S01]  /*c9bd0*/  IMAD.WIDE R234, R243, 0x4, R2 ;  /* 0x00000004f3ea7825 */ /* 0x010fe200078e0202 */
[----:B------:R-:W-:Y:S01]  /*c9be0*/  ISETP.GE.AND P0, PT, R245, UR55, PT ;  /* 0x00000037f5007c0c */ /* 0x000fe2000bf06270 */
[----:B------:R-:W4:Y:S02]  /*c9bf0*/  LDCU UR55, c[0x0][0x398] ;  /* 0x00007300ff3777ac */ /* 0x000f240008000800 */
[----:B-1----:R-:W-:Y:S01]  /*c9c00*/  IMAD.WIDE R232, R243, 0x4, R240 ;  /* 0x00000004f3e87825 */ /* 0x002fe200078e02f0 */
[----:B------:R-:W1:Y:S01]  /*c9c10*/  LDCU UR75, c[0x0][0x3b8] ;  /* 0x00007700ff4b77ac */ /* 0x000e620008000800 */
[----:B------:R-:W1:Y:S01]  /*c9c20*/  LDCU UR57, c[0x0][0x398] ;  /* 0x00007300ff3977ac */ /* 0x000e620008000800 */
[----:B--2---:R-:W-:Y:S04]  /*c9c30*/  @P4 STG.E desc[UR28][R234.64], R249 ;  /* 0x000000f9ea004986 */ /* 0x004fe8000c10191c */
[----:B------:R2:W-:Y:S04]  /*c9c40*/  @P2 STG.E desc[UR28][R232.64], R250 ;  /* 0x000000fae8002986 */ /* 0x0005e8000c10191c */
[----:B--2---:R-:W2:Y:S01]  /*c9c50*/  LDL.LU R250, [R1+0x4040] ;  /* 0x0040400001fa7983 */ /* 0x004ea20000300800 */
[----:B------:R-:W-:Y:S01]  /*c9c60*/  VIADD R245, R252, 0x5d ;  /* 0x0000005dfcf57836 */ /* 0x000fe20000000000 */
[----:B------:R-:W-:Y:S01]  /*c9c70*/  ISETP.LT.AND P6, PT, R131, UR74, !P0 ;  /* 0x0000004a83007c0c */ /* 0x000fe2000c7c1270 */
[----:B------:R-:W-:Y:S01]  /*c9c80*/  IMAD.WIDE R234, R244, 0x4, R2 ;  /* 0x00000004f4ea7825 */ /* 0x000fe200078e0202 */
[----:B------:R-:W-:Y:S01]  /*c9c90*/  ISETP.LT.AND P0, PT, R246, UR56, !P0 ;  /* 0x00000038f6007c0c */ /* 0x000fe2000c701270 */
[----:B------:R-:W1:Y:S01]  /*c9ca0*/  LDCU UR56, c[0x0][0x39c] ;  /* 0x00007380ff3877ac */ /* 0x000e620008000800 */
[----:B------:R-:W-:Y:S01]  /*c9cb0*/  ISETP.GE.AND P3, PT, R245, UR58, PT ;  /* 0x0000003af5007c0c */ /* 0x000fe2000bf66270 */
[----:B------:R-:W-:Y:S01]  /*c9cc0*/  IMAD.WIDE R232, R244, 0x4, R240 ;  /* 0x00000004f4e87825 */ /* 0x000fe200078e02f0 */
[----:B------:R-:W-:Y:S01]  /*c9cd0*/  IADD3 R0, PT, PT, R242, UR60, RZ ;  /* 0x0000003cf2007c10 */ /* 0x000fe2000fffe0ff */
[----:B------:R-:W1:Y:S01]  /*c9ce0*/  LDCU UR58, c[0x0][0x398] ;  /* 0x00007300ff3a77ac */ /* 0x000e620008000800 */
[----:B------:R-:W-:-:S02]  /*c9cf0*/  ISETP.LT.AND P5, PT, R131, UR73, !P3 ;  /* 0x0000004983007c0c */ /* 0x000fc4000dfa1270 */
[----:B------:R-:W-:Y:S01]  /*c9d00*/  ISETP.LT.AND P3, PT, R246, UR59, !P3 ;  /* 0x0000003bf6007c0c */ /* 0x000fe2000df61270 */
[----:B------:R-:W1:Y:S02]  /*c9d10*/  LDCU UR74, c[0x0][0x3b8] ;  /* 0x00007700ff4a77ac */ /* 0x000e640008000800 */
[----:B------:R3:W-:Y:S01]  /*c9d20*/  @P6 STG.E desc[UR28][R234.64], R7 ;  /* 0x00000007ea006986 */ /* 0x0007e2000c10191c */
[----:B------:R-:W-:Y:S01]  /*c9d30*/  VIADD R245, R252, 0x5e ;  /* 0x0000005efcf57836 */ /* 0x000fe20000000000 */
[----:B------:R-:W-:Y:S01]  /*c9d40*/  IADD3 R243, PT, PT, R0, UR63, RZ ;  /* 0x0000003f00f37c10 */ /* 0x000fe2000fffe0ff */
[----:B------:R-:W1:Y:S01]  /*c9d50*/  LDCU UR59, c[0x0][0x39c] ;  /* 0x00007380ff3b77ac */ /* 0x000e620008000800 */
[----:B------:R4:W-:Y:S01]  /*c9d60*/  @P0 STG.E desc[UR28][R232.64], R6 ;  /* 0x00000006e8000986 */ /* 0x0009e2000c10191c */
[----:B------:R-:W1:Y:S01]  /*c9d70*/  LDCU UR60, c[0x0][0x398] ;  /* 0x00007300ff3c77ac */ /* 0x000e620008000800 */
[----:B------:R-:W1:Y:S01]  /*c9d80*/  LDCU UR73, c[0x0][0x3b8] ;  /* 0x00007700ff4977ac */ /* 0x000e620008000800 */
[----:B---3--:R-:W-:Y:S01]  /*c9d90*/  IMAD.WIDE R234, R242, 0x4, R2 ;  /* 0x00000004f2ea7825 */ /* 0x008fe200078e0202 */
[----:B------:R-:W-:-:S02]  /*c9da0*/  ISETP.GE.AND P1, PT, R245, UR61, PT ;  /* 0x0000003df5007c0c */ /* 0x000fc4000bf26270 */
[----:B------:R-:W-:Y:S01]  /*c9db0*/  IADD3 R244, PT, PT, R243, UR67, RZ ;  /* 0x00000043f3f47c10 */ /* 0x000fe2000fffe0ff */
[----:B----4-:R-:W-:Y:S01]  /*c9dc0*/  IMAD.WIDE R232, R242, 0x4, R240 ;  /* 0x00000004f2e87825 */ /* 0x010fe200078e02f0 */
[----:B------:R-:W3:Y:S01]  /*c9dd0*/  LDCU UR63, c[0x0][0x398] ;  /* 0x00007300ff3f77ac */ /* 0x000ee20008000800 */
[----:B--2---:R-:W-:Y:S02]  /*c9de0*/  @P5 STG.E desc[UR28][R234.64], R250 ;  /* 0x000000faea005986 */ /* 0x004fe4000c10191c */
[----:B------:R-:W-:Y:S01]  /*c9df0*/  VIADD R245, R252, 0x5f ;  /* 0x0000005ffcf57836 */ /* 0x000fe20000000000 */
[----:B------:R-:W-:Y:S01]  /*c9e00*/  ISETP.LT.AND P4, PT, R131, UR72, !P1 ;  /* 0x0000004883007c0c */ /* 0x000fe2000cf81270 */
[----:B------:R-:W2:Y:S01]  /*c9e10*/  LDCU UR61, c[0x0][0x398] ;  /* 0x00007300ff3d77ac */ /* 0x000ea20008000800 */
[----:B------:R4:W-:Y:S02]  /*c9e20*/  @P3 STG.E desc[UR28][R232.64], R251 ;  /* 0x000000fbe8003986 */ /* 0x0009e4000c10191c */
[----:B------:R-:W-:Y:S01]  /*c9e30*/  ISETP.GE.AND P2, PT, R245, UR64, PT ;  /* 0x00000040f5007c0c */ /* 0x000fe2000bf46270 */
[----:B------:R-:W1:Y:S01]  /*c9e40*/  LDCU UR72, c[0x0][0x3b8] ;  /* 0x00007700ff4877ac */ /* 0x000e620008000800 */
[----:B------:R-:W1:Y:S01]  /*c9e50*/  LDCU UR67, c[0x0][0x398] ;  /* 0x00007300ff4377ac */ /* 0x000e620008000800 */
[----:B----4-:R-:W4:Y:S01]  /*c9e60*/  LDL.LU R251, [R1+0x403c] ;  /* 0x00403c0001fb7983 */ /* 0x010f220000300800 */
[----:B------:R-:W-:Y:S01]  /*c9e70*/  ISETP.LT.AND P1, PT, R246, UR62, !P1 ;  /* 0x0000003ef6007c0c */ /* 0x000fe2000cf21270 */
[----:B------:R-:W-:Y:S01]  /*c9e80*/  IMAD.WIDE R234, R0, 0x4, R2 ;  /* 0x0000000400ea7825 */ /* 0x000fe200078e0202 */
[----:B------:R-:W-:Y:S01]  /*c9e90*/  ISETP.LT.AND P6, PT, R131, UR65, !P2 ;  /* 0x0000004183007c0c */ /* 0x000fe2000d7c1270 */
[----:B------:R-:W2:Y:S01]  /*c9ea0*/  LDL.LU R250, [R1+0x2f0] ;  /* 0x0002f00001fa7983 */ /* 0x000ea20000300800 */
[----:B------:R-:W-:Y:S01]  /*c9eb0*/  ISETP.LT.AND P2, PT, R246, UR66, !P2 ;  /* 0x00000042f6007c0c */ /* 0x000fe2000d741270 */
[----:B------:R-:W-:Y:S01]  /*c9ec0*/  IMAD.WIDE R232, R0, 0x4, R240 ;  /* 0x0000000400e87825 */ /* 0x000fe200078e02f0 */
[----:B------:R-:W-:Y:S01]  /*c9ed0*/  IADD3 R242, PT, PT, R244, UR71, RZ ;  /* 0x00000047f4f27c10 */ /* 0x000fe2000fffe0ff */
[----:B------:R1:W-:Y:S01]  /*c9ee0*/  @P4 STG.E desc[UR28][R234.64], R5 ;  /* 0x00000005ea004986 */ /* 0x0003e2000c10191c */
[----:B------:R-:W2:Y:S01]  /*c9ef0*/  LDCU UR62, c[0x0][0x39c] ;  /* 0x00007380ff3e77ac */ /* 0x000ea20008000800 */
[C---:B------:R-:W-:Y:S01]  /*c9f00*/  VIADD R245, R252.reuse, 0x60 ;  /* 0x00000060fcf57836 */ /* 0x040fe20000000000 */
[----:B------:R-:W2:Y:S03]  /*c9f10*/  LDCU UR64, c[0x0][0x398] ;  /* 0x00007300ff4077ac */ /* 0x000ea60008000800 */
[----:B------:R3:W-:Y:S01]  /*c9f20*/  @P1 STG.E desc[UR28][R232.64], R4 ;  /* 0x00000004e8001986 */ /* 0x0007e2000c10191c */
[----:B------:R-:W2:Y:S01]  /*c9f30*/  LDCU UR66, c[0x0][0x39c] ;  /* 0x00007380ff4277ac */ /* 0x000ea20008000800 */
[C---:B-1----:R-:W-:Y:S01]  /*c9f40*/  IMAD.WIDE R234, R243.reuse, 0x4, R2 ;  /* 0x00000004f3ea7825 */ /* 0x042fe200078e0202 */
[----:B------:R-:W1:Y:S01]  /*c9f50*/  LDCU UR65, c[0x0][0x3b8] ;  /* 0x00007700ff4177ac */ /* 0x000e620008000800 */
[----:B------:R-:W1:Y:S02]  /*c9f60*/  LDCU UR71, c[0x0][0x398] ;  /* 0x00007300ff4777ac */ /* 0x000e640008000800 */
[----:B---3--:R-:W-:Y:S01]  /*c9f70*/  IMAD.WIDE R232, R243, 0x4, R240 ;  /* 0x00000004f3e87825 */ /* 0x008fe200078e02f0 */
[----:B----4-:R3:W-:Y:S04]  /*c9f80*/  @P6 STG.E desc[UR28][R234.64], R251 ;  /* 0x000000fbea006986 */ /* 0x0107e8000c10191c */
[----:B------:R4:W-:Y:S04]  /*c9f90*/  @P2 STG.E desc[UR28][R232.64], R247 ;  /* 0x000000f7e8002986 */ /* 0x0009e8000c10191c */
[----:B---3--:R-:W3:Y:S04]  /*c9fa0*/  LDL.LU R251, [R1+0x310] ;  /* 0x0003100001fb7983 */ /* 0x008ee80000300800 */
[----:B----4-:R-:W4:Y:S04]  /*c9fb0*/  LDL.LU R233, [R1+0x320] ;  /* 0x0003200001e97983 */ /* 0x010f280000300800 */
        /* <DEDUP_REMOVED lines=16> */
[----:B------:R-:W-:Y:S01]  /*ca0c0*/  IMAD.WIDE R234, R244, 0x4, R2 ;  /* 0x00000004f4ea7825 */ /* 0x000fe200078e0202 */
[----:B------:R-:W-:Y:S01]  /*ca0d0*/  ISETP.LT.AND P5, PT, R131, UR69, !P0 ;  /* 0x0000004583007c0c */ /* 0x000fe2000c7a1270 */
[----:B------:R-:W1:Y:S01]  /*ca0e0*/  LDCU UR68, c[0x0][0x398] ;  /* 0x00007300ff4477ac */ /* 0x000e620008000800 */
[----:B------:R-:W-:-:S02]  /*ca0f0*/  ISETP.LT.AND P0, PT, R246, UR70, !P0 ;  /* 0x00000046f6007c0c */ /* 0x000fc4000c701270 */
[----:B------:R-:W-:Y:S01]  /*ca100*/  ISETP.GE.AND P3, PT, R245, UR31, PT ;  /* 0x0000001ff5007c0c */ /* 0x000fe2000bf66270 */
[----:B------:R-:W-:Y:S01]  /*ca110*/  VIADD R245, R252, 0x62 ;  /* 0x00000062fcf57836 */ /* 0x000fe20000000000 */
[----:B------:R-:W-:Y:S01]  /*ca120*/  IADD3 R243, PT, PT, R0, UR42, RZ ;  /* 0x0000002a00f37c10 */ /* 0x000fe2000fffe0ff */
[----:B------:R-:W1:Y:S01]  /*ca130*/  LDCU UR70, c[0x0][0x39c] ;  /* 0x00007380ff4677ac */ /* 0x000e620008000800 */
[----:B------:R-:W-:Y:S02]  /*ca140*/  ISETP.LT.AND P4, PT, R131, UR33, !P3 ;  /* 0x0000002183007c0c */ /* 0x000fe4000df81270 */
[----:B------:R-:W-:Y:S01]  /*ca150*/  ISETP.LT.AND P3, PT, R246, UR34, !P3 ;  /* 0x00000022f6007c0c */ /* 0x000fe2000df61270 */
[----:B------:R-:W1:Y:S01]  /*ca160*/  LDCU UR69, c[0x0][0x3b8] ;  /* 0x00007700ff4577ac */ /* 0x000e620008000800 */
[----:B------:R-:W-:Y:S01]  /*ca170*/  ISETP.GE.AND P1, PT, R245, UR4, PT ;  /* 0x00000004f5007c0c */ /* 0x000fe2000bf26270 */
[----:B------:R-:W-:Y:S01]  /*ca180*/  VIADD R245, R252, 0x63 ;  /* 0x00000063fcf57836 */ /* 0x000fe20000000000 */
[----:B------:R-:W1:Y:S02]  /*ca190*/  LDCU UR31, c[0x0][0x398] ;  /* 0x00007300ff1f77ac */ /* 0x000e640008000800 */
[----:B------:R-:W-:-:S02]  /*ca1a0*/  ISETP.LT.AND P6, PT, R131, UR38, !P1 ;  /* 0x0000002683007c0c */ /* 0x000fc4000cfc1270 */
[----:B------:R-:W-:Y:S01]  /*ca1b0*/  ISETP.LT.AND P1, PT, R246, UR40, !P1 ;  /* 0x00000028f6007c0c */ /* 0x000fe2000cf21270 */
[----:B------:R-:W1:Y:S01]  /*ca1c0*/  LDCU UR34, c[0x0][0x39c] ;  /* 0x00007380ff2277ac */ /* 0x000e620008000800 */
[----:B------:R-:W-:Y:S01]  /*ca1d0*/  ISETP.GE.AND P2, PT, R245, UR5, PT ;  /* 0x00000005f5007c0c */ /* 0x000fe2000bf46270 */
[----:B------:R-:W-:Y:S01]  /*ca1e0*/  VIADD R245, R252, 0x64 ;  /* 0x00000064fcf57836 */ /* 0x000fe20000000000 */
        /* <DEDUP_REMOVED lines=21> */
[----:B------:R-:W3:Y:S03]  /*ca340*/  LDCU UR6, c[0x0][0x398] ;  /* 0x00007300ff0677ac */ /* 0x000ee60008000800 */
        /* <DEDUP_REMOVED lines=10> */
[----:B--2---:R-:W-:-:S04]  /*ca3f0*/  IMAD.WIDE R232, R0, 0x4, R240 ;  /* 0x0000000400e87825 */ /* 0x004fc800078e02f0 */
        /* <DEDUP_REMOVED lines=10> */
[----:B--2---:R-:W-:Y:S01]  /*ca4a0*/  IMAD.WIDE R232, R243, 0x4, R240 ;  /* 0x00000004f3e87825 */ /* 0x004fe200078e02f0 */
[----:B------:R-:W2:Y:S03]  /*ca4b0*/  LDCU UR11, c[0x0][0x39c] ;  /* 0x00007380ff0b77ac */ /* 0x000ea60008000800 */
[----:B---3--:R-:W-:Y:S01]  /*ca4c0*/  IMAD.WIDE R234, R244, 0x4, R2 ;  /* 0x00000004f4ea7825 */ /* 0x008fe200078e0202 */
[----:B------:R3:W-:Y:S01]  /*ca4d0*/  @P2 STG.E desc[UR28][R232.64], R15 ;  /* 0x0000000fe8002986 */ /* 0x0007e2000c10191c */
[----:B------:R-:W-:Y:S01]  /*ca4e0*/  ISETP.LT.AND P5, PT, R131, UR13, !P1 ;  /* 0x0000000d83007c0c */ /* 0x000fe2000cfa1270 */
[----:B------:R-:W1:Y:S01]  /*ca4f0*/  LDCU UR48, c[0x0][0x398] ;  /* 0x00007300ff3077ac */ /* 0x000e620008000800 */
[----:B------:R-:W-:Y:S01]  /*ca500*/  ISETP.LT.AND P1, PT, R246, UR14, !P1 ;  /* 0x0000000ef6007c0c */ /* 0x000fe2000cf21270 */
[----:B------:R2:W-:Y:S01]  /*ca510*/  @P4 STG.E desc[UR28][R234.64], R14 ;  /* 0x0000000eea004986 */ /* 0x0005e2000c10191c */
[----:B------:R-:W-:Y:S01]  /*ca520*/  ISETP.GE.AND P2, PT, R245, UR15, PT ;  /* 0x0000000ff5007c0c */ /* 0x000fe2000bf46270 */
[----:B------:R-:W1:Y:S02]  /*ca530*/  LDCU UR12, c[0x0][0x398] ;  /* 0x00007300ff0c77ac */ /* 0x000e640008000800 */
[----:B------:R-:W4:Y:S01]  /*ca540*/  LDL.LU R18, [R1+0x350] ;  /* 0x0003500001127983 */ /* 0x000f220000300800 */
[----:B------:R-:W1:Y:S01]  /*ca550*/  LDCU UR10, c[0x0][0x3b8] ;  /* 0x00007700ff0a77ac */ /* 0x000e620008000800 */
[----:B---3--:R-:W-:Y:S01]  /*ca560*/  IMAD.WIDE R232, R244, 0x4, R240 ;  /* 0x00000004f4e87825 */ /* 0x008fe200078e02f0 */
[----:B------:R-:W-:Y:S01]  /*ca570*/  IADD3 R243, PT, PT, R0, UR50, RZ ;  /* 0x0000003200f37c10 */ /* 0x000fe2000fffe0ff */
[----:B------:R-:W3:Y:S01]  /*ca580*/  LDL.LU R251, [R1+0x330] ;  /* 0x0003300001fb7983 */ /* 0x000ee20000300800 */
[----:B------:R-:W1:Y:S01]  /*ca590*/  LDCU UR14, c[0x0][0x39c] ;  /* 0x00007380ff0e77ac */ /* 0x000e620008000800 */
[----:B--2---:R-:W-:-:S02]  /*ca5a0*/  IMAD.WIDE R234, R242, 0x4, R2 ;  /* 0x00000004f2ea7825 */ /* 0x004fc400078e0202 */
[----:B------:R2:W-:Y:S01]  /*ca5b0*/  @P0 STG.E desc[UR28][R232.64], R13 ;  /* 0x0000000de8000986 */ /* 0x0005e2000c10191c */
[----:B------:R-:W-:Y:S01]  /*ca5c0*/  ISETP.LT.AND P4, PT, R131, UR16, !P2 ;  /* 0x0000001083007c0c */ /* 0x000fe2000d781270 */
[----:B------:R-:W-:Y:S01]  /*ca5d0*/  VIADD R245, R252, 0x68 ;  /* 0x00000068fcf57836 */ /* 0x000fe20000000000 */
[----:B------:R-:W-:Y:S01]  /*ca5e0*/  ISETP.LT.AND P2, PT, R246, UR17, !P2 ;  /* 0x00000011f6007c0c */ /* 0x000fe2000d741270 */
[----:B------:R1:W-:Y:S01]  /*ca5f0*/  @P6 STG.E desc[UR28][R234.64], R12 ;  /* 0x0000000cea006986 */ /* 0x0003e2000c10191c */
[----:B------:R-:W-:Y:S01]  /*ca600*/  IADD3 R244, PT, PT, R243, UR52, RZ ;  /* 0x00000034f3f47c10 */ /* 0x000fe2000fffe0ff */
[----:B------:R-:W3:Y:S01]  /*ca610*/  LDCU UR50, c[0x0][0x398] ;  /* 0x00007300ff3277ac */ /* 0x000ee20008000800 */
[----:B------:R-:W3:Y:S01]  /*ca620*/  LDCU UR15, c[0x0][0x398] ;  /* 0x00007300ff0f77ac */ /* 0x000ee20008000800 */
[----:B--2---:R-:W-:Y:S01]  /*ca630*/  IMAD.WIDE R232, R242, 0x4, R240 ;  /* 0x00000004f2e87825 */ /* 0x004fe200078e02f0 */
[----:B------:R-:W-:Y:S01]  /*ca640*/  ISETP.GE.AND P0, PT, R245, UR18, PT ;  /* 0x00000012f5007c0c */ /* 0x000fe2000bf06270 */
[----:B------:R-:W2:Y:S02]  /*ca650*/  LDCU UR17, c[0x0][0x39c] ;  /* 0x00007380ff1177ac */ /* 0x000ea40008000800 */
[----:B-1----:R-:W-:Y:S01]  /*ca660*/  IMAD.WIDE R234, R0, 0x4, R2 ;  /* 0x0000000400ea7825 */ /* 0x002fe200078e0202 */
[----:B------:R1:W-:Y:S01]  /*ca670*/  @P3 STG.E desc[UR28][R232.64], R7 ;  /* 0x00000007e8003986 */ /* 0x0003e2000c10191c */
[----:B------:R-:W-:Y:S01]  /*ca680*/  IADD3 R242, PT, PT, R244, UR77, RZ ;  /* 0x0000004df4f27c10 */ /* 0x000fe2000fffe0ff */
[----:B------:R-:W2:Y:S02]  /*ca690*/  LDCU UR13, c[0x0][0x3b8] ;  /* 0x00007700ff0d77ac */ /* 0x000ea40008000800 */
[----:B------:R1:W-:Y:S01]  /*ca6a0*/  @P5 STG.E desc[UR28][R234.64], R6 ;  /* 0x00000006ea005986 */ /* 0x0003e2000c10191c */
[----:B------:R-:W-:Y:S01]  /*ca6b0*/  ISETP.LT.AND P6, PT, R131, UR19, !P0 ;  /* 0x0000001383007c0c */ /* 0x000fe2000c7c1270 */
[----:B------:R-:W-:Y:S01]  /*ca6c0*/  VIADD R245, R252, 0x69 ;  /* 0x00000069fcf57836 */ /* 0x000fe20000000000 */
[----:B------:R-:W2:Y:S01]  /*ca6d0*/  LDCU UR52, c[0x0][0x398] ;  /* 0x00007300ff3477ac */ /* 0x000ea20008000800 */
[----:B------:R-:W2:Y:S01]  /*ca6e0*/  LDCU UR18, c[0x0][0x398] ;  /* 0x00007300ff1277ac */ /* 0x000ea20008000800 */
[----:B-1----:R-:W-:Y:S01]  /*ca6f0*/  IMAD.WIDE R232, R0, 0x4, R240 ;  /* 0x0000000400e87825 */ /* 0x002fe200078e02f0 */
[----:B------:R-:W1:Y:S03]  /*ca700*/  LDCU UR16, c[0x0][0x3b8] ;  /* 0x00007700ff1077ac */ /* 0x000e660008000800 */
[C---:B------:R-:W-:Y:S01]  /*ca710*/  IMAD.WIDE R234, R243.reuse, 0x4, R2 ;  /* 0x00000004f3ea7825 */ /* 0x040fe200078e0202 */
[----:B------:R2:W-:Y:S01]  /*ca720*/  @P1 STG.E desc[UR28][R232.64], R5 ;  /* 0x00000005e8001986 */ /* 0x0005e2000c10191c */
[----:B------:R-:W1:Y:S03]  /*ca730*/  LDCU UR77, c[0x0][0x398] ;  /* 0x00007300ff4d77ac */ /* 0x000e660008000800 */
[----:B------:R-:W-:Y:S01]  /*ca740*/  @P4 STG.E desc[UR28][R234.64], R4 ;  /* 0x00000004ea004986 */ /* 0x000fe2000c10191c */
[----:B------:R-:W1:Y:S01]  /*ca750*/  LDCU UR19, c[0x0][0x3b8] ;  /* 0x00007700ff1377ac */ /* 0x000e620008000800 */
[----:B--2---:R-:W-:-:S05]  /*ca760*/  IMAD.WIDE R232, R243, 0x4, R240 ;  /* 0x00000004f3e87825 */ /* 0x004fca00078e02f0 */
[----:B------:R2:W-:Y:S04]  /*ca770*/  @P2 STG.E desc[UR28][R232.64], R247 ;  /* 0x000000f7e8002986 */ /* 0x0005e8000c10191c */
[----:B--2---:R-:W2:Y:S04]  /*ca780*/  LDL.LU R233, [R1+0x360] ;  /* 0x0003600001e97983 */ /* 0x004ea80000300800 */
        /* <DEDUP_REMOVED lines=13> */
[----:B------:R-:W-:Y:S01]  /*ca860*/  ISETP.LT.AND P0, PT, R246, UR20, !P0 ;  /* 0x00000014f6007c0c */ /* 0x000fe2000c701270 */
[----:B------:R-:W-:Y:S01]  /*ca870*/  IMAD.WIDE R234, R244, 0x4, R2 ;  /* 0x00000004f4ea7825 */ /* 0x000fe200078e0202 */
[----:B------:R-:W-:Y:S01]  /*ca880*/  ISETP.GE.AND P3, PT, R245, UR21, PT ;  /* 0x00000015f5007c0c */ /* 0x000fe2000bf66270 */
[----:B------:R-:W1:Y:S02]  /*ca890*/  LDCU UR20, c[0x0][0x39c] ;  /* 0x00007380ff1477ac */ /* 0x000e640008000800 */
        /* <DEDUP_REMOVED lines=13> */
[----:B------:R-:W-:Y:S01]  /*ca970*/  IADD3 R243, PT, PT, R0, UR75, RZ ;  /* 0x0000004b00f37c10 */ /* 0x000fe2000fffe0ff */
[----:B------:R-:W1:Y:S01]  /*ca980*/  LDCU UR22, c[0x0][0x3b8] ;  /* 0x00007700ff1677ac */ /* 0x000e620008000800 */
[----:B------:R-:W1:Y:S01]  /*ca990*/  LDCU UR24, c[0x0][0x398] ;  /* 0x00007300ff1877ac */ /* 0x000e620008000800 */
        /* <DEDUP_REMOVED lines=9> */
[----:B----4-:R2:W-:Y:S01]  /*caa30*/  @P0 STG.E desc[UR28][R232.64], R18 ;  /* 0x00000012e8000986 */ /* 0x0105e2000c10191c */
        /* <DEDUP_REMOVED lines=40> */
[----:B------:R-:W1:Y:S02]  /*cacc0*/  LDCU UR62, c[0x0][0x398] ;  /* 0x00007300ff3e77ac */ /* 0x000e640008000800 */
[----:B------:R-:W2:Y:S01]  /*cacd0*/  LDL.LU R19, [R1+0x390] ;  /* 0x0003900001137983 */ /* 0x000ea20000300800 */
        /* <DEDUP_REMOVED lines=41> */
[----:B------:R-:W1:Y:S02]  /*caf70*/  LDCU UR31, c[0x0][0x39c] ;  /* 0x00007380ff1f77ac */ /* 0x000e640008000800 */
[----:B------:R-:W2:Y:S01]  /*caf80*/  LDL.LU R251, [R1+0x3a4] ;  /* 0x0003a40001fb7983 */ /* 0x000ea20000300800 */
[----:B------:R-:W1:Y:S03]  /*caf90*/  LDCU UR38, c[0x0][0x398] ;  /* 0x00007300ff2677ac */ /* 0x000e660008000800 */
[----:B------:R-:W2:Y:S04]  /*cafa0*/  LDL.LU R250, [R1+0x394] ;  /* 0x0003940001fa7983 */ /* 0x000ea80000300800 */
[----:B---3--:R3:W-:Y:S01]  /*cafb0*/  @P4 STG.E desc[UR28][R234.64], R233 ;  /* 0x000000e9ea004986 */ /* 0x0087e2000c10191c */
        /* <DEDUP_REMOVED lines=8> */
[----:B---3--:R-:W-:-:S03]  /*cb040*/  IMAD.WIDE R232, R244, 0x4, R240 ;  /* 0x00000004f4e87825 */ /* 0x008fc600078e02f0 */
[----:B------:R-:W3:Y:S04]  /*cb050*/  LDL.LU R14, [R1+0x398] ;  /* 0x00039800010e7983 */ /* 0x000ee80000300800 */
[----:B------:R-:W3:Y:S04]  /*cb060*/  LDL.LU R13, [R1+0x378] ;  /* 0x00037800010d7983 */ /* 0x000ee80000300800 */
[----:B------:R-:W3:Y:S04]  /*cb070*/  LDL.LU R7, [R1+0x388] ;  /* 0x0003880001077983 */ /* 0x000ee80000300800 */
[----:B------:R-:W3:Y:S04]  /*cb080*/  LDL.LU R6, [R1+0x3ac] ;  /* 0x0003ac0001067983 */ /* 0x000ee80000300800 */
[----:B------:R-:W3:Y:S04]  /*cb090*/  LDL.LU R5, [R1+0x39c] ;  /* 0x00039c0001057983 */ /* 0x000ee80000300800 */
[----:B------:R-:W3:Y:S04]  /*cb0a0*/  LDL.LU R4, [R1+0x37c] ;  /* 0x00037c0001047983 */ /* 0x000ee80000300800 */
[----:B------:R-:W3:Y:S04]  /*cb0b0*/  LDL.LU R247, [R1+0x38c] ;  /* 0x00038c0001f77983 */ /* 0x000ee80000300800 */
[----:B--2---:R2:W-:Y:S04]  /*cb0c0*/  @P0 STG.E desc[UR28][R232.64], R19 ;  /* 0x00000013e8000986 */ /* 0x0045e8000c10191c */
[----:B--2---:R-:W2:Y:S04]  /*cb0d0*/  LDL.LU R19, [R1+0x4034] ;  /* 0x0040340001137983 */ /* 0x004ea80000300800 */
[----:B------:R-:W2:Y:S01]  /*cb0e0*/  LDL.LU R233, [R1+0x370] ;  /* 0x0003700001e97983 */ /* 0x000ea20000300800 */
        /* <DEDUP_REMOVED lines=43> */
[----:B----4-:R4:W-:Y:S01]  /*cb3a0*/  @P4 STG.E desc[UR28][R234.64], R249 ;  /* 0x000000f9ea004986 */ /* 0x0109e2000c10191c */
        /* <DEDUP_REMOVED lines=9> */
[----:B------:R-:W2:Y:S01]  /*cb440*/  LDCU UR14, c[0x0][0x39c] ;  /* 0x00007380ff0e77ac */ /* 0x000ea20008000800 */
[----:B------:R-:W-:Y:S01]  /*cb450*/  ISETP.LT.AND P1, PT, R246, UR15, !P1 ;  /* 0x0000000ff6007c0c */ /* 0x000fe2000cf21270 */
[----:B------:R3:W-:Y:S01]  /*cb460*/  @P6 STG.E desc[UR28][R234.64], R15 ;  /* 0x0000000fea006986 */ /* 0x0007e2000c10191c */
[----:B------:R-:W-:Y:S01]  /*cb470*/  ISETP.GE.AND P2, PT, R245, UR17, PT ;  /* 0x00000011f5007c0c */ /* 0x000fe2000bf46270 */
[----:B------:R-:W2:Y:S01]  /*cb480*/  LDCU UR50, c[0x0][0x39c] ;  /* 0x00007380ff3277ac */ /* 0x000ea20008000800 */
[----:B----4-:R-:W-:Y:S01]  /*cb490*/  IMAD.WIDE R232, R244, 0x4, R240 ;  /* 0x00000004f4e87825 */ /* 0x010fe200078e02f0 */
[----:B-1----:R-:W-:Y:S01]  /*cb4a0*/  IADD3 R243, PT, PT, R0, UR16, RZ ;  /* 0x0000001000f37c10 */ /* 0x002fe2000fffe0ff */
[----:B------:R-:W1:Y:S02]  /*cb4b0*/  LDCU UR15, c[0x0][0x39c] ;  /* 0x00007380ff0f77ac */ /* 0x000e640008000800 */
[----:B---3--:R-:W-:Y:S01]  /*cb4c0*/  IMAD.WIDE R234, R242, 0x4, R2 ;  /* 0x00000004f2ea7825 */ /* 0x008fe200078e0202 */
[----:B------:R3:W-:Y:S01]  /*cb4d0*/  @P0 STG.E desc[UR28][R232.64], R14 ;  /* 0x0000000ee8000986 */ /* 0x0007e2000c10191c */
[----:B------:R-:W-:Y:S01]  /*cb4e0*/  ISETP.LT.AND P6, PT, R131, UR52, !P2 ;  /* 0x0000003483007c0c */ /* 0x000fe2000d7c1270 */
[----:B------:R-:W4:Y:S01]  /*cb4f0*/  LDCU UR17, c[0x0][0x39c] ;  /* 0x00007380ff1177ac */ /* 0x000f220008000800 */
[----:B------:R-:W-:Y:S01]  /*cb500*/  ISETP.LT.AND P2, PT, R246, UR18, !P2 ;  /* 0x00000012f6007c0c */ /* 0x000fe2000d741270 */
[----:B------:R1:W-:Y:S01]  /*cb510*/  @P5 STG.E desc[UR28][R234.64], R13 ;  /* 0x0000000dea005986 */ /* 0x0003e2000c10191c */
[----:B------:R-:W-:Y:S01]  /*cb520*/  VIADD R245, R252, 0x78 ;  /* 0x00000078fcf57836 */ /* 0x000fe20000000000 */
[----:B------:R-:W-:Y:S01]  /*cb530*/  IADD3 R244, PT, PT, R243, UR19, RZ ;  /* 0x00000013f3f47c10 */ /* 0x000fe2000fffe0ff */
[----:B------:R-:W2:Y:S01]  /*cb540*/  LDCU UR16, c[0x0][0x39c] ;  /* 0x00007380ff1077ac */ /* 0x000ea20008000800 */
[----:B------:R-:W2:Y:S01]  /*cb550*/  LDCU UR18, c[0x0][0x39c] ;  /* 0x00007380ff1277ac */ /* 0x000ea20008000800 */
[----:B---3--:R-:W-:Y:S01]  /*cb560*/  IMAD.WIDE R232, R242, 0x4, R240 ;  /* 0x00000004f2e87825 */ /* 0x008fe200078e02f0 */
[----:B------:R-:W3:Y:S03]  /*cb570*/  LDCU UR52, c[0x0][0x39c] ;  /* 0x00007380ff3477ac */ /* 0x000ee60008000800 */
[C---:B-1----:R-:W-:Y:S01]  /*cb580*/  IMAD.WIDE R234, R0.reuse, 0x4, R2 ;  /* 0x0000000400ea7825 */ /* 0x042fe200078e0202 */
[----:B------:R1:W-:Y:S04]  /*cb590*/  @P3 STG.E desc[UR28][R232.64], R7 ;  /* 0x00000007e8003986 */ /* 0x0003e8000c10191c */
[----:B------:R-:W2:Y:S01]  /*cb5a0*/  LDL.LU R13, [R1+0x420] ;  /* 0x00042000010d7983 */ /* 0x000ea20000300800 */
[----:B------:R-:W-:Y:S01]  /*cb5b0*/  ISETP.GE.AND P0, PT, R245, UR20, PT ;  /* 0x00000014f5007c0c */ /* 0x000fe2000bf06270 */
[----:B------:R-:W2:Y:S02]  /*cb5c0*/  LDCU UR19, c[0x0][0x39c] ;  /* 0x00007380ff1377ac */ /* 0x000ea40008000800 */
[----:B------:R3:W-:Y:S01]  /*cb5d0*/  @P4 STG.E desc[UR28][R234.64], R6 ;  /* 0x00000006ea004986 */ /* 0x0007e2000c10191c */
[----:B-1----:R-:W-:Y:S01]  /*cb5e0*/  IMAD.WIDE R232, R0, 0x4, R240 ;  /* 0x0000000400e87825 */ /* 0x002fe200078e02f0 */
[----:B------:R-:W-:Y:S01]  /*cb5f0*/  IADD3 R242, PT, PT, R244, UR22, RZ ;  /* 0x00000016f4f27c10 */ /* 0x000fe2000fffe0ff */
[----:B------:R-:W1:Y:S03]  /*cb600*/  LDCU UR20, c[0x0][0x39c] ;  /* 0x00007380ff1477ac */ /* 0x000e660008000800 */
[----:B------:R4:W-:Y:S01]  /*cb610*/  @P1 STG.E desc[UR28][R232.64], R5 ;  /* 0x00000005e8001986 */ /* 0x0009e2000c10191c */
[----:B------:R-:W-:Y:S01]  /*cb620*/  ISETP.LT.AND P5, PT, R131, UR77, !P0 ;  /* 0x0000004d83007c0c */ /* 0x000fe2000c7a1270 */
[----:B------:R-:W-:Y:S01]  /*cb630*/  VIADD R245, R252, 0x79 ;  /* 0x00000079fcf57836 */ /* 0x000fe20000000000 */
[----:B------:R-:W1:Y:S01]  /*cb640*/  LDCU UR22, c[0x0][0x39c] ;  /* 0x00007380ff1677ac */ /* 0x000e620008000800 */
[----:B---3--:R-:W-:Y:S01]  /*cb650*/  IMAD.WIDE R234, R243, 0x4, R2 ;  /* 0x00000004f3ea7825 */ /* 0x008fe200078e0202 */
[----:B------:R-:W-:-:S03]  /*cb660*/  IADD3 R0, PT, PT, R242, UR25, RZ ;  /* 0x00000019f2007c10 */ /* 0x000fc6000fffe0ff */
[----:B----4-:R-:W-:Y:S01]  /*cb670*/  IMAD.WIDE R232, R243, 0x4, R240 ;  /* 0x00000004f3e87825 */ /* 0x010fe200078e02f0 */
[----:B------:R-:W-:Y:S01]  /*cb680*/  @P6 STG.E desc[UR28][R234.64], R4 ;  /* 0x00000004ea006986 */ /* 0x000fe2000c10191c */
[----:B------:R-:W-:Y:S01]  /*cb690*/  ISETP.LT.AND P0, PT, R246, UR21, !P0 ;  /* 0x00000015f6007c0c */ /* 0x000fe2000c701270 */
[----:B------:R-:W3:Y:S02]  /*cb6a0*/  LDCU UR21, c[0x0][0x39c] ;  /* 0x00007380ff1577ac */ /* 0x000ee40008000800 */
[----:B------:R4:W-:Y:S01]  /*cb6b0*/  @P2 STG.E desc[UR28][R232.64], R247 ;  /* 0x000000f7e8002986 */ /* 0x0009e2000c10191c */
[----:B------:R-:W-:Y:S01]  /*cb6c0*/  ISETP.GE.AND P3, PT, R245, UR23, PT ;  /* 0x00000017f5007c0c */ /* 0x000fe2000bf66270 */
[----:B------:R-:W1:Y:S01]  /*cb6d0*/  LDCU UR77, c[0x0][0x39c] ;  /* 0x00007380ff4d77ac */ /* 0x000e620008000800 */
[----:B------:R-:W1:Y:S01]  /*cb6e0*/  LDCU UR25, c[0x0][0x39c] ;  /* 0x00007380ff1977ac */ /* 0x000e620008000800 */
[----:B----4-:R-:W4:Y:S01]  /*cb6f0*/  LDL.LU R233, [R1+0x3e0] ;  /* 0x0003e00001e97983 */ /* 0x010f220000300800 */
[----:B------:R-:W-:Y:S01]  /*cb700*/  IMAD.WIDE R234, R244, 0x4, R2 ;  /* 0x00000004f4ea7825 */ /* 0x000fe200078e0202 */
[----:B------:R-:W-:Y:S01]  /*cb710*/  IADD3 R243, PT, PT, R0, UR54, RZ ;  /* 0x0000003600f37c10 */ /* 0x000fe2000fffe0ff */
[----:B------:R-:W1:Y:S01]  /*cb720*/  LDCU UR23, c[0x0][0x39c] ;  /* 0x00007380ff1777ac */ /* 0x000e620008000800 */
[----:B------:R-:W2:Y:S01]  /*cb730*/  LDL.LU R14, [R1+0x3f0] ;  /* 0x0003f000010e7983 */ /* 0x000ea20000300800 */
[----:B------:R-:W-:Y:S01]  /*cb740*/  ISETP.LT.AND P4, PT, R131, UR76, !P3 ;  /* 0x0000004c83007c0c */ /* 0x000fe2000df81270 */
[----:B------:R-:W-:Y:S01]  /*cb750*/  VIADD R245, R252, 0x7a ;  /* 0x0000007afcf57836 */ /* 0x000fe20000000000 */
[----:B------:R-:W1:Y:S01]  /*cb760*/  LDCU UR54, c[0x0][0x39c] ;  /* 0x00007380ff3677ac */ /* 0x000e620008000800 */
[----:B------:R-:W2:Y:S01]  /*cb770*/  LDL.LU R15, [R1+0x424] ;  /* 0x00042400010f7983 */ /* 0x000ea20000300800 */
[----:B------:R-:W1:Y:S03]  /*cb780*/  LDCU UR76, c[0x0][0x39c] ;  /* 0x00007380ff4c77ac */ /* 0x000e660008000800 */
        /* <DEDUP_REMOVED lines=9> */
[----:B----4-:R4:W-:Y:S02]  /*cb820*/  @P5 STG.E desc[UR28][R234.64], R233 ;  /* 0x000000e9ea005986 */ /* 0x0109e4000c10191c */
[----:B----4-:R-:W-:-:S05]  /*cb830*/  IMAD.WIDE R232, R244, 0x4, R240 ;  /* 0x00000004f4e87825 */ /* 0x010fca00078e02f0 */
[----:B--2---:R2:W-:Y:S04]  /*cb840*/  @P0 STG.E desc[UR28][R232.64], R13 ;  /* 0x0000000de8000986 */ /* 0x0045e8000c10191c */
[----:B--2---:R-:W2:Y:S04]  /*cb850*/  LDL.LU R13, [R1+0x402c] ;  /* 0x00402c00010d7983 */ /* 0x004ea80000300800 */
[----:B------:R-:W4:Y:S01]  /*cb860*/  LDL.LU R233, [R1+0x3c0] ;  /* 0x0003c00001e97983 */ /* 0x000f220000300800 */
[----:B------:R-:W-:Y:S01]  /*cb870*/  ISETP.LT.AND P3, PT, R246, UR24, !P3 ;  /* 0x00000018f6007c0c */ /* 0x000fe2000df61270 */
[----:B------:R-:W-:Y:S01]  /*cb880*/  IMAD.WIDE R234, R242, 0x4, R2 ;  /* 0x00000004f2ea7825 */ /* 0x000fe200078e0202 */
[----:B------:R-:W-:Y:S01]  /*cb890*/  ISETP.GE.AND P1, PT, R245, UR26, PT ;  /* 0x0000001af5007c0c */ /* 0x000fe2000bf26270 */
[----:B------:R-:W1:Y:S03]  /*cb8a0*/  LDCU UR24, c[0x0][0x39c] ;  /* 0x00007380ff1877ac */ /* 0x000e660008000800 */
[----:B----4-:R4:W-:Y:S01]  /*cb8b0*/  @P4 STG.E desc[UR28][R234.64], R233 ;  /* 0x000000e9ea004986 */ /* 0x0109e2000c10191c */
[----:B------:R-:W-:Y:S01]  /*cb8c0*/  VIADD R245, R252, 0x7b ;  /* 0x0000007bfcf57836 */ /* 0x000fe20000000000 */
[----:B------:R-:W-:Y:S01]  /*cb8d0*/  IADD3 R244, PT, PT, R243, UR57, RZ ;  /* 0x00000039f3f47c10 */ /* 0x000fe2000fffe0ff */
[----:B------:R-:W1:Y:S01]  /*cb8e0*/  LDCU UR26, c[0x0][0x39c] ;  /* 0x00007380ff1a77ac */ /* 0x000e620008000800 */
[----:B----4-:R-:W-:Y:S01]  /*cb8f0*/  IMAD.WIDE R232, R242, 0x4, R240 ;  /* 0x00000004f2e87825 */ /* 0x010fe200078e02f0 */
[----:B------:R-:W-:Y:S01]  /*cb900*/  ISETP.LT.AND P6, PT, R131, UR75, !P1 ;  /* 0x0000004b83007c0c */ /* 0x000fe2000cfc1270 */
[----:B------:R-:W4:Y:S03]  /*cb910*/  LDCU UR75, c[0x0][0x39c] ;  /* 0x00007380ff4b77ac */ /* 0x000f260008000800 */
[----:B------:R1:W-:Y:S01]  /*cb920*/  @P3 STG.E desc[UR28][R232.64], R14 ;  /* 0x0000000ee8003986 */ /* 0x0003e2000c10191c */
[----:B------:R-:W-:Y:S01]  /*cb930*/  IMAD.WIDE R234, R0, 0x4, R2 ;  /* 0x0000000400ea7825 */ /* 0x000fe200078e0202 */
[----:B------:R-:W-:Y:S01]  /*cb940*/  ISETP.GE.AND P2, PT, R245, UR55, PT ;  /* 0x00000037f5007c0c */ /* 0x000fe2000bf46270 */
[----:B------:R-:W2:Y:S01]  /*cb950*/  LDCU UR55, c[0x0][0x39c] ;  /* 0x00007380ff3777ac */ /* 0x000ea20008000800 */
[----:B------:R-:W2:Y:S01]  /*cb960*/  LDCU UR57, c[0x0][0x39c] ;  /* 0x00007380ff3977ac */ /* 0x000ea20008000800 */
[----:B-1----:R-:W2:Y:S04]  /*cb970*/  LDL.LU R14, [R1+0x4028] ;  /* 0x00402800010e7983 */ /* 0x002ea80000300800 */
[----:B------:R-:W2:Y:S01]  /*cb980*/  LDL.LU R233, [R1+0x3e4] ;  /* 0x0003e40001e97983 */ /* 0x000ea20000300800 */
[----:B------:R-:W-:Y:S01]  /*cb990*/  ISETP.LT.AND P1, PT, R246, UR27, !P1 ;  /* 0x0000001bf6007c0c */ /* 0x000fe2000cf21270 */
[----:B------:R-:W-:Y:S01]  /*cb9a0*/  VIADD R245, R252, 0x7c ;  /* 0x0000007cfcf57836 */ /* 0x000fe20000000000 */
[----:B------:R-:W-:Y:S01]  /*cb9b0*/  ISETP.LT.AND P5, PT, R131, UR74, !P2 ;  /* 0x0000004a83007c0c */ /* 0x000fe2000d7a1270 */
[----:B------:R-:W1:Y:S01]  /*cb9c0*/  LDCU UR27, c[0x0][0x39c] ;  /* 0x00007380ff1b77ac */ /* 0x000e620008000800 */
[----:B--2---:R2:W-:Y:S02]  /*cb9d0*/  @P6 STG.E desc[UR28][R234.64], R233 ;  /* 0x000000e9ea006986 */ /* 0x0045e4000c10191c */
[----:B------:R-:W-:Y:S01]  /*cb9e0*/  ISETP.GE.AND P0, PT, R245, UR58, PT ;  /* 0x0000003af5007c0c */ /* 0x000fe2000bf06270 */
[----:B------:R-:W1:Y:S01]  /*cb9f0*/  LDCU UR74, c[0x0][0x39c] ;  /* 0x00007380ff4a77ac */ /* 0x000e620008000800 */
[----:B--2---:R-:W-:Y:S01]  /*cba00*/  IMAD.WIDE R232, R0, 0x4, R240 ;  /* 0x0000000400e87825 */ /* 0x004fe200078e02f0 */
[----:B------:R-:W-:Y:S01]  /*cba10*/  ISETP.LT.AND P2, PT, R246, UR56, !P2 ;  /* 0x00000038f6007c0c */ /* 0x000fe2000d741270 */
[----:B------:R-:W2:Y:S03]  /*cba20*/  LDCU UR56, c[0x0][0x39c] ;  /* 0x00007380ff3877ac */ /* 0x000ea60008000800 */
[----:B------:R1:W-:Y:S01]  /*cba30*/  @P1 STG.E desc[UR28][R232.64], R15 ;  /* 0x0000000fe8001986 */ /* 0x0003e2000c10191c */
[----:B------:R-:W-:Y:S01]  /*cba40*/  VIADD R245, R252, 0x7d ;  /* 0x0000007dfcf57836 */ /* 0x000fe20000000000 */
[----:B------:R-:W-:Y:S01]  /*cba50*/  IADD3 R242, PT, PT, R244, UR60, RZ ;  /* 0x0000003cf4f27c10 */ /* 0x000fe2000fffe0ff */
[----:B------:R-:W-:Y:S01]  /*cba60*/  IMAD.WIDE R234, R243, 0x4, R2 ;  /* 0x00000004f3ea7825 */ /* 0x000fe200078e0202 */
[----:B------:R-:W-:Y:S01]  /*cba70*/  ISETP.LT.AND P4, PT, R131, UR73, !P0 ;  /* 0x0000004983007c0c */ /* 0x000fe2000c781270 */
[----:B------:R-:W2:Y:S01]  /*cba80*/  LDCU UR58, c[0x0][0x39c] ;  /* 0x00007380ff3a77ac */ /* 0x000ea20008000800 */
[----:B-1----:R-:W2:Y:S01]  /*cba90*/  LDL.LU R15, [R1+0x4024] ;  /* 0x00402400010f7983 */ /* 0x002ea20000300800 */
[----:B------:R-:W-:Y:S01]  /*cbaa0*/  ISETP.GE.AND P3, PT, R245, UR61, PT ;  /* 0x0000003df5007c0c */ /* 0x000fe2000bf66270 */
[----:B------:R-:W1:Y:S02]  /*cbab0*/  LDCU UR73, c[0x0][0x39c] ;  /* 0x00007380ff4977ac */ /* 0x000e640008000800 */
        /* <DEDUP_REMOVED lines=25> */
[----:B--2---:R-:W-:Y:S01]  /*cbc50*/  IMAD.WIDE R232, R244, 0x4, R240 ;  /* 0x00000004f4e87825 */ /* 0x004fe200078e02f0 */
[----:B------:R-:W-:Y:S02]  /*cbc60*/  IADD3 R243, PT, PT, R0, UR67, RZ ;  /* 0x0000004300f37c10 */ /* 0x000fe4000fffe0ff */
[----:B------:R-:W2:Y:S01]  /*cbc70*/  LDL.LU R4, [R1+0x4020] ;  /* 0x0040200001047983 */ /* 0x000ea20000300800 */
[----:B------:R-:W1:Y:S01]  /*cbc80*/  LDCU UR68, c[0x0][0x39c] ;  /* 0x00007380ff4477ac */ /* 0x000e620008000800 */
[----:B---3--:R-:W-:-:S02]  /*cbc90*/  IMAD.WIDE R234, R242, 0x4, R2 ;  /* 0x00000004f2ea7825 */ /* 0x008fc400078e0202 */
[----:B------:R3:W-:Y:S01]  /*cbca0*/  @P0 STG.E desc[UR28][R232.64], R250 ;  /* 0x000000fae8000986 */ /* 0x0007e2000c10191c */
[----:B------:R-:W-:Y:S01]  /*cbcb0*/  ISETP.LT.AND P4, PT, R131, UR69, !P2 ;  /* 0x0000004583007c0c */ /* 0x000fe2000d781270 */
[----:B------:R-:W-:Y:S01]  /*cbcc0*/  VIADD R245, R252, 0x80 ;  /* 0x00000080fcf57836 */ /* 0x000fe20000000000 */
[----:B------:R-:W-:Y:S01]  /*cbcd0*/  ISETP.LT.AND P2, PT, R246, UR70, !P2 ;  /* 0x00000046f6007c0c */ /* 0x000fe2000d741270 */
[----:B------:R1:W-:Y:S01]  /*cbce0*/  @P6 STG.E desc[UR28][R234.64], R249 ;  /* 0x000000f9ea006986 */ /* 0x0003e2000c10191c */
[----:B------:R-:W-:Y:S01]  /*cbcf0*/  IADD3 R244, PT, PT, R243, UR71, RZ ;  /* 0x00000047f3f47c10 */ /* 0x000fe2000fffe0ff */
[----:B------:R-:W2:Y:S01]  /*cbd00*/  LDCU UR67, c[0x0][0x39c] ;  /* 0x00007380ff4377ac */ /* 0x000ea20008000800 */
[----:B---3--:R-:W-:Y:S01]  /*cbd10*/  IMAD.WIDE R232, R242, 0x4, R240 ;  /* 0x00000004f2e87825 */ /* 0x008fe200078e02f0 */
[----:B------:R-:W-:Y:S01]  /*cbd20*/  ISETP.GE.AND P0, PT, R245, UR31, PT ;  /* 0x0000001ff5007c0c */ /* 0x000fe2000bf06270 */
[----:B------:R-:W3:Y:S02]  /*cbd30*/  LDCU UR69, c[0x0][0x39c] ;  /* 0x00007380ff4577ac */ /* 0x000ee40008000800 */
        /* <DEDUP_REMOVED lines=11> */
[C---:B---3--:R-:W-:Y:S01]  /*cbdf0*/  IMAD.WIDE R234, R243.reuse, 0x4, R2 ;  /* 0x00000004f3ea7825 */ /* 0x048fe200078e0202 */
[----:B------:R3:W-:Y:S01]  /*cbe00*/  @P1 STG.E desc[UR28][R232.64], R5 ;  /* 0x00000005e8001986 */ /* 0x0007e2000c10191c */
[----:B------:R-:W1:Y:S03]  /*cbe10*/  LDCU UR36, c[0x0][0x39c] ;  /* 0x00007380ff2477ac */ /* 0x000e660008000800 */
[----:B------:R-:W-:Y:S01]  /*cbe20*/  @P4 STG.E desc[UR28][R234.64], R6 ;  /* 0x00000006ea004986 */ /* 0x000fe2000c10191c */
[----:B---3--:R-:W-:-:S03]  /*cbe30*/  IMAD.WIDE R232, R243, 0x4, R240 ;  /* 0x00000004f3e87825 */ /* 0x008fc600078e02f0 */
[----:B------:R-:W3:Y:S04]  /*cbe40*/  LDL.LU R5, [R1+0x4e0] ;  /* 0x0004e00001057983 */ /* 0x000ee80000300800 */
[----:B------:R1:W-:Y:S04]  /*cbe50*/  @P2 STG.E desc[UR28][R232.64], R247 ;  /* 0x000000f7e8002986 */ /* 0x0003e8000c10191c */
[----:B-1----:R-:W2:Y:S01]  /*cbe60*/  LDL.LU R233, [R1+0x4f0] ;  /* 0x0004f00001e97983 */ /* 0x002ea20000300800 */
[----:B------:R-:W-:Y:S01]  /*cbe70*/  ISETP.LT.AND P0, PT, R246, UR34, !P0 ;  /* 0x00000022f6007c0c */ /* 0x000fe2000c701270 */
[----:B------:R-:W-:Y:S01]  /*cbe80*/  IMAD.WIDE R234, R244, 0x4, R2 ;  /* 0x00000004f4ea7825 */ /* 0x000fe200078e0202 */
[----:B------:R-:W-:Y:S01]  /*cbe90*/  ISETP.GE.AND P3, PT, R245, UR4, PT ;  /* 0x00000004f5007c0c */ /* 0x000fe2000bf66270 */
[----:B------:R-:W3:Y:S01]  /*cbea0*/  LDL.LU R6, [R1+0x4d0] ;  /* 0x0004d00001067983 */ /* 0x000ee20000300800 */
[----:B------:R-:W-:Y:S01]  /*cbeb0*/  IADD3 R0, PT, PT, R242, UR42, RZ ;  /* 0x0000002af2007c10 */ /* 0x000fe2000fffe0ff */
[----:B------:R-:W1:Y:S02]  /*cbec0*/  LDCU UR34, c[0x0][0x39c] ;  /* 0x00007380ff2277ac */ /* 0x000e640008000800 */
[----:B------:R-:W3:Y:S04]  /*cbed0*/  LDL.LU R7, [R1+0x4e4] ;  /* 0x0004e40001077983 */ /* 0x000ee80000300800 */
[----:B--2---:R2:W-:Y:S01]  /*cbee0*/  @P6 STG.E desc[UR28][R234.64], R233 ;  /* 0x000000e9ea006986 */ /* 0x0045e2000c10191c */
[----:B------:R-:W-:Y:S01]  /*cbef0*/  ISETP.LT.AND P5, PT, R131, UR38, !P3 ;  /* 0x0000002683007c0c */ /* 0x000fe2000dfa1270 */
[----:B------:R-:W-:Y:S01]  /*cbf00*/  VIADD R245, R252, 0x82 ;  /* 0x00000082fcf57836 */ /* 0x000fe20000000000 */
[----:B------:R-:W1:Y:S01]  /*cbf10*/  LDCU UR4, c[0x0][0x39c] ;  /* 0x00007380ff0477ac */ /* 0x000e620008000800 */
[----:B------:R-:W4:Y:S01]  /*cbf20*/  LDL.LU R247, [R1+0x4d4] ;  /* 0x0004d40001f77983 */ /* 0x000f220000300800 */
[----:B------:R-:W-:Y:S01]  /*cbf30*/  IADD3 R243, PT, PT, R0, UR44, RZ ;  /* 0x0000002c00f37c10 */ /* 0x000fe2000fffe0ff */
[----:B------:R-:W1:Y:S02]  /*cbf40*/  LDCU UR42, c[0x0][0x39c] ;  /* 0x00007380ff2a77ac */ /* 0x000e640008000800 */
[----:B------:R-:W4:Y:S01]  /*cbf50*/  LDL.LU R251, [R1+0x4fc] ;  /* 0x0004fc0001fb7983 */ /* 0x000f220000300800 */
[----:B--2---:R-:W-:-:S03]  /*cbf60*/  IMAD.WIDE R232, R244, 0x4, R240 ;  /* 0x00000004f4e87825 */ /* 0x004fc600078e02f0 */
[----:B------:R-:W2:Y:S01]  /*cbf70*/  LDL.LU R250, [R1+0x4ec] ;  /* 0x0004ec0001fa7983 */ /* 0x000ea20000300800 */
[----:B------:R-:W-:Y:S01]  /*cbf80*/  ISETP.LT.AND P3, PT, R246, UR40, !P3 ;  /* 0x00000028f6007c0c */ /* 0x000fe2000df61270 */
[----:B------:R-:W1:Y:S02]  /*cbf90*/  LDCU UR38, c[0x0][0x39c] ;  /* 0x00007380ff2677ac */ /* 0x000e640008000800 */
[----:B------:R-:W2:Y:S01]  /*cbfa0*/  LDL.LU R249, [R1+0x43c] ;  /* 0x00043c0001f97983 */ /* 0x000ea20000300800 */
[----:B------:R-:W-:Y:S01]  /*cbfb0*/  ISETP.GE.AND P1, PT, R245, UR5, PT ;  /* 0x00000005f5007c0c */ /* 0x000fe2000bf26270 */
[----:B------:R-:W-:Y:S01]  /*cbfc0*/  IMAD.WIDE R234, R242, 0x4, R2 ;  /* 0x00000004f2ea7825 */ /* 0x000fe200078e0202 */
[----:B------:R-:W-:Y:S01]  /*cbfd0*/  IADD3 R244, PT, PT, R243, UR46, RZ ;  /* 0x0000002ef3f47c10 */ /* 0x000fe2000fffe0ff */
[----:B------:R-:W2:Y:S01]  /*cbfe0*/  LDL.LU R248, [R1+0x4dc] ;  /* 0x0004dc0001f87983 */ /* 0x000ea20000300800 */
[----:B------:R-:W1:Y:S03]  /*cbff0*/  LDCU UR40, c[0x0][0x39c] ;  /* 0x00007380ff2877ac */ /* 0x000e660008000800 */
[----:B---3--:R3:W-:Y:S01]  /*cc000*/  @P0 STG.E desc[UR28][R232.64], R5 ;  /* 0x00000005e8000986 */ /* 0x0087e2000c10191c */
[C---:B------:R-:W-:Y:S01]  /*cc010*/  VIADD R245, R252.reuse, 0x83 ;  /* 0x00000083fcf57836 */ /* 0x040fe20000000000 */
[----:B------:R-:W-:Y:S01]  /*cc020*/  ISETP.LT.AND P4, PT, R131, UR30, !P1 ;  /* 0x0000001e83007c0c */ /* 0x000fe2000cf81270 */
[----:B------:R-:W1:Y:S01]  /*cc030*/  LDCU UR5, c[0x0][0x39c] ;  /* 0x00007380ff0577ac */ /* 0x000e620008000800 */
[----:B------:R-:W1:Y:S01]  /*cc040*/  LDCU UR44, c[0x0][0x39c] ;  /* 0x00007380ff2c77ac */ /* 0x000e620008000800 */
[----:B------:R-:W1:Y:S01]  /*cc050*/  LDCU UR46, c[0x0][0x39c] ;  /* 0x00007380ff2e77ac */ /* 0x000e620008000800 */
[----:B---3--:R-:W3:Y:S01]  /*cc060*/  LDL.LU R5, [R1+0x401c] ;  /* 0x00401c0001057983 */ /* 0x008ee20000300800 */
[----:B------:R-:W-:Y:S01]  /*cc070*/  ISETP.GE.AND P2, PT, R245, UR6, PT ;  /* 0x00000006f5007c0c */ /* 0x000fe2000bf46270 */
[----:B------:R-:W1:Y:S02]  /*cc080*/  LDCU UR30, c[0x0][0x39c] ;  /* 0x00007380ff1e77ac */ /* 0x000e640008000800 */
[----:B------:R-:W2:Y:S01]  /*cc090*/  LDL.LU R233, [R1+0x430] ;  /* 0x0004300001e97983 */ /* 0x000ea20000300800 */
[----:B------:R-:W-:Y:S01]  /*cc0a0*/  VIADD R245, R252, 0x84 ;  /* 0x00000084fcf57836 */ /* 0x000fe20000000000 */
[----:B------:R-:W-:Y:S01]  /*cc0b0*/  ISETP.LT.AND P1, PT, R246, UR32, !P1 ;  /* 0x00000020f6007c0c */ /* 0x000fe2000cf21270 */
[----:B------:R-:W1:Y:S03]  /*cc0c0*/  LDCU UR32, c[0x0][0x39c] ;  /* 0x00007380ff2077ac */ /* 0x000e660008000800 */
[----:B------:R-:W-:Y:S01]  /*cc0d0*/  ISETP.GE.AND P0, PT, R245, UR9, PT ;  /* 0x00000009f5007c0c */ /* 0x000fe2000bf06270 */
[----:B------:R-:W1:Y:S01]  /*cc0e0*/  LDCU UR6, c[0x0][0x39c] ;  /* 0x00007380ff0677ac */ /* 0x000e620008000800 */
[----:B------:R-:W3:Y:S01]  /*cc0f0*/  LDL.LU R245, [R1+0x4d8] ;  /* 0x0004d80001f57983 */ /* 0x000ee20000300800 */
[----:B------:R-:W-:-:S03]  /*cc100*/  ISETP.LT.AND P6, PT, R131, UR7, !P2 ;  /* 0x0000000783007c0c */ /* 0x000fc6000d7c1270 */
[----:B--2---:R2:W-:Y:S01]  /*cc110*/  @P5 STG.E desc[UR28][R234.64], R233 ;  /* 0x000000e9ea005986 */ /* 0x0045e2000c10191c */
[----:B------:R-:W1:Y:S01]  /*cc120*/  LDCU UR7, c[0x0][0x39c] ;  /* 0x00007380ff0777ac */ /* 0x000e620008000800 */
[----:B------:R-:W1:Y:S01]  /*cc130*/  LDCU UR9, c[0x0][0x39c] ;  /* 0x00007380ff0977ac */ /* 0x000e620008000800 */
[----:B--2---:R-:W-:-:S05]  /*cc140*/  IMAD.WIDE R232, R242, 0x4, R240 ;  /* 0x00000004f2e87825 */ /* 0x004fca00078e02f0 */
[----:B------:R2:W-:Y:S04]  /*cc150*/  @P3 STG.E desc[UR28][R232.64], R6 ;  /* 0x00000006e8003986 */ /* 0x0005e8000c10191c */
[----:B--2---:R-:W2:Y:S04]  /*cc160*/  LDL.LU R6, [R1+0x4018] ;  /* 0x0040180001067983 */ /* 0x004ea80000300800 */
[----:B------:R-:W2:Y:S01]  /*cc170*/  LDL.LU R233, [R1+0x4f4] ;  /* 0x0004f40001e97983 */ /* 0x000ea20000300800 */
[----:B------:R-:W-:Y:S02]  /*cc180*/  VIADD R242, R252, 0xf9 ;  /* 0x000000f9fcf27836 */ /* 0x000fe40000000000 */
[----:B------:R-:W-:-:S03]  /*cc190*/  IMAD.WIDE R234, R0, 0x4, R2 ;  /* 0x0000000400ea7825 */ /* 0x000fc600078e0202 */
[----:B------:R-:W-:Y:S01]  /*cc1a0*/  ISETP.GE.AND P3, PT, R242, UR41, PT ;  /* 0x00000029f2007c0c */ /* 0x000fe2000bf66270 */
[----:B------:R-:W1:Y:S01]  /*cc1b0*/  LDCU UR41, c[0x0][0x398] ;  /* 0x00007300ff2977ac */ /* 0x000e620008000800 */
[----:B------:R-:W-:Y:S01]  /*cc1c0*/  IADD3 R242, PT, PT, R252, 0xfa, RZ ;  /* 0x000000fafcf27810 */ /* 0x000fe20007ffe0ff */
[----:B--2---:R2:W-:Y:S03]  /*cc1d0*/  @P4 STG.E desc[UR28][R234.64], R233 ;  /* 0x000000e9ea004986 */ /* 0x0045e6000c10191c */
[----:B------:R-:W-:Y:S01]  /*cc1e0*/  ISETP.GE.AND P4, PT, R242, UR43, PT ;  /* 0x0000002bf2007c0c */ /* 0x000fe2000bf86270 */
[----:B------:R-:W1:Y:S01]  /*cc1f0*/  LDCU UR43, c[0x0][0x398] ;  /* 0x00007300ff2b77ac */ /* 0x000e620008000800 */
[----:B------:R-:W3:Y:S01]  /*cc200*/  LDL.LU R242, [R1+0x434] ;  /* 0x0004340001f27983 */ /* 0x000ee20000300800 */
[----:B------:R-:W-:Y:S01]  /*cc210*/  ISETP.LT.AND P2, PT, R246, UR8, !P2 ;  /* 0x00000008f6007c0c */ /* 0x000fe2000d741270 */
[----:B------:R-:W1:Y:S01]  /*cc220*/  LDCU UR8, c[0x0][0x39c] ;  /* 0x00007380ff0877ac */ /* 0x000e620008000800 */
[----:B--2---:R-:W-:-:S04]  /*cc230*/  IMAD.WIDE R232, R0, 0x4, R240 ;  /* 0x0000000400e87825 */ /* 0x004fc800078e02f0 */
[----:B------:R-:W-:Y:S01]  /*cc240*/  VIADD R0, R252, 0x85 ;  /* 0x00000085fc007836 */ /* 0x000fe20000000000 */
[----:B------:R2:W-:Y:S01]  /*cc250*/  @P1 STG.E desc[UR28][R232.64], R7 ;  /* 0x00000007e8001986 */ /* 0x0005e2000c10191c */
[----:B------:R-:W-:-:S03]  /*cc260*/  IMAD.WIDE R234, R243, 0x4, R2 ;  /* 0x00000004f3ea7825 */ /* 0x000fc600078e0202 */
[----:B------:R-:W-:Y:S01]  /*cc270*/  ISETP.GE.AND P1, PT, R0, UR13, PT ;  /* 0x0000000d00007c0c */ /* 0x000fe2000bf26270 */
[----:B------:R-:W1:Y:S01]  /*cc280*/  LDCU UR13, c[0x0][0x398] ;  /* 0x00007300ff0d77ac */ /* 0x000e620008000800 */
[----:B------:R-:W-:Y:S01]  /*cc290*/  IADD3 R0, PT, PT, R252, 0x86, RZ ;  /* 0x00000086fc007810 */ /* 0x000fe20007ffe0ff */
[----:B--2---:R-:W2:Y:S01]  /*cc2a0*/  LDL.LU R7, [R1+0x4014] ;  /* 0x0040140001077983 */ /* 0x004ea20000300800 */
[----:B------:R-:W-:-:S03]  /*cc2b0*/  IMAD.WIDE R232, R243, 0x4, R240 ;  /* 0x00000004f3e87825 */ /* 0x000fc600078e02f0 */
[----:B------:R-:W2:Y:S04]  /*cc2c0*/  LDL.LU R243, [R1+0x438] ;  /* 0x0004380001f37983 */ /* 0x000ea80000300800 */
[----:B---3--:R3:W-:Y:S01]  /*cc2d0*/  @P6 STG.E desc[UR28][R234.64], R242 ;  /* 0x000000f2ea006986 */ /* 0x0087e2000c10191c */
[----:B------:R-:W-:Y:S01]  /*cc2e0*/  ISETP.GE.AND P6, PT, R0, UR14, PT ;  /* 0x0000000e00007c0c */ /* 0x000fe2000bfc6270 */
[----:B------:R-:W1:Y:S02]  /*cc2f0*/  LDCU UR14, c[0x0][0x398] ;  /* 0x00007300ff0e77ac */ /* 0x000e640008000800 */
[----:B------:R-:W2:Y:S04]  /*cc300*/  LDL.LU R0, [R1+0x4f8] ;  /* 0x0004f80001007983 */ /* 0x000ea80000300800 */
[----:B----4-:R4:W-:Y:S01]  /*cc310*/  @P2 STG.E desc[UR28][R232.64], R247 ;  /* 0x000000f7e8002986 */ /* 0x0109e2000c10191c */
[----:B---3--:R-:W-:-:S05]  /*cc320*/  VIADD R242, R252, 0x87 ;  /* 0x00000087fcf27836 */ /* 0x008fca0000000000 */
[----:B------:R-:W-:Y:S02]  /*cc330*/  ISETP.GE.AND P2, PT, R242, UR50, PT ;  /* 0x00000032f2007c0c */ /* 0x000fe4000bf46270 */
[C---:B------:R-:W-:Y:S01]  /*cc340*/  ISETP.LT.AND P5, PT, R131.reuse, UR10, !P0 ;  /* 0x0000000a83007c0c */ /* 0x040fe2000c7a1270 */
[----:B----4-:R-:W3:Y:S01]  /*cc350*/  LDL.LU R247, [R1+0x4010] ;  /* 0x0040100001f77983 */ /* 0x010ee20000300800 */
[----:B------:R-:W-:Y:S01]  /*cc360*/  IMAD.WIDE R234, R244, 0x4, R2 ;  /* 0x00000004f4ea7825 */ /* 0x000fe200078e0202 */
[----:B------:R-:W4:Y:S02]  /*cc370*/  LDCU UR50, c[0x0][0x3b8] ;  /* 0x00007700ff3277ac */ /* 0x000f240008000800 */
[----:B------:R-:W3:Y:S01]  /*cc380*/  LDL.LU R242, [R1+0x4e8] ;  /* 0x0004e80001f27983 */ /* 0x000ee20000300800 */
[----:B------:R-:W-:Y:S01]  /*cc390*/  ISETP.LT.AND P0, PT, R246, UR11, !P0 ;  /* 0x0000000bf6007c0c */ /* 0x000fe2000c701270 */
[C---:B------:R-:W-:Y:S01]  /*cc3a0*/  IMAD.WIDE R232, R244.reuse, 0x4, R240 ;  /* 0x00000004f4e87825 */ /* 0x040fe200078e02f0 */
[----:B------:R-:W1:Y:S03]  /*cc3b0*/  LDCU UR10, c[0x0][0x39c] ;  /* 0x00007380ff0a77ac */ /* 0x000e660008000800 */
[----:B------:R-:W-:Y:S01]  /*cc3c0*/  VIADD R244, R244, UR48 ;  /* 0x00000030f4f47c36 */ /* 0x000fe20008000000 */
[----:B------:R-:W1:Y:S01]  /*cc3d0*/  LDCU UR11, c[0x0][0x39c] ;  /* 0x00007380ff0b77ac */ /* 0x000e620008000800 */
[----:B------:R-:W1:Y:S01]  /*cc3e0*/  LDCU UR48, c[0x0][0x39c] ;  /* 0x00007380ff3077ac */ /* 0x000e620008000800 */
[----:B--2---:R2:W-:Y:S01]  /*cc3f0*/  @P5 STG.E desc[UR28][R234.64], R0 ;  /* 0x00000000ea005986 */ /* 0x0045e2000c10191c */
[----:B-1----:R-:W-:Y:S01]  /*cc400*/  ISETP.LT.AND P5, PT, R131, UR41, !P1 ;  /* 0x0000002983007c0c */ /* 0x002fe2000cfa1270 */
[----:B------:R-:W1:Y:S01]  /*cc410*/  LDCU UR41, c[0x0][0x39c] ;  /* 0x00007380ff2977ac */ /* 0x000e620008000800 */
[----:B------:R-:W-:Y:S01]  /*cc420*/  ISETP.LT.AND P1, PT, R246, UR43, !P1 ;  /* 0x0000002bf6007c0c */ /* 0x000fe2000cf21270 */
[----:B------:R-:W1:Y:S01]  /*cc430*/  LDCU UR43, c[0x0][0x398] ;  /* 0x00007300ff2b77ac */ /* 0x000e620008000800 */
[----:B--2---:R-:W-:Y:S01]  /*cc440*/  IADD3 R0, PT, PT, R252, 0x88, RZ ;  /* 0x00000088fc007810 */ /* 0x004fe20007ffe0ff */
[----:B---3--:R2:W-:Y:S03]  /*cc450*/  @P0 STG.E desc[UR28][R232.64], R242 ;  /* 0x000000f2e8000986 */ /* 0x0085e6000c10191c */
[----:B------:R-:W-:Y:S01]  /*cc460*/  ISETP.GE.AND P0, PT, R0, UR15, PT ;  /* 0x0000000f00007c0c */ /* 0x000fe2000bf06270 */
[----:B------:R-:W3:Y:S01]  /*cc470*/  LDCU UR15, c[0x0][0x39c] ;  /* 0x00007380ff0f77ac */ /* 0x000ee20008000800 */
[C---:B----4-:R-:W-:Y:S01]  /*cc480*/  IADD3 R0, PT, PT, R244.reuse, UR50, RZ ;  /* 0x00000032f4007c10 */ /* 0x050fe2000fffe0ff */
[----:B------:R-:W4:Y:S01]  /*cc490*/  LDCU UR50, c[0x0][0x398] ;  /* 0x00007300ff3277ac */ /* 0x000f220008000800 */
[----:B--2---:R-:W-:-:S05]  /*cc4a0*/  IMAD.WIDE R232, R244, 0x4, R2 ;  /* 0x00000004f4e87825 */ /* 0x004fca00078e0202 */
[----:B------:R2:W-:Y:S01]  /*cc4b0*/  @P5 STG.E desc[UR28][R232.64], R243 ;  /* 0x000000f3e8005986 */ /* 0x0005e2000c10191c */
[----:B------:R-:W-:Y:S01]  /*cc4c0*/  ISETP.LT.AND P5, PT, R131, UR13, !P6 ;  /* 0x0000000d83007c0c */ /* 0x000fe2000f7a1270 */
[----:B------:R-:W-:Y:S01]  /*cc4d0*/  IMAD.WIDE R234, R0, 0x4, R2 ;  /* 0x0000000400ea7825 */ /* 0x000fe200078e0202 */
[----:B------:R-:W-:Y:S01]  /*cc4e0*/  ISETP.LT.AND P6, PT, R246, UR14, !P6 ;  /* 0x0000000ef6007c0c */ /* 0x000fe2000f7c1270 */
[----:B------:R-:W1:Y:S01]  /*cc4f0*/  LDCU UR14, c[0x0][0x3b8] ;  /* 0x00007700ff0e77ac */ /* 0x000e620008000800 */
[----:B------:R-:W1:Y:S01]  /*cc500*/  LDCU UR13, c[0x0][0x398] ;  /* 0x00007300ff0d77ac */ /* 0x000e620008000800 */
[----:B--2---:R-:W-:-:S05]  /*cc510*/  IMAD.WIDE R232, R244, 0x4, R240 ;  /* 0x00000004f4e87825 */ /* 0x004fca00078e02f0 */
[----:B------:R2:W-:Y:S04]  /*cc520*/  @P1 STG.E desc[UR28][R232.64], R245 ;  /* 0x000000f5e8001986 */ /* 0x0005e8000c10191c */
[----:B------:R-:W-:Y:S01]  /*cc530*/  @P5 STG.E desc[UR28][R234.64], R251 ;  /* 0x000000fbea005986 */ /* 0x000fe2000c10191c */
[----:B--2---:R-:W-:-:S04]  /*cc540*/  IADD3 R232, PT, PT, R252, 0x8a, RZ ;  /* 0x0000008afce87810 */ /* 0x004fc80007ffe0ff */
[----:B------:R-:W-:Y:S01]  /*cc550*/  ISETP.GE.AND P5, PT, R232, UR17, PT ;  /* 0x00000011e8007c0c */ /* 0x000fe2000bfa6270 */
[C---:B------:R-:W-:Y:S01]  /*cc560*/  IMAD.WIDE R232, R0.reuse, 0x4, R240 ;  /* 0x0000000400e87825 */ /* 0x040fe200078e02f0 */
[----:B------:R-:W2:Y:S04]  /*cc570*/  LDCU UR17, c[0x0][0x3b8] ;  /* 0x00007700ff1177ac */ /* 0x000ea80008000800 */
[----:B------:R1:W-:Y:S04]  /*cc580*/  @P6 STG.E desc[UR28][R232.64], R250 ;  /* 0x000000fae8006986 */ /* 0x0003e8000c10191c */
[----:B-1----:R-:W3:Y:S01]  /*cc590*/  LDL.LU R250, [R1+0x3d4] ;  /* 0x0003d40001fa7983 */ /* 0x002ee20000300800 */
[----:B------:R-:W-:Y:S01]  /*cc5a0*/  ISETP.LT.AND P6, PT, R131, UR43, !P2 ;  /* 0x0000002b83007c0c */ /* 0x000fe2000d7c1270 */
[----:B------:R-:W-:Y:S01]  /*cc5b0*/  VIADD R243, R0, UR14 ;  /* 0x0000000e00f37c36 */ /* 0x000fe20008000000 */
[----:B------:R-:W-:Y:S01]  /*cc5c0*/  ISETP.LT.AND P2, PT, R246, UR13, !P2 ;  /* 0x0000000df6007c0c */ /* 0x000fe2000d741270 */
[C---:B------:R-:W-:Y:S01]  /*cc5d0*/  VIADD R242, R252.reuse, 0x89 ;  /* 0x00000089fcf27836 */ /* 0x040fe20000000000 */
[----:B------:R-:W1:Y:S01]  /*cc5e0*/  LDCU UR13, c[0x0][0x398] ;  /* 0x00007300ff0d77ac */ /* 0x000e620008000800 */
[C---:B------:R-:W-:Y:S01]  /*cc5f0*/  IMAD.WIDE R232, R243.reuse, 0x4, R2 ;  /* 0x00000004f3e87825 */ /* 0x040fe200078e0202 */
[----:B------:R-:W1:Y:S03]  /*cc600*/  LDCU UR43, c[0x0][0x39c] ;  /* 0x00007380ff2b77ac */ /* 0x000e660008000800 */
[----:B------:R-:W-:Y:S01]  /*cc610*/  VIADD R0, R252, 0x8b ;  /* 0x0000008bfc007836 */ /* 0x000fe20000000000 */
[----:B------:R-:W1:Y:S03]  /*cc620*/  LDCU UR14, c[0x0][0x39c] ;  /* 0x00007380ff0e77ac */ /* 0x000e660008000800 */
[----:B------:R2:W-:Y:S04]  /*cc630*/  @P6 STG.E desc[UR28][R232.64], R249 ;  /* 0x000000f9e8006986 */ /* 0x0005e8000c10191c */
[----:B--2---:R-:W2:Y:S01]  /*cc640*/  LDL.LU R249, [R1+0x3d8] ;  /* 0x0003d80001f97983 */ /* 0x004ea20000300800 */
[----:B------:R-:W-:-:S05]  /*cc650*/  IMAD.WIDE R232, R243, 0x4, R240 ;  /* 0x00000004f3e87825 */ /* 0x000fca00078e02f0 */
[----:B------:R1:W-:Y:S04]  /*cc660*/  @P2 STG.E desc[UR28][R232.64], R248 ;  /* 0x000000f8e8002986 */ /* 0x0003e8000c10191c */
[----:B-1----:R-:W2:Y:S01]  /*cc670*/  LDL.LU R248, [R1+0x3dc] ;  /* 0x0003dc0001f87983 */ /* 0x002ea20000300800 */
[----:B------:R-:W-:Y:S01]  /*cc680*/  ISETP.GE.AND P1, PT, R242, UR16, PT ;  /* 0x00000010f2007c0c */ /* 0x000fe2000bf26270 */
[----:B------:R-:W1:Y:S01]  /*cc690*/  LDCU UR16, c[0x0][0x398] ;  /* 0x00007300ff1077ac */ /* 0x000e620008000800 */
[----:B------:R-:W-:Y:S01]  /*cc6a0*/  IADD3 R245, PT, PT, R243, UR17, RZ ;  /* 0x00000011f3f57c10 */ /* 0x000fe2000fffe0ff */
[----:B------:R-:W4:Y:S04]  /*cc6b0*/  LDCU UR17, c[0x0][0x3b8] ;  /* 0x00007700ff1177ac */ /* 0x000f280008000800 */
[----:B------:R-:W-:Y:S01]  /*cc6c0*/  IMAD.WIDE R234, R245, 0x4, R2 ;  /* 0x00000004f5ea7825 */ /* 0x000fe200078e0202 */
[----:B------:R-:W-:-:S02]  /*cc6d0*/  IADD3 R242, PT, PT, R252, 0x8c, RZ ;  /* 0x0000008cfcf27810 */ /* 0x000fc40007ffe0ff */
[----:B-1----:R-:W-:Y:S01]  /*cc6e0*/  ISETP.LT.AND P6, PT, R131, UR16, !P0 ;  /* 0x0000001083007c0c */ /* 0x002fe2000c7c1270 */
[----:B------:R-:W1:Y:S01]  /*cc6f0*/  LDCU UR16, c[0x0][0x398] ;  /* 0x00007300ff1077ac */ /* 0x000e620008000800 */
[----:B----4-:R-:W-:Y:S02]  /*cc700*/  ISETP.LT.AND P0, PT, R246, UR50, !P0 ;  /* 0x00000032f6007c0c */ /* 0x010fe4000c701270 */
[----:B------:R-:W-:Y:S01]  /*cc710*/  ISETP.GE.AND P2, PT, R0, UR52, PT ;  /* 0x0000003400007c0c */ /* 0x000fe2000bf46270 */
[----:B------:R-:W4:Y:S01]  /*cc720*/  LDCU UR50, c[0x0][0x398] ;  /* 0x00007300ff3277ac */ /* 0x000f220008000800 */
[----:B------:R-:W4:Y:S07]  /*cc730*/  LDCU UR52, c[0x0][0x398] ;  /* 0x00007300ff3477ac */ /* 0x000f2e0008000800 */
[----:B------:R-:W-:Y:S01]  /*cc740*/  @P6 STG.E desc[UR28][R234.64], R247 ;  /* 0x000000f7ea006986 */ /* 0x000fe2000c10191c */
[----:B------:R-:W-:Y:S01]  /*cc750*/  ISETP.GE.AND P6, PT, R242, UR18, PT ;  /* 0x00000012f2007c0c */ /* 0x000fe2000bfc6270 */
[----:B------:R-:W-:Y:S01]  /*cc760*/  IMAD.WIDE R242, R245, 0x4, R240 ;  /* 0x00000004f5f27825 */ /* 0x000fe200078e02f0 */
[----:B------:R-:W4:Y:S04]  /*cc770*/  LDCU UR18, c[0x0][0x3b8] ;  /* 0x00007700ff1277ac */ /* 0x000f280008000800 */
[----:B------:R4:W-:Y:S01]  /*cc780*/  @P0 STG.E desc[UR28][R242.64], R4 ;  /* 0x00000004f2000986 */ /* 0x0009e2000c10191c */
[----:B------:R-:W-:Y:S01]  /*cc790*/  ISETP.LT.AND P0, PT, R131, UR13, !P1 ;  /* 0x0000000d83007c0c */ /* 0x000fe2000cf01270 */
[----:B------:R-:W-:Y:S01]  /*cc7a0*/  VIADD R233, R245, UR17 ;  /* 0x00000011f5e97c36 */ /* 0x000fe20008000000 */
[----:B-1----:R-:W-:Y:S01]  /*cc7b0*/  ISETP.LT.AND P1, PT, R246, UR16, !P1 ;  /* 0x00000010f6007c0c */ /* 0x002fe2000cf21270 */
[----:B------:R-:W1:Y:S02]  /*cc7c0*/  LDCU UR16, c[0x0][0x398] ;  /* 0x00007300ff1077ac */ /* 0x000e640008000800 */
[----:B------:R-:W-:Y:S01]  /*cc7d0*/  IMAD.WIDE R244, R233, 0x4, R2 ;  /* 0x00000004e9f47825 */ /* 0x000fe200078e0202 */
[----:B------:R-:W1:Y:S03]  /*cc7e0*/  LDCU UR13, c[0x0][0x39c] ;  /* 0x00007380ff0d77ac */ /* 0x000e660008000800 */
[C---:B------:R-:W-:Y:S01]  /*cc7f0*/  VIADD R0, R252.reuse, 0x8d ;  /* 0x0000008dfc007836 */ /* 0x040fe20000000000 */
[----:B----4-:R-:W-:Y:S01]  /*cc800*/  IADD3 R4, PT, PT, R252, 0x8e, RZ ;  /* 0x0000008efc047810 */ /* 0x010fe20007ffe0ff */
[----:B------:R-:W4:Y:S02]  /*cc810*/  LDCU UR17, c[0x0][0x39c] ;  /* 0x00007380ff1177ac */ /* 0x000f240008000800 */
[----:B------:R1:W-:Y:S01]  /*cc820*/  @P0 STG.E desc[UR28][R244.64], R12 ;  /* 0x0000000cf4000986 */ /* 0x0003e2000c10191c */
[----:B------:R-:W-:-:S02]  /*cc830*/  ISETP.LT.AND P0, PT, R131, UR50, !P5 ;  /* 0x0000003283007c0c */ /* 0x000fc4000ef01270 */
[C---:B------:R-:W-:Y:S01]  /*cc840*/  IADD3 R247, PT, PT, R233.reuse, UR18, RZ ;  /* 0x00000012e9f77c10 */ /* 0x040fe2000fffe0ff */
[----:B------:R-:W1:Y:S01]  /*cc850*/  LDCU UR18, c[0x0][0x3b8] ;  /* 0x00007700ff1277ac */ /* 0x000e620008000800 */
[----:B------:R-:W-:Y:S01]  /*cc860*/  ISETP.LT.AND P5, PT, R246, UR52, !P5 ;  /* 0x00000034f6007c0c */ /* 0x000fe2000efa1270 */
[----:B------:R-:W-:Y:S01]  /*cc870*/  IMAD.WIDE R232, R233, 0x4, R240 ;  /* 0x00000004e9e87825 */ /* 0x000fe200078e02f0 */
[----:B------:R-:W3:Y:S03]  /*cc880*/  LDCU UR50, c[0x0][0x398] ;  /* 0x00007300ff3277ac */ /* 0x000ee60008000800 */
[C---:B------:R-:W-:Y:S01]  /*cc890*/  IMAD.WIDE R234, R247.reuse, 0x4, R2 ;  /* 0x00000004f7ea7825 */ /* 0x040fe200078e0202 */
[----:B------:R4:W-:Y:S01]  /*cc8a0*/  @P1 STG.E desc[UR28][R232.64], R16 ;  /* 0x00000010e8001986 */ /* 0x0009e2000c10191c */
[----:B------:R-:W-:Y:S01]  /*cc8b0*/  ISETP.GE.AND P1, PT, R0, UR19, PT ;  /* 0x0000001300007c0c */ /* 0x000fe2000bf26270 */
[----:B------:R-:W3:Y:S01]  /*cc8c0*/  LDCU UR19, c[0x0][0x398] ;  /* 0x00007300ff1377ac */ /* 0x000ee20008000800 */
[C---:B------:R-:W-:Y:S01]  /*cc8d0*/  IMAD.WIDE R242, R247.reuse, 0x4, R240 ;  /* 0x00000004f7f27825 */ /* 0x040fe200078e02f0 */
[----:B------:R-:W3:Y:S03]  /*cc8e0*/  LDCU UR52, c[0x0][0x398] ;  /* 0x00007300ff3477ac */ /* 0x000ee60008000800 */
[----:B-1----:R-:W-:Y:S01]  /*cc8f0*/  VIADD R247, R247, UR18 ;  /* 0x00000012f7f77c36 */ /* 0x002fe20008000000 */
[C---:B------:R-:W-:Y:S01]  /*cc900*/  IADD3 R12, PT, PT, R252.reuse, 0x90, RZ ;  /* 0x00000090fc0c7810 */ /* 0x040fe20007ffe0ff */
[----:B------:R-:W-:Y:S01]  /*cc910*/  VIADD R0, R252, 0x8f ;  /* 0x0000008ffc007836 */ /* 0x000fe20000000000 */
[----:B------:R-:W1:Y:S01]  /*cc920*/  LDCU UR18, c[0x0][0x39c] ;  /* 0x00007380ff1277ac */ /* 0x000e620008000800 */
[----:B----4-:R-:W-:Y:S01]  /*cc930*/  IMAD.WIDE R232, R247, 0x4, R2 ;  /* 0x00000004f7e87825 */ /* 0x010fe200078e0202 */
[----:B---3--:R3:W-:Y:S01]  /*cc940*/  @P0 STG.E desc[UR28][R234.64], R250 ;  /* 0x000000faea000986 */ /* 0x0087e2000c10191c */
[----:B------:R-:W-:Y:S01]  /*cc950*/  ISETP.GE.AND P0, PT, R4, UR20, PT ;  /* 0x0000001404007c0c */ /* 0x000fe2000bf06270 */
[----:B------:R-:W4:Y:S02]  /*cc960*/  LDCU UR20, c[0x0][0x3b8] ;  /* 0x00007700ff1477ac */ /* 0x000f240008000800 */
[----:B------:R4:W-:Y:S01]  /*cc970*/  @P5 STG.E desc[UR28][R242.64], R5 ;  /* 0x00000005f2005986 */ /* 0x0009e2000c10191c */
[C---:B------:R-:W-:Y:S01]  /*cc980*/  ISETP.LT.AND P5, PT, R131.reuse, UR16, !P2 ;  /* 0x0000001083007c0c */ /* 0x040fe2000d7a1270 */
[----:B------:R-:W1:Y:S01]  /*cc990*/  LDCU UR16, c[0x0][0x39c] ;  /* 0x00007380ff1077ac */ /* 0x000e620008000800 */
[C---:B------:R-:W-:Y:S01]  /*cc9a0*/  ISETP.LT.AND P2, PT, R246.reuse, UR50, !P2 ;  /* 0x00000032f6007c0c */ /* 0x040fe2000d741270 */
[----:B------:R-:W1:Y:S10]  /*cc9b0*/  LDCU UR50, c[0x0][0x398] ;  /* 0x00007300ff3277ac */ /* 0x000e740008000800 */
[----:B------:R1:W-:Y:S01]  /*cc9c0*/  @P5 STG.E desc[UR28][R232.64], R13 ;  /* 0x0000000de8005986 */ /* 0x0003e2000c10191c */
[----:B------:R-:W-:Y:S01]  /*cc9d0*/  ISETP.LT.AND P5, PT, R131, UR19, !P6 ;  /* 0x0000001383007c0c */ /* 0x000fe2000f7a1270 */
[C---:B---3--:R-:W-:Y:S01]  /*cc9e0*/  IMAD.WIDE R234, R247.reuse, 0x4, R240 ;  /* 0x00000004f7ea7825 */ /* 0x048fe200078e02f0 */
[----:B----4-:R-:W-:Y:S01]  /*cc9f0*/  IADD3 R243, PT, PT, R247, UR20, RZ ;  /* 0x00000014f7f37c10 */ /* 0x010fe2000fffe0ff */
[----:B------:R-:W3:Y:S01]  /*cca00*/  LDCU UR20, c[0x0][0x3b8] ;  /* 0x00007700ff1477ac */ /* 0x000ee20008000800 */
[----:B------:R-:W-:-:S03]  /*cca10*/  ISETP.LT.AND P6, PT, R246, UR52, !P6 ;  /* 0x00000034f6007c0c */ /* 0x000fc6000f7c1270 */
[C---:B------:R-:W-:Y:S01]  /*cca20*/  IMAD.WIDE R4, R243.reuse, 0x4, R2 ;  /* 0x00000004f3047825 */ /* 0x040fe200078e0202 */
[----:B------:R4:W-:Y:S01]  /*cca30*/  @P2 STG.E desc[UR28][R234.64], R17 ;  /* 0x00000011ea002986 */ /* 0x0009e2000c10191c */
[----:B------:R-:W4:Y:S04]  /*cca40*/  LDCU UR19, c[0x0][0x398] ;  /* 0x00007300ff1377ac */ /* 0x000f280008000800 */
[----:B--2---:R2:W-:Y:S01]  /*cca50*/  @P5 STG.E desc[UR28][R4.64], R249 ;  /* 0x000000f904005986 */ /* 0x0045e2000c10191c */
[----:B------:R-:W-:Y:S01]  /*cca60*/  ISETP.GE.AND P5, PT, R12, UR21, PT ;  /* 0x000000150c007c0c */ /* 0x000fe2000bfa6270 */
[----:B-1----:R-:W-:Y:S01]  /*cca70*/  IMAD.WIDE R12, R243, 0x4, R240 ;  /* 0x00000004f30c7825 */ /* 0x002fe200078e02f0 */
[----:B------:R-:W1:Y:S01]  /*cca80*/  LDCU UR52, c[0x0][0x398] ;  /* 0x00007300ff3477ac */ /* 0x000e620008000800 */
[----:B------:R-:W-:Y:S01]  /*cca90*/  ISETP.GE.AND P2, PT, R0, UR77, PT ;  /* 0x0000004d00007c0c */ /* 0x000fe2000bf46270 */
[----:B------:R-:W2:Y:S02]  /*ccaa0*/  LDCU UR21, c[0x0][0x3b8] ;  /* 0x00007700ff1577ac */ /* 0x000ea40008000800 */
[----:B------:R1:W-:Y:S01]  /*ccab0*/  @P6 STG.E desc[UR28][R12.64], R6 ;  /* 0x000000060c006986 */ /* 0x0003e2000c10191c */
[----:B------:R-:W-:Y:S01]  /*ccac0*/  ISETP.LT.AND P6, PT, R131, UR50, !P1 ;  /* 0x0000003283007c0c */ /* 0x000fe2000cfc1270 */
[----:B------:R-:W2:Y:S01]  /*ccad0*/  LDCU UR77, c[0x0][0x398] ;  /* 0x00007300ff4d77ac */ /* 0x000ea20008000800 */
[----:B---3--:R-:W-:Y:S01]  /*ccae0*/  VIADD R243, R243, UR20 ;  /* 0x00000014f3f37c36 */ /* 0x008fe20008000000 */
[C---:B----4-:R-:W-:Y:S01]  /*ccaf0*/  ISETP.LT.AND P1, PT, R246.reuse, UR19, !P1 ;  /* 0x00000013f6007c0c */ /* 0x050fe2000cf21270 */
[----:B------:R-:W3:Y:S02]  /*ccb00*/  LDCU UR19, c[0x0][0x398] ;  /* 0x00007300ff1377ac */ /* 0x000ee40008000800 */
[----:B------:R-:W-:Y:S01]  /*ccb10*/  IMAD.WIDE R16, R243, 0x4, R2 ;  /* 0x00000004f3107825 */ /* 0x000fe200078e0202 */
[----:B------:R-:W4:Y:S06]  /*ccb20*/  LDCU UR50, c[0x0][0x39c] ;  /* 0x00007380ff3277ac */ /* 0x000f2c0008000800 */
[----:B------:R3:W-:Y:S01]  /*ccb30*/  @P6 STG.E desc[UR28][R16.64], R14 ;  /* 0x0000000e10006986 */ /* 0x0007e2000c10191c */
[----:B-1----:R-:W-:Y:S01]  /*ccb40*/  ISETP.LT.AND P6, PT, R131, UR52, !P0 ;  /* 0x0000003483007c0c */ /* 0x002fe2000c7c1270 */
[C---:B--2---:R-:W-:Y:S01]  /*ccb50*/  IMAD.WIDE R4, R243.reuse, 0x4, R240 ;  /* 0x00000004f3047825 */ /* 0x044fe200078e02f0 */
[----:B------:R-:W-:Y:S01]  /*ccb60*/  IADD3 R233, PT, PT, R243, UR21, RZ ;  /* 0x00000015f3e97c10 */ /* 0x000fe2000fffe0ff */
[----:B------:R-:W1:Y:S01]  /*ccb70*/  LDCU UR21, c[0x0][0x3b8] ;  /* 0x00007700ff1577ac */ /* 0x000e620008000800 */
[----:B------:R-:W-:Y:S01]  /*ccb80*/  ISETP.LT.AND P0, PT, R246, UR77, !P0 ;  /* 0x0000004df6007c0c */ /* 0x000fe2000c701270 */
[C---:B------:R-:W-:Y:S01]  /*ccb90*/  VIADD R0, R252.reuse, 0x91 ;  /* 0x00000091fc007836 */ /* 0x040fe20000000000 */
[----:B------:R2:W-:Y:S01]  /*ccba0*/  @P1 STG.E desc[UR28][R4.64], R18 ;  /* 0x0000001204001986 */ /* 0x0005e2000c10191c */
[C---:B------:R-:W-:Y:S01]  /*ccbb0*/  IMAD.WIDE R12, R233.reuse, 0x4, R2 ;  /* 0x00000004e90c7825 */ /* 0x040fe200078e0202 */
[----:B------:R-:W-:Y:S01]  /*ccbc0*/  IADD3 R6, PT, PT, R252, 0x92, RZ ;  /* 0x00000092fc067810 */ /* 0x000fe20007ffe0ff */
[----:B------:R-:W4:Y:S01]  /*ccbd0*/  LDCU UR52, c[0x0][0x398] ;  /* 0x00007300ff3477ac */ /* 0x000f220008000800 */
[----:B------:R-:W-:Y:S01]  /*ccbe0*/  ISETP.GE.AND P1, PT, R0, UR22, PT ;  /* 0x0000001600007c0c */ /* 0x000fe2000bf26270 */
[----:B---3--:R-:W-:-:S02]  /*ccbf0*/  IMAD.WIDE R16, R233, 0x4, R240 ;  /* 0x00000004e9107825 */ /* 0x008fc400078e02f0 */
[----:B------:R-:W-:Y:S01]  /*ccc00*/  @P6 STG.E desc[UR28][R12.64], R248 ;  /* 0x000000f80c006986 */ /* 0x000fe2000c10191c */
[----:B------:R-:W3:Y:S01]  /*ccc10*/  LDCU UR22, c[0x0][0x398] ;  /* 0x00007300ff1677ac */ /* 0x000ee20008000800 */
[----:B------:R-:W-:Y:S01]  /*ccc20*/  ISETP.GE.AND P6, PT, R6, UR23, PT ;  /* 0x0000001706007c0c */ /* 0x000fe2000bfc6270 */
[----:B------:R-:W3:Y:S01]  /*ccc30*/  LDCU UR23, c[0x0][0x3b8] ;  /* 0x00007700ff1777ac */ /* 0x000ee20008000800 */
[----:B------:R3:W-:Y:S01]  /*ccc40*/  @P0 STG.E desc[UR28][R16.64], R7 ;  /* 0x0000000710000986 */ /* 0x0007e2000c10191c */
[----:B------:R-:W-:Y:S01]  /*ccc50*/  ISETP.LT.AND P0, PT, R131, UR19, !P2 ;  /* 0x0000001383007c0c */ /* 0x000fe2000d701270 */
[----:B------:R-:W3:Y:S01]  /*ccc60*/  LDCU UR77, c[0x0][0x398] ;  /* 0x00007300ff4d77ac */ /* 0x000ee20008000800 */
[----:B-1----:R-:W-:Y:S02]  /*ccc70*/  VIADD R233, R233, UR21 ;  /* 0x00000015e9e97c36 */ /* 0x002fe40008000000 */
[C---:B------:R-:W-:Y:S01]  /*ccc80*/  VIADD R0, R252.reuse, 0x93 ;  /* 0x00000093fc007836 */ /* 0x040fe20000000000 */
[----:B------:R-:W-:Y:S01]  /*ccc90*/  IADD3 R14, PT, PT, R252, 0x94, RZ ;  /* 0x00000094fc0e7810 */ /* 0x000fe20007ffe0ff */
[----:B--2---:R-:W-:Y:S01]  /*ccca0*/  IMAD.WIDE R4, R233, 0x4, R2 ;  /* 0x00000004e9047825 */ /* 0x004fe200078e0202 */
[C---:B----4-:R-:W-:Y:S01]  /*cccb0*/  ISETP.LT.AND P2, PT, R246.reuse, UR52, !P2 ;  /* 0x00000034f6007c0c */ /* 0x050fe2000d741270 */
[----:B------:R-:W1:Y:S05]  /*cccc0*/  LDCU UR52, c[0x0][0x398] ;  /* 0x00007300ff3477ac */ /* 0x000e6a0008000800 */
[----:B------:R2:W-:Y:S01]  /*cccd0*/  @P0 STG.E desc[UR28][R4.64], R15 ;  /* 0x0000000f04000986 */ /* 0x0005e2000c10191c */
[----:B---3--:R-:W-:Y:S01]  /*ccce0*/  ISETP.LT.AND P0, PT, R131, UR22, !P5 ;  /* 0x0000001683007c0c */ /* 0x008fe2000ef01270 */
[C---:B------:R-:W-:Y:S01]  /*cccf0*/  IMAD.WIDE R6, R233.reuse, 0x4, R240 ;  /* 0x00000004e9067825 */ /* 0x040fe200078e02f0 */
[----:B------:R-:W-:Y:S01]  /*ccd00*/  IADD3 R17, PT, PT, R233, UR23, RZ ;  /* 0x00000017e9117c10 */ /* 0x000fe2000fffe0ff */
[----:B------:R-:W3:Y:S01]  /*ccd10*/  LDCU UR23, c[0x0][0x3b8] ;  /* 0x00007700ff1777ac */ /* 0x000ee20008000800 */
[----:B------:R-:W-:-:S03]  /*ccd20*/  ISETP.LT.AND P5, PT, R246, UR77, !P5 ;  /* 0x0000004df6007c0c */ /* 0x000fc6000efa1270 */
[C---:B------:R-:W-:Y:S01]  /*ccd30*/  IMAD.WIDE R12, R17.reuse, 0x4, R2 ;  /* 0x00000004110c7825 */ /* 0x040fe200078e0202 */
[----:B------:R-:W4:Y:S01]  /*ccd40*/  LDCU UR22, c[0x0][0x398] ;  /* 0x00007300ff1677ac */ /* 0x000f220008000800 */
[----:B------:R-:W-:Y:S01]  /*ccd50*/  @P2 STG.E desc[UR28][R6.64], R19 ;  /* 0x0000001306002986 */ /* 0x000fe2000c10191c */
[----:B------:R-:W-:Y:S01]  /*ccd60*/  ISETP.GE.AND P2, PT, R0, UR76, PT ;  /* 0x0000004c00007c0c */ /* 0x000fe2000bf46270 */
[----:B--2---:R-:W-:Y:S01]  /*ccd70*/  IMAD.WIDE R4, R17, 0x4, R240 ;  /* 0x0000000411047825 */ /* 0x004fe200078e02f0 */
[----:B------:R-:W2:Y:S01]  /*ccd80*/  LDCU UR76, c[0x0][0x398] ;  /* 0x00007300ff4c77ac */ /* 0x000ea20008000800 */
[----:B------:R4:W-:Y:S01]  /*ccd90*/  @P0 STG.E desc[UR28][R12.64], R8 ;  /* 0x000000080c000986 */ /* 0x0009e2000c10191c */
[----:B------:R-:W-:Y:S01]  /*ccda0*/  ISETP.GE.AND P0, PT, R14, UR24, PT ;  /* 0x000000180e007c0c */ /* 0x000fe2000bf06270 */
[----:B------:R-:W2:Y:S02]  /*ccdb0*/  LDCU UR24, c[0x0][0x3b8] ;  /* 0x00007700ff1877ac */ /* 0x000ea40008000800 */
[----:B------:R2:W-:Y:S01]  /*ccdc0*/  @P5 STG.E desc[UR28][R4.64], R20 ;  /* 0x0000001404005986 */ /* 0x0005e2000c10191c */
[----:B------:R-:W2:Y:S01]  /*ccdd0*/  LDCU UR77, c[0x0][0x398] ;  /* 0x00007300ff4d77ac */ /* 0x000ea20008000800 */
[----:B-1----:R-:W-:Y:S01]  /*ccde0*/  ISETP.LT.AND P5, PT, R131, UR52, !P1 ;  /* 0x0000003483007c0c */ /* 0x002fe2000cfa1270 */
[----:B---3--:R-:W-:-:S02]  /*ccdf0*/  VIADD R17, R17, UR23 ;  /* 0x0000001711117c36 */ /* 0x008fc40008000000 */
[C---:B------:R-:W-:Y:S01]  /*cce00*/  VIADD R0, R252.reuse, 0x95 ;  /* 0x00000095fc007836 */ /* 0x040fe20000000000 */
[----:B----4-:R-:W-:Y:S01]  /*cce10*/  IADD3 R8, PT, PT, R252, 0x96, RZ ;  /* 0x00000096fc087810 */ /* 0x010fe20007ffe0ff */
[----:B------:R-:W-:Y:S01]  /*cce20*/  IMAD.WIDE R6, R17, 0x4, R2 ;  /* 0x0000000411067825 */ /* 0x000fe200078e0202 */
[C---:B------:R-:W-:Y:S01]  /*cce30*/  ISETP.LT.AND P1, PT, R246.reuse, UR22, !P1 ;  /* 0x00000016f6007c0c */ /* 0x040fe2000cf21270 */
[----:B------:R-:W1:Y:S01]  /*cce40*/  LDCU UR22, c[0x0][0x398] ;  /* 0x00007300ff1677ac */ /* 0x000e620008000800 */
[----:B------:R-:W3:Y:S05]  /*cce50*/  LDCU UR19, c[0x0][0x39c] ;  /* 0x00007380ff1377ac */ /* 0x000eea0008000800 */
[----:B------:R4:W-:Y:S01]  /*cce60*/  @P5 STG.E desc[UR28][R6.64], R28 ;  /* 0x0000001c06005986 */ /* 0x0009e2000c10191c */
[----:B--2---:R-:W-:Y:S01]  /*cce70*/  ISETP.LT.AND P5, PT, R131, UR76, !P6 ;  /* 0x0000004c83007c0c */ /* 0x004fe2000f7a1270 */
[C---:B------:R-:W-:Y:S01]  /*cce80*/  IMAD.WIDE R4, R17.reuse, 0x4, R240 ;  /* 0x0000000411047825 */ /* 0x040fe200078e02f0 */
[----:B------:R-:W-:Y:S01]  /*cce90*/  IADD3 R15, PT, PT, R17, UR24, RZ ;  /* 0x00000018110f7c10 */ /* 0x000fe2000fffe0ff */
[----:B------:R-:W2:Y:S01]  /*ccea0*/  LDCU UR24, c[0x0][0x3b8] ;  /* 0x00007700ff1877ac */ /* 0x000ea20008000800 */
[----:B------:R-:W-:-:S03]  /*cceb0*/  ISETP.LT.AND P6, PT, R246, UR77, !P6 ;  /* 0x0000004df6007c0c */ /* 0x000fc6000f7c1270 */
[C---:B------:R-:W-:Y:S01]  /*ccec0*/  IMAD.WIDE R12, R15.reuse, 0x4, R2 ;  /* 0x000000040f0c7825 */ /* 0x040fe200078e0202 */
[----:B------:R2:W-:Y:S01]  /*cced0*/  @P1 STG.E desc[UR28][R4.64], R32 ;  /* 0x0000002004001986 */ /* 0x0005e2000c10191c */
[----:B------:R-:W3:Y:S01]  /*ccee0*/  LDCU UR76, c[0x0][0x398] ;  /* 0x00007300ff4c77ac */ /* 0x000ee20008000800 */
[----:B------:R-:W-:Y:S01]  /*ccef0*/  ISETP.GE.AND P1, PT, R0, UR25, PT ;  /* 0x0000001900007c0c */ /* 0x000fe2000bf26270 */
[----:B----4-:R-:W-:Y:S01]  /*ccf00*/  IMAD.WIDE R6, R15, 0x4, R240 ;  /* 0x000000040f067825 */ /* 0x010fe200078e02f0 */
[----:B------:R-:W4:Y:S01]  /*ccf10*/  LDCU UR25, c[0x0][0x398] ;  /* 0x00007300ff1977ac */ /* 0x000f220008000800 */
[----:B------:R-:W-:Y:S01]  /*ccf20*/  @P5 STG.E desc[UR28][R12.64], R9 ;  /* 0x000000090c005986 */ /* 0x000fe2000c10191c */
[----:B------:R-:W-:Y:S01]  /*ccf30*/  ISETP.GE.AND P5, PT, R8, UR26, PT ;  /* 0x0000001a08007c0c */ /* 0x000fe2000bfa6270 */
[----:B------:R-:W4:Y:S02]  /*ccf40*/  LDCU UR26, c[0x0][0x3b8] ;  /* 0x00007700ff1a77ac */ /* 0x000f240008000800 */
[----:B------:R4:W-:Y:S01]  /*ccf50*/  @P6 STG.E desc[UR28][R6.64], R21 ;  /* 0x0000001506006986 */ /* 0x0009e2000c10191c */
[----:B-1----:R-:W-:Y:S01]  /*ccf60*/  ISETP.LT.AND P6, PT, R131, UR22, !P2 ;  /* 0x0000001683007c0c */ /* 0x002fe2000d7c1270 */
[----:B------:R-:W1:Y:S01]  /*ccf70*/  LDCU UR77, c[0x0][0x398] ;  /* 0x00007300ff4d77ac */ /* 0x000e620008000800 */
[----:B--2---:R-:W-:-:S02]  /*ccf80*/  VIADD R15, R15, UR24 ;  /* 0x000000180f0f7c36 */ /* 0x004fc40008000000 */
[----:B------:R-:W-:Y:S01]  /*ccf90*/  VIADD R0, R252, 0x97 ;  /* 0x00000097fc007836 */ /* 0x000fe20000000000 */
[----:B------:R-:W2:Y:S01]  /*ccfa0*/  LDCU UR20, c[0x0][0x39c] ;  /* 0x00007380ff1477ac */ /* 0x000ea20008000800 */
[----:B------:R-:W-:Y:S01]  /*ccfb0*/  IMAD.WIDE R4, R15, 0x4, R2 ;  /* 0x000000040f047825 */ /* 0x000fe200078e0202 */
[C---:B---3--:R-:W-:Y:S01]  /*ccfc0*/  ISETP.LT.AND P2, PT, R246.reuse, UR76, !P2 ;  /* 0x0000004cf6007c0c */ /* 0x048fe2000d741270 */
[----:B------:R-:W3:Y:S05]  /*ccfd0*/  LDCU UR76, c[0x0][0x398] ;  /* 0x00007300ff4c77ac */ /* 0x000eea0008000800 */
[----:B------:R2:W-:Y:S01]  /*ccfe0*/  @P6 STG.E desc[UR28][R4.64], R29 ;  /* 0x0000001d04006986 */ /* 0x0005e2000c10191c */
[----:B----4-:R-:W-:Y:S01]  /*ccff0*/  ISETP.LT.AND P6, PT, R131, UR25, !P0 ;  /* 0x0000001983007c0c */ /* 0x010fe2000c7c1270 */
[C---:B------:R-:W-:Y:S01]  /*cd000*/  IMAD.WIDE R6, R15.reuse, 0x4, R240 ;  /* 0x000000040f067825 */ /* 0x040fe200078e02f0 */
[----:B------:R-:W-:Y:S01]  /*cd010*/  IADD3 R13, PT, PT, R15, UR26, RZ ;  /* 0x0000001a0f0d7c10 */ /* 0x000fe2000fffe0ff */
[----:B------:R-:W4:Y:S01]  /*cd020*/  LDCU UR26, c[0x0][0x3b8] ;  /* 0x00007700ff1a77ac */ /* 0x000f220008000800 */
[----:B-1----:R-:W-:-:S03]  /*cd030*/  ISETP.LT.AND P0, PT, R246, UR77, !P0 ;  /* 0x0000004df6007c0c */ /* 0x002fc6000c701270 */
[C---:B------:R-:W-:Y:S01]  /*cd040*/  IMAD.WIDE R8, R13.reuse, 0x4, R2 ;  /* 0x000000040d087825 */ /* 0x040fe200078e0202 */
[----:B------:R-:W-:Y:S01]  /*cd050*/  IADD3 R12, PT, PT, R252, 0x98, RZ ;  /* 0x00000098fc0c7810 */ /* 0x000fe20007ffe0ff */
[----:B------:R-:W1:Y:S01]  /*cd060*/  LDCU UR25, c[0x0][0x398] ;  /* 0x00007300ff1977ac */ /* 0x000e620008000800 */
[----:B------:R-:W-:Y:S01]  /*cd070*/  @P2 STG.E desc[UR28][R6.64], R33 ;  /* 0x0000002106002986 */ /* 0x000fe2000c10191c */
[----:B--2---:R-:W-:Y:S01]  /*cd080*/  IMAD.WIDE R4, R13, 0x4, R240 ;  /* 0x000000040d047825 */ /* 0x004fe200078e02f0 */
[----:B------:R-:W-:Y:S01]  /*cd090*/  ISETP.GE.AND P2, PT, R0, UR75, PT ;  /* 0x0000004b00007c0c */ /* 0x000fe2000bf46270 */
[----:B------:R-:W2:Y:S01]  /*cd0a0*/  LDCU UR75, c[0x0][0x398] ;  /* 0x00007300ff4b77ac */ /* 0x000ea20008000800 */
[----:B------:R1:W-:Y:S01]  /*cd0b0*/  @P6 STG.E desc[UR28][R8.64], R10 ;  /* 0x0000000a08006986 */ /* 0x0003e2000c10191c */
[----:B------:R-:W-:Y:S01]  /*cd0c0*/  ISETP.GE.AND P6, PT, R12, UR27, PT ;  /* 0x0000001b0c007c0c */ /* 0x000fe2000bfc6270 */
[----:B------:R-:W2:Y:S02]  /*cd0d0*/  LDCU UR27, c[0x0][0x3b8] ;  /* 0x00007700ff1b77ac */ /* 0x000ea40008000800 */
[----:B------:R2:W-:Y:S01]  /*cd0e0*/  @P0 STG.E desc[UR28][R4.64], R22 ;  /* 0x0000001604000986 */ /* 0x0005e2000c10191c */
[----:B------:R-:W2:Y:S01]  /*cd0f0*/  LDCU UR77, c[0x0][0x398] ;  /* 0x00007300ff4d77ac */ /* 0x000ea20008000800 */
[----:B---3--:R-:W-:Y:S01]  /*cd100*/  ISETP.LT.AND P0, PT, R131, UR76, !P1 ;  /* 0x0000004c83007c0c */ /* 0x008fe2000cf01270 */
[----:B----4-:R-:W-:-:S02]  /*cd110*/  VIADD R13, R13, UR26 ;  /* 0x0000001a0d0d7c36 */ /* 0x010fc40008000000 */
[C---:B------:R-:W-:Y:S01]  /*cd120*/  VIADD R0, R252.reuse, 0x99 ;  /* 0x00000099fc007836 */ /* 0x040fe20000000000 */
[----:B-1----:R-:W-:Y:S01]  /*cd130*/  IADD3 R10, PT, PT, R252, 0x9a, RZ ;  /* 0x0000009afc0a7810 */ /* 0x002fe20007ffe0ff */
        /* <DEDUP_REMOVED lines=16> */
[----:B------:R3:W-:Y:S01]  /*cd240*/  @P0 STG.E desc[UR28][R8.64], R11 ;  /* 0x0000000b08000986 */ /* 0x0007e2000c10191c */
[----:B------:R-:W-:Y:S01]  /*cd250*/  ISETP.GE.AND P0, PT, R10, UR55, PT ;  /* 0x000000370a007c0c */ /* 0x000fe2000bf06270 */
[----:B------:R-:W4:Y:S02]  /*cd260*/  LDCU UR55, c[0x0][0x3b8] ;  /* 0x00007700ff3777ac */ /* 0x000f240008000800 */
[----:B------:R4:W-:Y:S01]  /*cd270*/  @P5 STG.E desc[UR28][R6.64], R23 ;  /* 0x0000001706005986 */ /* 0x0009e2000c10191c */
[----:B-1----:R-:W-:Y:S01]  /*cd280*/  ISETP.LT.AND P5, PT, R131, UR25, !P2 ;  /* 0x0000001983007c0c */ /* 0x002fe2000d7a1270 */
[----:B------:R-:W1:Y:S01]  /*cd290*/  LDCU UR77, c[0x0][0x398] ;  /* 0x00007300ff4d77ac */ /* 0x000e620008000800 */
[----:B--2---:R-:W-:-:S02]  /*cd2a0*/  VIADD R15, R15, UR27 ;  /* 0x0000001b0f0f7c36 */ /* 0x004fc40008000000 */
[C---:B------:R-:W-:Y:S01]  /*cd2b0*/  VIADD R0, R252.reuse, 0x9b ;  /* 0x0000009bfc007836 */ /* 0x040fe20000000000 */
[----:B------:R-:W-:Y:S01]  /*cd2c0*/  IADD3 R10, PT, PT, R252, 0x9c, RZ ;  /* 0x0000009cfc0a7810 */ /* 0x000fe20007ffe0ff */
[----:B------:R-:W-:Y:S01]  /*cd2d0*/  IMAD.WIDE R4, R15, 0x4, R2 ;  /* 0x000000040f047825 */ /* 0x000fe200078e0202 */
[----:B---3--:R-:W-:Y:S01]  /*cd2e0*/  ISETP.LT.AND P2, PT, R246, UR75, !P2 ;  /* 0x0000004bf6007c0c */ /* 0x008fe2000d741270 */
[----:B------:R-:W2:Y:S01]  /*cd2f0*/  LDCU UR75, c[0x0][0x398] ;  /* 0x00007300ff4b77ac */ /* 0x000ea20008000800 */
[----:B------:R3:W2:Y:S01]  /*cd300*/  LDS.128 R20, [R227] ;  /* 0x00000000e3147984 */ /* 0x0006a20000000c00 */
[----:B------:R-:W2:Y:S03]  /*cd310*/  LDCU UR21, c[0x0][0x39c] ;  /* 0x00007380ff1577ac */ /* 0x000ea60008000800 */
[----:B------:R3:W-:Y:S01]  /*cd320*/  @P5 STG.E desc[UR28][R4.64], R31 ;  /* 0x0000001f04005986 */ /* 0x0007e2000c10191c */
[----:B----4-:R-:W-:-:S02]  /*cd330*/  ISETP.LT.AND P5, PT, R131, UR54, !P6 ;  /* 0x0000003683007c0c */ /* 0x010fc4000f7a1270 */
[C---:B------:R-:W-:Y:S01]  /*cd340*/  IADD3 R11, PT, PT, R15.reuse, UR55, RZ ;  /* 0x000000370f0b7c10 */ /* 0x040fe2000fffe0ff */
[----:B------:R-:W4:Y:S01]  /*cd350*/  LDCU UR55, c[0x0][0x3b8] ;  /* 0x00007700ff3777ac */ /* 0x000f220008000800 */
[----:B------:R-:W-:Y:S01]  /*cd360*/  IMAD.WIDE R6, R15, 0x4, R240 ;  /* 0x000000040f067825 */ /* 0x000fe200078e02f0 */
[----:B-1----:R-:W-:Y:S01]  /*cd370*/  ISETP.LT.AND P6, PT, R246, UR77, !P6 ;  /* 0x0000004df6007c0c */ /* 0x002fe2000f7c1270 */
[----:B---3--:R-:W3:Y:S01]  /*cd380*/  LDL.LU R227, [R1+0x400c] ;  /* 0x00400c0001e37983 */ /* 0x008ee20000300800 */
[----:B------:R-:W1:Y:S01]  /*cd390*/  LDCU UR54, c[0x0][0x398] ;  /* 0x00007300ff3677ac */ /* 0x000e620008000800 */
[C---:B------:R-:W-:Y:S02]  /*cd3a0*/  IMAD.WIDE R8, R11.reuse, 0x4, R2 ;  /* 0x000000040b087825 */ /* 0x040fe400078e0202 */
[----:B------:R1:W-:Y:S01]  /*cd3b0*/  @P2 STG.E desc[UR28][R6.64], R35 ;  /* 0x0000002306002986 */ /* 0x0003e2000c10191c */
[----:B------:R-:W-:Y:S01]  /*cd3c0*/  ISETP.GE.AND P2, PT, R0, UR74, PT ;  /* 0x0000004a00007c0c */ /* 0x000fe2000bf46270 */
[----:B------:R-:W-:Y:S01]  /*cd3d0*/  IMAD.WIDE R4, R11, 0x4, R240 ;  /* 0x000000040b047825 */ /* 0x000fe200078e02f0 */
[----:B------:R-:W2:Y:S01]  /*cd3e0*/  LDCU UR74, c[0x0][0x398] ;  /* 0x00007300ff4a77ac */ /* 0x000ea20008000800 */
[----:B------:R-:W-:Y:S01]  /*cd3f0*/  @P5 STG.E desc[UR28][R8.64], R24 ;  /* 0x0000001808005986 */ /* 0x000fe2000c10191c */
[----:B------:R-:W-:Y:S01]  /*cd400*/  ISETP.GE.AND P5, PT, R10, UR56, PT ;  /* 0x000000380a007c0c */ /* 0x000fe2000bfa6270 */
[----:B------:R-:W2:Y:S02]  /*cd410*/  LDCU UR56, c[0x0][0x3b8] ;  /* 0x00007700ff3877ac */ /* 0x000ea40008000800 */
[----:B------:R2:W-:Y:S02]  /*cd420*/  @P6 STG.E desc[UR28][R4.64], R36 ;  /* 0x0000002404006986 */ /* 0x0005e4000c10191c */
[----:B--2---:R-:W-:Y:S01]  /*cd430*/  ISETP.LT.AND P6, PT, R131, UR75, !P1 ;  /* 0x0000004b83007c0c */ /* 0x004fe2000cfc1270 */
[----:B------:R-:W2:Y:S01]  /*cd440*/  LDCU UR77, c[0x0][0x398] ;  /* 0x00007300ff4d77ac */ /* 0x000ea20008000800 */
[----:B----4-:R-:W-:Y:S01]  /*cd450*/  VIADD R11, R11, UR55 ;  /* 0x000000370b0b7c36 */ /* 0x010fe20008000000 */
[----:B-1----:R-:W-:-:S03]  /*cd460*/  ISETP.LT.AND P1, PT, R246, UR54, !P1 ;  /* 0x00000036f6007c0c */ /* 0x002fc6000cf21270 */
[----:B------:R-:W-:Y:S01]  /*cd470*/  IMAD.WIDE R6, R11, 0x4, R2 ;  /* 0x000000040b067825 */ /* 0x000fe200078e0202 */
[----:B------:R-:W1:Y:S03]  /*cd480*/  LDCU UR54, c[0x0][0x398] ;  /* 0x00007300ff3677ac */ /* 0x000e660008000800 */
[C---:B------:R-:W-:Y:S01]  /*cd490*/  VIADD R0, R252.reuse, 0x9d ;  /* 0x0000009dfc007836 */ /* 0x040fe20000000000 */
[----:B------:R-:W-:Y:S02]  /*cd4a0*/  IADD3 R10, PT, PT, R252, 0x9e, RZ ;  /* 0x0000009efc0a7810 */ /* 0x000fe40007ffe0ff */
[----:B------:R4:W-:Y:S01]  /*cd4b0*/  @P6 STG.E desc[UR28][R6.64], R44 ;  /* 0x0000002c06006986 */ /* 0x0009e2000c10191c */
[----:B------:R-:W-:Y:S01]  /*cd4c0*/  ISETP.LT.AND P6, PT, R131, UR74, !P0 ;  /* 0x0000004a83007c0c */ /* 0x000fe2000c7c1270 */
[C---:B------:R-:W-:Y:S01]  /*cd4d0*/  IMAD.WIDE R4, R11.reuse, 0x4, R240 ;  /* 0x000000040b047825 */ /* 0x040fe200078e02f0 */
[----:B------:R-:W-:Y:S01]  /*cd4e0*/  IADD3 R13, PT, PT, R11, UR56, RZ ;  /* 0x000000380b0d7c10 */ /* 0x000fe2000fffe0ff */
[----:B------:R-:W1:Y:S01]  /*cd4f0*/  LDCU UR56, c[0x0][0x3b8] ;  /* 0x00007700ff3877ac */ /* 0x000e620008000800 */
[----:B--2---:R-:W-:-:S03]  /*cd500*/  ISETP.LT.AND P0, PT, R246, UR77, !P0 ;  /* 0x0000004df6007c0c */ /* 0x004fc6000c701270 */
[C---:B------:R-:W-:Y:S01]  /*cd510*/  IMAD.WIDE R8, R13.reuse, 0x4, R2 ;  /* 0x000000040d087825 */ /* 0x040fe200078e0202 */
[----:B------:R2:W-:Y:S01]  /*cd520*/  @P1 STG.E desc[UR28][R4.64], R48 ;  /* 0x0000003004001986 */ /* 0x0005e2000c10191c */
[----:B------:R-:W2:Y:S01]  /*cd530*/  LDCU UR74, c[0x0][0x398] ;  /* 0x00007300ff4a77ac */ /* 0x000ea20008000800 */
        /* <DEDUP_REMOVED lines=9> */
[----:B------:R-:W-:-:S02]  /*cd5d0*/  VIADD R13, R13, UR56 ;  /* 0x000000380d0d7c36 */ /* 0x000fc40008000000 */
[C---:B------:R-:W-:Y:S01]  /*cd5e0*/  VIADD R0, R252.reuse, 0x9f ;  /* 0x0000009ffc007836 */ /* 0x040fe20000000000 */
[----:B------:R-:W-:Y:S01]  /*cd5f0*/  IADD3 R10, PT, PT, R252, 0xa0, RZ ;  /* 0x000000a0fc0a7810 */ /* 0x000fe20007ffe0ff */
[----:B--2---:R-:W-:Y:S01]  /*cd600*/  IMAD.WIDE R4, R13, 0x4, R2 ;  /* 0x000000040d047825 */ /* 0x004fe200078e0202 */
[----:B------:R-:W-:Y:S01]  /*cd610*/  ISETP.LT.AND P2, PT, R246, UR74, !P2 ;  /* 0x0000004af6007c0c */ /* 0x000fe2000d741270 */
[----:B------:R-:W2:Y:S01]  /*cd620*/  LDCU UR74, c[0x0][0x398] ;  /* 0x00007300ff4a77ac */ /* 0x000ea20008000800 */
[----:B------:R-:W2:Y:S04]  /*cd630*/  LDCU UR22, c[0x0][0x39c] ;  /* 0x00007380ff1677ac */ /* 0x000ea80008000800 */
[----:B------:R2:W-:Y:S01]  /*cd640*/  @P0 STG.E desc[UR28][R4.64], R45 ;  /* 0x0000002d04000986 */ /* 0x0005e2000c10191c */
[----:B----4-:R-:W-:-:S02]  /*cd650*/  ISETP.LT.AND P0, PT, R131, UR57, !P5 ;  /* 0x0000003983007c0c */ /* 0x010fc4000ef01270 */
[C---:B------:R-:W-:Y:S01]  /*cd660*/  IADD3 R11, PT, PT, R13.reuse, UR58, RZ ;  /* 0x0000003a0d0b7c10 */ /* 0x040fe2000fffe0ff */
[----:B------:R-:W4:Y:S01]  /*cd670*/  LDCU UR58, c[0x0][0x3b8] ;  /* 0x00007700ff3a77ac */ /* 0x000f220008000800 */
[----:B-1----:R-:W-:Y:S01]  /*cd680*/  ISETP.LT.AND P5, PT, R246, UR77, !P5 ;  /* 0x0000004df6007c0c */ /* 0x002fe2000efa1270 */
[----:B------:R-:W-:Y:S01]  /*cd690*/  IMAD.WIDE R6, R13, 0x4, R240 ;  /* 0x000000040d067825 */ /* 0x000fe200078e02f0 */
[----:B------:R-:W1:Y:S03]  /*cd6a0*/  LDCU UR57, c[0x0][0x398] ;  /* 0x00007300ff3977ac */ /* 0x000e660008000800 */
[C---:B------:R-:W-:Y:S01]  /*cd6b0*/  IMAD.WIDE R8, R11.reuse, 0x4, R2 ;  /* 0x000000040b087825 */ /* 0x040fe200078e0202 */
[----:B------:R1:W-:Y:S01]  /*cd6c0*/  @P2 STG.E desc[UR28][R6.64], R49 ;  /* 0x0000003106002986 */ /* 0x0003e2000c10191c */
[----:B------:R-:W-:Y:S01]  /*cd6d0*/  ISETP.GE.AND P2, PT, R0, UR73, PT ;  /* 0x0000004900007c0c */ /* 0x000fe2000bf46270 */
[----:B------:R-:W1:Y:S01]  /*cd6e0*/  LDCU UR73, c[0x0][0x398] ;  /* 0x00007300ff4977ac */ /* 0x000e620008000800 */
[----:B--2---:R-:W-:Y:S01]  /*cd6f0*/  IMAD.WIDE R4, R11, 0x4, R240 ;  /* 0x000000040b047825 */ /* 0x004fe200078e02f0 */
[----:B------:R-:W-:Y:S01]  /*cd700*/  @P0 STG.E desc[UR28][R8.64], R26 ;  /* 0x0000001a08000986 */ /* 0x000fe2000c10191c */
[----:B------:R-:W-:Y:S01]  /*cd710*/  ISETP.GE.AND P0, PT, R10, UR59, PT ;  /* 0x0000003b0a007c0c */ /* 0x000fe2000bf06270 */
[----:B------:R-:W2:Y:S02]  /*cd720*/  LDCU UR59, c[0x0][0x3b8] ;  /* 0x00007700ff3b77ac */ /* 0x000ea40008000800 */
[----:B------:R1:W-:Y:S01]  /*cd730*/  @P5 STG.E desc[UR28][R4.64], R38 ;  /* 0x0000002604005986 */ /* 0x0003e2000c10191c */
[----:B------:R-:W2:Y:S01]  /*cd740*/  LDCU UR77, c[0x0][0x398] ;  /* 0x00007300ff4d77ac */ /* 0x000ea20008000800 */
[----:B------:R-:W-:Y:S01]  /*cd750*/  ISETP.LT.AND P5, PT, R131, UR74, !P1 ;  /* 0x0000004a83007c0c */ /* 0x000fe2000cfa1270 */
[----:B----4-:R-:W-:Y:S01]  /*cd760*/  VIADD R11, R11, UR58 ;  /* 0x0000003a0b0b7c36 */ /* 0x010fe20008000000 */
[----:B-1----:R-:W-:Y:S01]  /*cd770*/  ISETP.LT.AND P1, PT, R246, UR57, !P1 ;  /* 0x00000039f6007c0c */ /* 0x002fe2000cf21270 */
[----:B------:R-:W1:Y:S02]  /*cd780*/  LDCU UR57, c[0x0][0x398] ;  /* 0x00007300ff3977ac */ /* 0x000e640008000800 */
[----:B------:R-:W-:Y:S01]  /*cd790*/  IMAD.WIDE R6, R11, 0x4, R2 ;  /* 0x000000040b067825 */ /* 0x000fe200078e0202 */
[----:B------:R-:W4:Y:S03]  /*cd7a0*/  LDCU UR23, c[0x0][0x39c] ;  /* 0x00007380ff1777ac */ /* 0x000f260008000800 */
[C---:B------:R-:W-:Y:S01]  /*cd7b0*/  VIADD R0, R252.reuse, 0xa1 ;  /* 0x000000a1fc007836 */ /* 0x040fe20000000000 */
[----:B------:R-:W-:Y:S01]  /*cd7c0*/  IADD3 R10, PT, PT, R252, 0xa2, RZ ;  /* 0x000000a2fc0a7810 */ /* 0x000fe20007ffe0ff */
[----:B------:R-:W1:Y:S02]  /*cd7d0*/  LDCU UR24, c[0x0][0x39c] ;  /* 0x00007380ff1877ac */ /* 0x000e640008000800 */
[----:B------:R4:W-:Y:S01]  /*cd7e0*/  @P5 STG.E desc[UR28][R6.64], R46 ;  /* 0x0000002e06005986 */ /* 0x0009e2000c10191c */
[----:B------:R-:W-:-:S02]  /*cd7f0*/  ISETP.LT.AND P5, PT, R131, UR73, !P6 ;  /* 0x0000004983007c0c */ /* 0x000fc4000f7a1270 */
[C---:B--2---:R-:W-:Y:S01]  /*cd800*/  IADD3 R13, PT, PT, R11.reuse, UR59, RZ ;  /* 0x0000003b0b0d7c10 */ /* 0x044fe2000fffe0ff */
[----:B------:R-:W2:Y:S01]  /*cd810*/  LDCU UR59, c[0x0][0x3b8] ;  /* 0x00007700ff3b77ac */ /* 0x000ea20008000800 */
[----:B------:R-:W-:Y:S01]  /*cd820*/  ISETP.LT.AND P6, PT, R246, UR77, !P6 ;  /* 0x0000004df6007c0c */ /* 0x000fe2000f7c1270 */
[----:B------:R-:W-:Y:S01]  /*cd830*/  IMAD.WIDE R4, R11, 0x4, R240 ;  /* 0x000000040b047825 */ /* 0x000fe200078e02f0 */
[----:B------:R-:W2:Y:S03]  /*cd840*/  LDCU UR73, c[0x0][0x398] ;  /* 0x00007300ff4977ac */ /* 0x000ea60008000800 */
[C---:B------:R-:W-:Y:S01]  /*cd850*/  IMAD.WIDE R8, R13.reuse, 0x4, R2 ;  /* 0x000000040d087825 */ /* 0x040fe200078e0202 */
[----:B------:R2:W-:Y:S01]  /*cd860*/  @P1 STG.E desc[UR28][R4.64], R50 ;  /* 0x0000003204001986 */ /* 0x0005e2000c10191c */
[----:B------:R-:W-:Y:S01]  /*cd870*/  ISETP.GE.AND P1, PT, R0, UR60, PT ;  /* 0x0000003c00007c0c */ /* 0x000fe2000bf26270 */
[----:B------:R-:W2:Y:S01]  /*cd880*/  LDCU UR60, c[0x0][0x398] ;  /* 0x00007300ff3c77ac */ /* 0x000ea20008000800 */
[----:B----4-:R-:W-:Y:S01]  /*cd890*/  IMAD.WIDE R6, R13, 0x4, R240 ;  /* 0x000000040d067825 */ /* 0x010fe200078e02f0 */
[----:B------:R-:W-:Y:S01]  /*cd8a0*/  @P5 STG.E desc[UR28][R8.64], R27 ;  /* 0x0000001b08005986 */ /* 0x000fe2000c10191c */
        /* <DEDUP_REMOVED lines=9> */
[----:B------:R-:W-:Y:S01]  /*cd940*/  ISETP.LT.AND P2, PT, R246, UR73, !P2 ;  /* 0x00000049f6007c0c */ /* 0x000fe2000d741270 */
[----:B------:R-:W2:Y:S01]  /*cd950*/  LDCU UR73, c[0x0][0x398] ;  /* 0x00007300ff4977ac */ /* 0x000ea20008000800 */
[----:B------:R-:W2:Y:S04]  /*cd960*/  LDCU UR76, c[0x0][0x39c] ;  /* 0x00007380ff4c77ac */ /* 0x000ea80008000800 */
[----:B------:R2:W-:Y:S01]  /*cd970*/  @P6 STG.E desc[UR28][R4.64], R47 ;  /* 0x0000002f04006986 */ /* 0x0005e2000c10191c */
[----:B------:R-:W-:-:S02]  /*cd980*/  ISETP.LT.AND P6, PT, R131, UR60, !P0 ;  /* 0x0000003c83007c0c */ /* 0x000fc4000c7c1270 */
[C---:B----4-:R-:W-:Y:S01]  /*cd990*/  IADD3 R11, PT, PT, R13.reuse, UR61, RZ ;  /* 0x0000003d0d0b7c10 */ /* 0x050fe2000fffe0ff */
        /* <DEDUP_REMOVED lines=109> */
[----:B------:R-:W3:Y:S01]  /*ce070*/  LDCU UR69, c[0x0][0x398] ;  /* 0x00007300ff4577ac */ /* 0x000ee20008000800 */
        /* <DEDUP_REMOVED lines=16> */
[----:B---3--:R-:W-:-:S02]  /*ce180*/  ISETP.LT.AND P5, PT, R131, UR69, !P6 ;  /* 0x0000004583007c0c */ /* 0x008fc4000f7a1270 */
[C---:B--2---:R-:W-:Y:S01]  /*ce190*/  IADD3 R13, PT, PT, R11.reuse, UR70, RZ ;  /* 0x000000460b0d7c10 */ /* 0x044fe2000fffe0ff */
[----:B------:R-:W2:Y:S01]  /*ce1a0*/  LDCU UR70, c[0x0][0x3b8] ;  /* 0x00007700ff4677ac */ /* 0x000ea20008000800 */
[----:B------:R-:W-:Y:S01]  /*ce1b0*/  ISETP.LT.AND P6, PT, R246, UR77, !P6 ;  /* 0x0000004df6007c0c */ /* 0x000fe2000f7c1270 */
[----:B------:R-:W-:Y:S01]  /*ce1c0*/  IMAD.WIDE R4, R11, 0x4, R240 ;  /* 0x000000040b047825 */ /* 0x000fe200078e02f0 */
[----:B------:R-:W3:Y:S03]  /*ce1d0*/  LDCU UR69, c[0x0][0x398] ;  /* 0x00007300ff4577ac */ /* 0x000ee60008000800 */
[C---:B------:R-:W-:Y:S01]  /*ce1e0*/  IMAD.WIDE R8, R13.reuse, 0x4, R2 ;  /* 0x000000040d087825 */ /* 0x040fe200078e0202 */
[----:B------:R3:W-:Y:S01]  /*ce1f0*/  @P1 STG.E desc[UR28][R4.64], R80 ;  /* 0x0000005004001986 */ /* 0x0007e2000c10191c */
[----:B------:R-:W-:Y:S01]  /*ce200*/  ISETP.GE.AND P1, PT, R0, UR71, PT ;  /* 0x0000004700007c0c */ /* 0x000fe2000bf26270 */
[----:B------:R-:W3:Y:S01]  /*ce210*/  LDCU UR71, c[0x0][0x398] ;  /* 0x00007300ff4777ac */ /* 0x000ee20008000800 */
        /* <DEDUP_REMOVED lines=10> */
[----:B---3--:R-:W-:Y:S01]  /*ce2c0*/  IMAD.WIDE R4, R13, 0x4, R2 ;  /* 0x000000040d047825 */ /* 0x008fe200078e0202 */
[----:B------:R-:W-:Y:S01]  /*ce2d0*/  ISETP.LT.AND P2, PT, R246, UR69, !P2 ;  /* 0x00000045f6007c0c */ /* 0x000fe2000d741270 */
[----:B------:R-:W2:Y:S01]  /*ce2e0*/  LDCU UR69, c[0x0][0x398] ;  /* 0x00007300ff4577ac */ /* 0x000ea20008000800 */
[----:B------:R-:W3:Y:S04]  /*ce2f0*/  LDCU UR58, c[0x0][0x39c] ;  /* 0x00007380ff3a77ac */ /* 0x000ee80008000800 */
        /* <DEDUP_REMOVED lines=146> */
[----:B--2---:R-:W-:Y:S01]  /*cec20*/  VIADD R13, R13, UR32 ;  /* 0x000000200d0d7c36 */ /* 0x004fe20008000000 */
[C---:B------:R-:W-:Y:S01]  /*cec30*/  IADD3 R10, PT, PT, R252.reuse, 0xbc, RZ ;  /* 0x000000bcfc0a7810 */ /* 0x040fe20007ffe0ff */
[----:B------:R-:W-:Y:S01]  /*cec40*/  VIADD R0, R252, 0xbb ;  /* 0x000000bbfc007836 */ /* 0x000fe20000000000 */
[----:B------:R-:W2:Y:S01]  /*cec50*/  LDCU UR63, c[0x0][0x39c] ;  /* 0x00007380ff3f77ac */ /* 0x000ea20008000800 */
[----:B---3--:R-:W-:Y:S01]  /*cec60*/  IMAD.WIDE R4, R13, 0x4, R2 ;  /* 0x000000040d047825 */ /* 0x008fe200078e0202 */
[C---:B------:R-:W-:Y:S01]  /*cec70*/  ISETP.LT.AND P2, PT, R246.reuse, UR30, !P2 ;  /* 0x0000001ef6007c0c */ /* 0x040fe2000d741270 */
[----:B------:R-:W3:Y:S05]  /*cec80*/  LDCU UR30, c[0x0][0x398] ;  /* 0x00007300ff1e77ac */ /* 0x000eea0008000800 */
[----:B------:R2:W-:Y:S01]  /*cec90*/  @P6 STG.E desc[UR28][R4.64], R95 ;  /* 0x0000005f04006986 */ /* 0x0005e2000c10191c */
[----:B------:R-:W-:Y:S01]  /*ceca0*/  ISETP.LT.AND P6, PT, R131, UR44, !P0 ;  /* 0x0000002c83007c0c */ /* 0x000fe2000c7c1270 */
[C---:B------:R-:W-:Y:S01]  /*cecb0*/  IMAD.WIDE R6, R13.reuse, 0x4, R240 ;  /* 0x000000040d067825 */ /* 0x040fe200078e02f0 */
[----:B----4-:R-:W-:Y:S01]  /*cecc0*/  IADD3 R11, PT, PT, R13, UR6, RZ ;  /* 0x000000060d0b7c10 */ /* 0x010fe2000fffe0ff */
[----:B------:R-:W4:Y:S01]  /*cecd0*/  LDCU UR6, c[0x0][0x3b8] ;  /* 0x00007700ff0677ac */ /* 0x000f220008000800 */
[----:B-1----:R-:W-:-:S03]  /*cece0*/  ISETP.LT.AND P0, PT, R246, UR77, !P0 ;  /* 0x0000004df6007c0c */ /* 0x002fc6000c701270 */
[C---:B------:R-:W-:Y:S01]  /*cecf0*/  IMAD.WIDE R8, R11.reuse, 0x4, R2 ;  /* 0x000000040b087825 */ /* 0x040fe200078e0202 */
[----:B------:R1:W-:Y:S01]  /*ced00*/  @P2 STG.E desc[UR28][R6.64], R99 ;  /* 0x0000006306002986 */ /* 0x0003e2000c10191c */
[----:B------:R-:W1:Y:S01]  /*ced10*/  LDCU UR44, c[0x0][0x398] ;  /* 0x00007300ff2c77ac */ /* 0x000e620008000800 */
[----:B------:R-:W-:Y:S01]  /*ced20*/  ISETP.GE.AND P2, PT, R0, UR7, PT ;  /* 0x0000000700007c0c */ /* 0x000fe2000bf46270 */
[----:B--2---:R-:W-:Y:S02]  /*ced30*/  IMAD.WIDE R4, R11, 0x4, R240 ;  /* 0x000000040b047825 */ /* 0x004fe400078e02f0 */
[----:B------:R-:W-:Y:S01]  /*ced40*/  @P6 STG.E desc[UR28][R8.64], R88 ;  /* 0x0000005808006986 */ /* 0x000fe2000c10191c */
[----:B------:R-:W-:Y:S01]  /*ced50*/  ISETP.GE.AND P6, PT, R10, UR8, PT ;  /* 0x000000080a007c0c */ /* 0x000fe2000bfc6270 */
[----:B------:R-:W2:Y:S01]  /*ced60*/  LDCU UR7, c[0x0][0x398] ;  /* 0x00007300ff0777ac */ /* 0x000ea20008000800 */
[----:B------:R-:W2:Y:S01]  /*ced70*/  LDCU UR8, c[0x0][0x3b8] ;  /* 0x00007700ff0877ac */ /* 0x000ea20008000800 */
[----:B------:R1:W-:Y:S01]  /*ced80*/  @P0 STG.E desc[UR28][R4.64], R132 ;  /* 0x0000008404000986 */ /* 0x0003e2000c10191c */
[----:B------:R-:W2:Y:S01]  /*ced90*/  LDCU UR77, c[0x0][0x398] ;  /* 0x00007300ff4d77ac */ /* 0x000ea20008000800 */
[----:B---3--:R-:W-:Y:S01]  /*ceda0*/  ISETP.LT.AND P0, PT, R131, UR30, !P1 ;  /* 0x0000001e83007c0c */ /* 0x008fe2000cf01270 */
[----:B----4-:R-:W-:Y:S01]  /*cedb0*/  VIADD R11, R11, UR6 ;  /* 0x000000060b0b7c36 */ /* 0x010fe20008000000 */
[----:B------:R-:W3:Y:S03]  /*cedc0*/  LDCU UR30, c[0x0][0x398] ;  /* 0x00007300ff1e77ac */ /* 0x000ee60008000800 */
[C---:B-1----:R-:W-:Y:S01]  /*cedd0*/  IMAD.WIDE R6, R11.reuse, 0x4, R2 ;  /* 0x000000040b067825 */ /* 0x042fe200078e0202 */
[----:B------:R-:W-:Y:S01]  /*cede0*/  ISETP.LT.AND P1, PT, R246, UR44, !P1 ;  /* 0x0000002cf6007c0c */ /* 0x000fe2000cf21270 */
[----:B------:R-:W1:Y:S02]  /*cedf0*/  LDCU UR6, c[0x0][0x398] ;  /* 0x00007300ff0677ac */ /* 0x000e640008000800 */
[----:B------:R-:W-:Y:S01]  /*cee00*/  IMAD.WIDE R4, R11, 0x4, R240 ;  /* 0x000000040b047825 */ /* 0x000fe200078e02f0 */
[----:B------:R-:W-:Y:S01]  /*cee10*/  IADD3 R10, PT, PT, R252, 0xbe, RZ ;  /* 0x000000befc0a7810 */ /* 0x000fe20007ffe0ff */
[----:B------:R-:W4:Y:S02]  /*cee20*/  LDCU UR44, c[0x0][0x398] ;  /* 0x00007300ff2c77ac */ /* 0x000f240008000800 */
[----:B------:R3:W-:Y:S01]  /*cee30*/  @P0 STG.E desc[UR28][R6.64], R136 ;  /* 0x0000008806000986 */ /* 0x0007e2000c10191c */
[----:B--2---:R-:W-:Y:S01]  /*cee40*/  ISETP.LT.AND P0, PT, R131, UR7, !P5 ;  /* 0x0000000783007c0c */ /* 0x004fe2000ef01270 */
[----:B------:R-:W2:Y:S01]  /*cee50*/  LDCU UR7, c[0x0][0x398] ;  /* 0x00007300ff0777ac */ /* 0x000ea20008000800 */
[----:B------:R-:W-:-:S02]  /*cee60*/  IADD3 R13, PT, PT, R11, UR8, RZ ;  /* 0x000000080b0d7c10 */ /* 0x000fc4000fffe0ff */
[----:B------:R-:W-:Y:S01]  /*cee70*/  ISETP.LT.AND P5, PT, R246, UR77, !P5 ;  /* 0x0000004df6007c0c */ /* 0x000fe2000efa1270 */
[----:B------:R-:W1:Y:S02]  /*cee80*/  LDCU UR8, c[0x0][0x3b8] ;  /* 0x00007700ff0877ac */ /* 0x000e640008000800 */
[C---:B------:R-:W-:Y:S01]  /*cee90*/  IMAD.WIDE R8, R13.reuse, 0x4, R2 ;  /* 0x000000040d087825 */ /* 0x040fe200078e0202 */
[----:B------:R1:W-:Y:S01]  /*ceea0*/  @P1 STG.E desc[UR28][R4.64], R140 ;  /* 0x0000008c04001986 */ /* 0x0003e2000c10191c */
[----:B------:R-:W2:Y:S02]  /*ceeb0*/  LDCU UR77, c[0x0][0x398] ;  /* 0x00007300ff4d77ac */ /* 0x000ea40008000800 */
[----:B---3--:R-:W-:Y:S02]  /*ceec0*/  IMAD.WIDE R6, R13, 0x4, R240 ;  /* 0x000000040d067825 */ /* 0x008fe400078e02f0 */
[----:B------:R-:W-:Y:S01]  /*ceed0*/  @P0 STG.E desc[UR28][R8.64], R89 ;  /* 0x0000005908000986 */ /* 0x000fe2000c10191c */
[----:B------:R-:W-:Y:S01]  /*ceee0*/  ISETP.GE.AND P0, PT, R10, UR9, PT ;  /* 0x000000090a007c0c */ /* 0x000fe2000bf06270 */
[----:B------:R-:W3:Y:S02]  /*ceef0*/  LDCU UR9, c[0x0][0x3b8] ;  /* 0x00007700ff0977ac */ /* 0x000ee40008000800 */
[----:B------:R2:W-:Y:S01]  /*cef00*/  @P5 STG.E desc[UR28][R6.64], R133 ;  /* 0x0000008506005986 */ /* 0x0005e2000c10191c */
[----:B------:R-:W-:Y:S01]  /*cef10*/  ISETP.LT.AND P5, PT, R131, UR30, !P2 ;  /* 0x0000001e83007c0c */ /* 0x000fe2000d7a1270 */
[----:B------:R-:W-:Y:S01]  /*cef20*/  VIADD R0, R252, 0xbd ;  /* 0x000000bdfc007836 */ /* 0x000fe20000000000 */
[----:B------:R-:W3:Y:S01]  /*cef30*/  LDCU UR66, c[0x0][0x39c] ;  /* 0x00007380ff4277ac */ /* 0x000ee20008000800 */
[----:B-1----:R-:W-:-:S03]  /*cef40*/  VIADD R13, R13, UR8 ;  /* 0x000000080d0d7c36 */ /* 0x002fc60008000000 */
[----:B------:R-:W-:Y:S01]  /*cef50*/  ISETP.GE.AND P1, PT, R0, UR46, PT ;  /* 0x0000002e00007c0c */ /* 0x000fe2000bf26270 */
[----:B------:R-:W1:Y:S01]  /*cef60*/  LDCU UR46, c[0x0][0x398] ;  /* 0x00007300ff2e77ac */ /* 0x000e620008000800 */
[----:B------:R-:W-:Y:S01]  /*cef70*/  IMAD.WIDE R4, R13, 0x4, R2 ;  /* 0x000000040d047825 */ /* 0x000fe200078e0202 */
[C---:B------:R-:W-:Y:S01]  /*cef80*/  ISETP.LT.AND P2, PT, R246.reuse, UR6, !P2 ;  /* 0x00000006f6007c0c */ /* 0x040fe2000d741270 */
[----:B------:R-:W1:Y:S03]  /*cef90*/  LDCU UR30, c[0x0][0x398] ;  /* 0x00007300ff1e77ac */ /* 0x000e660008000800 */
[----:B------:R1:W-:Y:S01]  /*cefa0*/  @P5 STG.E desc[UR28][R4.64], R137 ;  /* 0x0000008904005986 */ /* 0x0003e2000c10191c */
[----:B----4-:R-:W-:Y:S01]  /*cefb0*/  ISETP.LT.AND P5, PT, R131, UR44, !P6 ;  /* 0x0000002c83007c0c */ /* 0x010fe2000f7a1270 */
[----:B------:R-:W4:Y:S01]  /*cefc0*/  LDCU UR8, c[0x0][0x398] ;  /* 0x00007300ff0877ac */ /* 0x000f220008000800 */
[----:B--2---:R-:W-:Y:S01]  /*cefd0*/  ISETP.LT.AND P6, PT, R246, UR7, !P6 ;  /* 0x00000007f6007c0c */ /* 0x004fe2000f7c1270 */
[----:B------:R-:W2:Y:S01]  /*cefe0*/  LDCU UR7, c[0x0][0x3b8] ;  /* 0x00007700ff0777ac */ /* 0x000ea20008000800 */
[C---:B---3--:R-:W-:Y:S01]  /*ceff0*/  IADD3 R11, PT, PT, R13.reuse, UR9, RZ ;  /* 0x000000090d0b7c10 */ /* 0x048fe2000fffe0ff */
[----:B------:R-:W-:Y:S01]  /*cf000*/  IMAD.WIDE R6, R13, 0x4, R240 ;  /* 0x000000040d067825 */ /* 0x000fe200078e02f0 */
[----:B------:R-:W3:Y:S03]  /*cf010*/  LDCU UR6, c[0x0][0x398] ;  /* 0x00007300ff0677ac */ /* 0x000ee60008000800 */
[----:B------:R-:W-:Y:S01]  /*cf020*/  IMAD.WIDE R8, R11, 0x4, R2 ;  /* 0x000000040b087825 */ /* 0x000fe200078e0202 */
[----:B------:R2:W-:Y:S01]  /*cf030*/  @P2 STG.E desc[UR28][R6.64], R141 ;  /* 0x0000008d06002986 */ /* 0x0005e2000c10191c */
[C---:B------:R-:W-:Y:S01]  /*cf040*/  IADD3 R10, PT, PT, R252.reuse, 0xc0, RZ ;  /* 0x000000c0fc0a7810 */ /* 0x040fe20007ffe0ff */
[----:B------:R-:W3:Y:S01]  /*cf050*/  LDCU UR44, c[0x0][0x398] ;  /* 0x00007300ff2c77ac */ /* 0x000ee20008000800 */
[----:B------:R-:W-:-:S02]  /*cf060*/  VIADD R0, R252, 0xbf ;  /* 0x000000bffc007836 */ /* 0x000fc40000000000 */
[----:B-1----:R-:W-:Y:S01]  /*cf070*/  IMAD.WIDE R4, R11, 0x4, R240 ;  /* 0x000000040b047825 */ /* 0x002fe200078e02f0 */
[----:B------:R-:W-:Y:S01]  /*cf080*/  @P5 STG.E desc[UR28][R8.64], R90 ;  /* 0x0000005a08005986 */ /* 0x000fe2000c10191c */
[----:B------:R-:W1:Y:S01]  /*cf090*/  LDCU UR9, c[0x0][0x398] ;  /* 0x00007300ff0977ac */ /* 0x000e620008000800 */
[----:B------:R-:W-:Y:S02]  /*cf0a0*/  ISETP.GE.AND P2, PT, R0, UR10, PT ;  /* 0x0000000a00007c0c */ /* 0x000fe4000bf46270 */
[----:B------:R3:W-:Y:S01]  /*cf0b0*/  @P6 STG.E desc[UR28][R4.64], R134 ;  /* 0x0000008604006986 */ /* 0x0007e2000c10191c */
[----:B------:R-:W1:Y:S01]  /*cf0c0*/  LDCU UR10, c[0x0][0x3b8] ;  /* 0x00007700ff0a77ac */ /* 0x000e620008000800 */
[----:B------:R-:W-:Y:S01]  /*cf0d0*/  ISETP.LT.AND P6, PT, R131, UR46, !P1 ;  /* 0x0000002e83007c0c */ /* 0x000fe2000cfc1270 */
[----:B--2---:R-:W-:Y:S01]  /*cf0e0*/  VIADD R11, R11, UR7 ;  /* 0x000000070b0b7c36 */ /* 0x004fe20008000000 */
[----:B------:R-:W-:Y:S01]  /*cf0f0*/  ISETP.LT.AND P1, PT, R246, UR77, !P1 ;  /* 0x0000004df6007c0c */ /* 0x000fe2000cf21270 */
[----:B------:R-:W-:Y:S01]  /*cf100*/  VIADD R0, R252, 0xc1 ;  /* 0x000000c1fc007836 */ /* 0x000fe20000000000 */
[----:B------:R-:W-:Y:S01]  /*cf110*/  ISETP.GE.AND P5, PT, R10, UR11, PT ;  /* 0x0000000b0a007c0c */ /* 0x000fe2000bfa6270 */
[C---:B------:R-:W-:Y:S01]  /*cf120*/  IMAD.WIDE R6, R11.reuse, 0x4, R2 ;  /* 0x000000040b067825 */ /* 0x040fe200078e0202 */
[----:B------:R-:W2:Y:S03]  /*cf130*/  LDCU UR11, c[0x0][0x398] ;  /* 0x00007300ff0b77ac */ /* 0x000ea60008000800 */
[----:B---3--:R-:W-:Y:S01]  /*cf140*/  IMAD.WIDE R4, R11, 0x4, R240 ;  /* 0x000000040b047825 */ /* 0x008fe200078e02f0 */
[----:B------:R-:W3:Y:S03]  /*cf150*/  LDCU UR46, c[0x0][0x398] ;  /* 0x00007300ff2e77ac */ /* 0x000ee60008000800 */
[----:B------:R2:W-:Y:S01]  /*cf160*/  @P6 STG.E desc[UR28][R6.64], R138 ;  /* 0x0000008a06006986 */ /* 0x0005e2000c10191c */
[----:B------:R-:W-:Y:S01]  /*cf170*/  ISETP.LT.AND P6, PT, R131, UR30, !P0 ;  /* 0x0000001e83007c0c */ /* 0x000fe2000c7c1270 */
[----:B------:R-:W3:Y:S01]  /*cf180*/  LDCU UR7, c[0x0][0x398] ;  /* 0x00007300ff0777ac */ /* 0x000ee20008000800 */
[----:B----4-:R-:W-:Y:S01]  /*cf190*/  ISETP.LT.AND P0, PT, R246, UR8, !P0 ;  /* 0x00000008f6007c0c */ /* 0x010fe2000c701270 */
[----:B------:R-:W4:Y:S01]  /*cf1a0*/  LDCU UR8, c[0x0][0x3b8] ;  /* 0x00007700ff0877ac */ /* 0x000f220008000800 */
[----:B-1----:R-:W-:Y:S01]  /*cf1b0*/  IADD3 R13, PT, PT, R11, UR10, RZ ;  /* 0x0000000a0b0d7c10 */ /* 0x002fe2000fffe0ff */
[----:B------:R1:W-:Y:S01]  /*cf1c0*/  @P1 STG.E desc[UR28][R4.64], R142 ;  /* 0x0000008e04001986 */ /* 0x0003e2000c10191c */
[----:B------:R-:W-:Y:S01]  /*cf1d0*/  IADD3 R10, PT, PT, R252, 0xc2, RZ ;  /* 0x000000c2fc0a7810 */ /* 0x000fe20007ffe0ff */
[----:B------:R-:W1:Y:S02]  /*cf1e0*/  LDCU UR77, c[0x0][0x398] ;  /* 0x00007300ff4d77ac */ /* 0x000e640008000800 */
[C---:B------:R-:W-:Y:S01]  /*cf1f0*/  IMAD.WIDE R8, R13.reuse, 0x4, R2 ;  /* 0x000000040d087825 */ /* 0x040fe200078e0202 */
[----:B------:R-:W3:Y:S03]  /*cf200*/  LDCU UR30, c[0x0][0x398] ;  /* 0x00007300ff1e77ac */ /* 0x000ee60008000800 */
[----:B--2---:R-:W-:Y:S01]  /*cf210*/  IMAD.WIDE R6, R13, 0x4, R240 ;  /* 0x000000040d067825 */ /* 0x004fe200078e02f0 */
[----:B------:R-:W-:Y:S01]  /*cf220*/  @P6 STG.E desc[UR28][R8.64], R91 ;  /* 0x0000005b08006986 */ /* 0x000fe2000c10191c */
[----:B------:R-:W-:Y:S01]  /*cf230*/  ISETP.GE.AND P1, PT, R0, UR41, PT ;  /* 0x0000002900007c0c */ /* 0x000fe2000bf26270 */
[----:B------:R-:W2:Y:S02]  /*cf240*/  LDCU UR41, c[0x0][0x3b8] ;  /* 0x00007700ff2977ac */ /* 0x000ea40008000800 */
[----:B------:R3:W-:Y:S01]  /*cf250*/  @P0 STG.E desc[UR28][R6.64], R135 ;  /* 0x0000008706000986 */ /* 0x0007e2000c10191c */
[----:B------:R-:W-:Y:S01]  /*cf260*/  ISETP.LT.AND P0, PT, R131, UR6, !P2 ;  /* 0x0000000683007c0c */ /* 0x000fe2000d701270 */
[----:B------:R-:W2:Y:S01]  /*cf270*/  LDCU UR10, c[0x0][0x398] ;  /* 0x00007300ff0a77ac */ /* 0x000ea20008000800 */
[----:B----4-:R-:W-:Y:S01]  /*cf280*/  VIADD R13, R13, UR8 ;  /* 0x000000080d0d7c36 */ /* 0x010fe20008000000 */
[----:B------:R-:W-:-:S02]  /*cf290*/  ISETP.LT.AND P2, PT, R246, UR44, !P2 ;  /* 0x0000002cf6007c0c */ /* 0x000fc4000d741270 */
[----:B------:R-:W-:Y:S01]  /*cf2a0*/  ISETP.GE.AND P6, PT, R10, UR48, PT ;  /* 0x000000300a007c0c */ /* 0x000fe2000bfc6270 */
[C---:B-1----:R-:W-:Y:S01]  /*cf2b0*/  IMAD.WIDE R4, R13.reuse, 0x4, R2 ;  /* 0x000000040d047825 */ /* 0x042fe200078e0202 */
[----:B------:R-:W-:Y:S01]  /*cf2c0*/  IADD3 R10, PT, PT, R252, 0xc4, RZ ;  /* 0x000000c4fc0a7810 */ /* 0x000fe20007ffe0ff */
[----:B------:R-:W1:Y:S02]  /*cf2d0*/  LDCU UR48, c[0x0][0x398] ;  /* 0x00007300ff3077ac */ /* 0x000e640008000800 */
[----:B---3--:R-:W-:Y:S01]  /*cf2e0*/  IMAD.WIDE R6, R13, 0x4, R240 ;  /* 0x000000040d067825 */ /* 0x008fe200078e02f0 */
[----:B------:R-:W3:Y:S02]  /*cf2f0*/  LDCU UR6, c[0x0][0x398] ;  /* 0x00007300ff0677ac */ /* 0x000ee40008000800 */
[----:B------:R4:W-:Y:S01]  /*cf300*/  @P0 STG.E desc[UR28][R4.64], R139 ;  /* 0x0000008b04000986 */ /* 0x0009e2000c10191c */
[----:B------:R-:W-:Y:S02]  /*cf310*/  ISETP.LT.AND P0, PT, R131, UR9, !P5 ;  /* 0x0000000983007c0c */ /* 0x000fe4000ef01270 */
[----:B------:R-:W-:Y:S01]  /*cf320*/  ISETP.LT.AND P5, PT, R246, UR11, !P5 ;  /* 0x0000000bf6007c0c */ /* 0x000fe2000efa1270 */
[----:B------:R-:W1:Y:S01]  /*cf330*/  LDCU UR11, c[0x0][0x3b8] ;  /* 0x00007700ff0b77ac */ /* 0x000e620008000800 */
[----:B--2---:R-:W-:Y:S01]  /*cf340*/  IADD3 R11, PT, PT, R13, UR41, RZ ;  /* 0x000000290d0b7c10 */ /* 0x004fe2000fffe0ff */
[----:B------:R2:W-:Y:S01]  /*cf350*/  @P2 STG.E desc[UR28][R6.64], R143 ;  /* 0x0000008f06002986 */ /* 0x0005e2000c10191c */
[----:B------:R-:W-:Y:S01]  /*cf360*/  VIADD R0, R252, 0xc3 ;  /* 0x000000c3fc007836 */ /* 0x000fe20000000000 */
[----:B------:R-:W2:Y:S02]  /*cf370*/  LDCU UR8, c[0x0][0x398] ;  /* 0x00007300ff0877ac */ /* 0x000ea40008000800 */
[C---:B------:R-:W-:Y:S01]  /*cf380*/  IMAD.WIDE R8, R11.reuse, 0x4, R2 ;  /* 0x000000040b087825 */ /* 0x040fe200078e0202 */
[----:B------:R-:W3:Y:S03]  /*cf390*/  LDCU UR44, c[0x0][0x398] ;  /* 0x00007300ff2c77ac */ /* 0x000ee60008000800 */
[----:B----4-:R-:W-:Y:S01]  /*cf3a0*/  IMAD.WIDE R4, R11, 0x4, R240 ;  /* 0x000000040b047825 */ /* 0x010fe200078e02f0 */
[----:B------:R-:W-:Y:S01]  /*cf3b0*/  @P0 STG.E desc[UR28][R8.64], R100 ;  /* 0x0000006408000986 */ /* 0x000fe2000c10191c */
[----:B------:R-:W-:Y:S01]  /*cf3c0*/  ISETP.GE.AND P0, PT, R10, UR43, PT ;  /* 0x0000002b0a007c0c */ /* 0x000fe2000bf06270 */
[----:B------:R-:W4:Y:S02]  /*cf3d0*/  LDCU UR43, c[0x0][0x3b8] ;  /* 0x00007700ff2b77ac */ /* 0x000f240008000800 */
[----:B------:R3:W-:Y:S01]  /*cf3e0*/  @P5 STG.E desc[UR28][R4.64], R144 ;  /* 0x0000009004005986 */ /* 0x0007e2000c10191c */
[----:B------:R-:W-:Y:S01]  /*cf3f0*/  ISETP.LT.AND P5, PT, R131, UR46, !P1 ;  /* 0x0000002e83007c0c */ /* 0x000fe2000cfa1270 */
[----:B------:R-:W4:Y:S01]  /*cf400*/  LDCU UR9, c[0x0][0x398] ;  /* 0x00007300ff0977ac */ /* 0x000f220008000800 */
[----:B-1----:R-:W-:Y:S01]  /*cf410*/  VIADD R11, R11, UR11 ;  /* 0x0000000b0b0b7c36 */ /* 0x002fe20008000000 */
[----:B------:R-:W-:-:S02]  /*cf420*/  ISETP.LT.AND P1, PT, R246, UR7, !P1 ;  /* 0x00000007f6007c0c */ /* 0x000fc4000cf21270 */
[----:B------:R-:W-:Y:S01]  /*cf430*/  ISETP.GE.AND P2, PT, R0, UR15, PT ;  /* 0x0000000f00007c0c */ /* 0x000fe2000bf46270 */
[C---:B--2---:R-:W-:Y:S01]  /*cf440*/  IMAD.WIDE R6, R11.reuse, 0x4, R2 ;  /* 0x000000040b067825 */ /* 0x044fe200078e0202 */
[----:B------:R-:W1:Y:S03]  /*cf450*/  LDCU UR15, c[0x0][0x398] ;  /* 0x00007300ff0f77ac */ /* 0x000e660008000800 */
[----:B---3--:R-:W-:Y:S01]  /*cf460*/  IMAD.WIDE R4, R11, 0x4, R240 ;  /* 0x000000040b047825 */ /* 0x008fe200078e02f0 */
[----:B------:R-:W2:Y:S02]  /*cf470*/  LDCU UR41, c[0x0][0x398] ;  /* 0x00007300ff2977ac */ /* 0x000ea40008000800 */
[----:B------:R3:W-:Y:S01]  /*cf480*/  @P5 STG.E desc[UR28][R6.64], R148 ;  /* 0x0000009406005986 */ /* 0x0007e2000c10191c */
[----:B------:R-:W-:Y:S02]  /*cf490*/  ISETP.LT.AND P5, PT, R131, UR77, !P6 ;  /* 0x0000004d83007c0c */ /* 0x000fe4000f7a1270 */
[----:B------:R-:W-:Y:S01]  /*cf4a0*/  ISETP.LT.AND P6, PT, R246, UR30, !P6 ;  /* 0x0000001ef6007c0c */ /* 0x000fe2000f7c1270 */
[----:B------:R-:W1:Y:S01]  /*cf4b0*/  LDCU UR30, c[0x0][0x3b8] ;  /* 0x00007700ff1e77ac */ /* 0x000e620008000800 */
[----:B----4-:R-:W-:Y:S01]  /*cf4c0*/  IADD3 R13, PT, PT, R11, UR43, RZ ;  /* 0x0000002b0b0d7c10 */ /* 0x010fe2000fffe0ff */
[----:B------:R4:W-:Y:S01]  /*cf4d0*/  @P1 STG.E desc[UR28][R4.64], R152 ;  /* 0x0000009804001986 */ /* 0x0009e2000c10191c */
[----:B------:R-:W2:Y:S03]  /*cf4e0*/  LDCU UR43, c[0x0][0x3b8] ;  /* 0x00007700ff2b77ac */ /* 0x000ea60008000800 */
[C---:B------:R-:W-:Y:S01]  /*cf4f0*/  IMAD.WIDE R8, R13.reuse, 0x4, R2 ;  /* 0x000000040d087825 */ /* 0x040fe200078e0202 */
[C---:B------:R-:W-:Y:S01]  /*cf500*/  IADD3 R10, PT, PT, R252.reuse, 0xc6, RZ ;  /* 0x000000c6fc0a7810 */ /* 0x040fe20007ffe0ff */
[----:B------:R-:W2:Y:S02]  /*cf510*/  LDCU UR46, c[0x0][0x398] ;  /* 0x00007300ff2e77ac */ /* 0x000ea40008000800 */
[----:B---3--:R-:W-:Y:S01]  /*cf520*/  IMAD.WIDE R6, R13, 0x4, R240 ;  /* 0x000000040d067825 */ /* 0x008fe200078e02f0 */
[----:B------:R-:W-:Y:S01]  /*cf530*/  @P5 STG.E desc[UR28][R8.64], R101 ;  /* 0x0000006508005986 */ /* 0x000fe2000c10191c */
[----:B------:R-:W3:Y:S03]  /*cf540*/  LDCU UR11, c[0x0][0x398] ;  /* 0x00007300ff0b77ac */ /* 0x000ee60008000800 */
[----:B------:R3:W-:Y:S01]  /*cf550*/  @P6 STG.E desc[UR28][R6.64], R145 ;  /* 0x0000009106006986 */ /* 0x0007e2000c10191c */
[----:B------:R-:W-:Y:S01]  /*cf560*/  ISETP.LT.AND P6, PT, R131, UR10, !P2 ;  /* 0x0000000a83007c0c */ /* 0x000fe2000d7c1270 */
[----:B------:R-:W-:Y:S01]  /*cf570*/  VIADD R0, R252, 0xc5 ;  /* 0x000000c5fc007836 */ /* 0x000fe20000000000 */
[----:B------:R-:W3:Y:S01]  /*cf580*/  LDCU UR7, c[0x0][0x398] ;  /* 0x00007300ff0777ac */ /* 0x000ee20008000800 */
[----:B-1----:R-:W-:Y:S01]  /*cf590*/  VIADD R13, R13, UR30 ;  /* 0x0000001e0d0d7c36 */ /* 0x002fe20008000000 */
[----:B------:R-:W-:-:S02]  /*cf5a0*/  ISETP.LT.AND P2, PT, R246, UR48, !P2 ;  /* 0x00000030f6007c0c */ /* 0x000fc4000d741270 */
[----:B------:R-:W-:Y:S01]  /*cf5b0*/  ISETP.GE.AND P1, PT, R0, UR14, PT ;  /* 0x0000000e00007c0c */ /* 0x000fe2000bf26270 */
[C---:B----4-:R-:W-:Y:S01]  /*cf5c0*/  IMAD.WIDE R4, R13.reuse, 0x4, R2 ;  /* 0x000000040d047825 */ /* 0x050fe200078e0202 */
[----:B--2---:R-:W-:Y:S01]  /*cf5d0*/  IADD3 R11, PT, PT, R13, UR43, RZ ;  /* 0x0000002b0d0b7c10 */ /* 0x004fe2000fffe0ff */
[----:B------:R-:W1:Y:S04]  /*cf5e0*/  LDCU UR43, c[0x0][0x3b8] ;  /* 0x00007700ff2b77ac */ /* 0x000e680008000800 */
[----:B------:R2:W-:Y:S01]  /*cf5f0*/  @P6 STG.E desc[UR28][R4.64], R149 ;  /* 0x0000009504006986 */ /* 0x0005e2000c10191c */
[----:B------:R-:W-:Y:S01]  /*cf600*/  ISETP.LT.AND P6, PT, R131, UR6, !P0 ;  /* 0x0000000683007c0c */ /* 0x000fe2000c7c1270 */
[----:B---3--:R-:W-:Y:S01]  /*cf610*/  IMAD.WIDE R6, R13, 0x4, R240 ;  /* 0x000000040d067825 */ /* 0x008fe200078e02f0 */
[----:B------:R-:W-:Y:S01]  /*cf620*/  ISETP.LT.AND P0, PT, R246, UR8, !P0 ;  /* 0x00000008f6007c0c */ /* 0x000fe2000c701270 */
[----:B------:R-:W3:Y:S02]  /*cf630*/  LDCU UR8, c[0x0][0x3b8] ;  /* 0x00007700ff0877ac */ /* 0x000ee40008000800 */
[C---:B------:R-:W-:Y:S01]  /*cf640*/  IMAD.WIDE R8, R11.reuse, 0x4, R2 ;  /* 0x000000040b087825 */ /* 0x040fe200078e0202 */
[----:B------:R4:W-:Y:S01]  /*cf650*/  @P2 STG.E desc[UR28][R6.64], R153 ;  /* 0x0000009906002986 */ /* 0x0009e2000c10191c */
[----:B------:R-:W-:Y:S01]  /*cf660*/  ISETP.GE.AND P5, PT, R10, UR13, PT ;  /* 0x0000000d0a007c0c */ /* 0x000fe2000bfa6270 */
[----:B------:R-:W1:Y:S01]  /*cf670*/  LDCU UR77, c[0x0][0x398] ;  /* 0x00007300ff4d77ac */ /* 0x000e620008000800 */
[----:B--2---:R-:W-:Y:S01]  /*cf680*/  IMAD.WIDE R4, R11, 0x4, R240 ;  /* 0x000000040b047825 */ /* 0x004fe200078e02f0 */
[----:B------:R-:W2:Y:S03]  /*cf690*/  LDCU UR14, c[0x0][0x398] ;  /* 0x00007300ff0e77ac */ /* 0x000ea60008000800 */
[----:B------:R-:W-:Y:S01]  /*cf6a0*/  @P6 STG.E desc[UR28][R8.64], R102 ;  /* 0x0000006608006986 */ /* 0x000fe2000c10191c */
[C---:B------:R-:W-:Y:S01]  /*cf6b0*/  VIADD R0, R252.reuse, 0xc7 ;  /* 0x000000c7fc007836 */ /* 0x040fe20000000000 */
[----:B------:R-:W-:-:S02]  /*cf6c0*/  IADD3 R10, PT, PT, R252, 0xc8, RZ ;  /* 0x000000c8fc0a7810 */ /* 0x000fc40007ffe0ff */
[----:B------:R2:W-:Y:S01]  /*cf6d0*/  @P0 STG.E desc[UR28][R4.64], R146 ;  /* 0x0000009204000986 */ /* 0x0005e2000c10191c */
[----:B------:R-:W-:Y:S01]  /*cf6e0*/  ISETP.LT.AND P0, PT, R131, UR44, !P1 ;  /* 0x0000002c83007c0c */ /* 0x000fe2000cf01270 */
[----:B------:R-:W2:Y:S01]  /*cf6f0*/  LDCU UR13, c[0x0][0x398] ;  /* 0x00007300ff0d77ac */ /* 0x000ea20008000800 */
[----:B---3--:R-:W-:Y:S01]  /*cf700*/  VIADD R11, R11, UR8 ;  /* 0x000000080b0b7c36 */ /* 0x008fe20008000000 */
[C---:B------:R-:W-:Y:S01]  /*cf710*/  ISETP.LT.AND P1, PT, R246.reuse, UR9, !P1 ;  /* 0x00000009f6007c0c */ /* 0x040fe2000cf21270 */
[----:B------:R-:W3:Y:S02]  /*cf720*/  LDCU UR10, c[0x0][0x398] ;  /* 0x00007300ff0a77ac */ /* 0x000ee40008000800 */
[C---:B----4-:R-:W-:Y:S01]  /*cf730*/  IMAD.WIDE R6, R11.reuse, 0x4, R2 ;  /* 0x000000040b067825 */ /* 0x050fe200078e0202 */
[----:B-1----:R-:W-:Y:S01]  /*cf740*/  IADD3 R13, PT, PT, R11, UR43, RZ ;  /* 0x0000002b0b0d7c10 */ /* 0x002fe2000fffe0ff */
[----:B------:R-:W1:Y:S05]  /*cf750*/  LDCU UR43, c[0x0][0x3b8] ;  /* 0x00007700ff2b77ac */ /* 0x000e6a0008000800 */
[----:B------:R4:W-:Y:S01]  /*cf760*/  @P0 STG.E desc[UR28][R6.64], R150 ;  /* 0x0000009606000986 */ /* 0x0009e2000c10191c */
[----:B------:R-:W-:Y:S01]  /*cf770*/  ISETP.LT.AND P0, PT, R131, UR15, !P5 ;  /* 0x0000000f83007c0c */ /* 0x000fe2000ef01270 */
[----:B--2---:R-:W-:Y:S01]  /*cf780*/  IMAD.WIDE R4, R11, 0x4, R240 ;  /* 0x000000040b047825 */ /* 0x004fe200078e02f0 */
[----:B------:R-:W-:Y:S01]  /*cf790*/  ISETP.LT.AND P5, PT, R246, UR41, !P5 ;  /* 0x00000029f6007c0c */ /* 0x000fe2000efa1270 */
[----:B------:R-:W2:Y:S02]  /*cf7a0*/  LDCU UR41, c[0x0][0x3b8] ;  /* 0x00007700ff2977ac */ /* 0x000ea40008000800 */
[C---:B------:R-:W-:Y:S01]  /*cf7b0*/  IMAD.WIDE R8, R13.reuse, 0x4, R2 ;  /* 0x000000040d087825 */ /* 0x040fe200078e0202 */
[----:B------:R-:W-:Y:S01]  /*cf7c0*/  ISETP.GE.AND P2, PT, R0, UR17, PT ;  /* 0x0000001100007c0c */ /* 0x000fe2000bf46270 */
[----:B------:R1:W-:Y:S01]  /*cf7d0*/  @P1 STG.E desc[UR28][R4.64], R154 ;  /* 0x0000009a04001986 */ /* 0x0003e2000c10191c */
[----:B------:R-:W-:Y:S01]  /*cf7e0*/  ISETP.GE.AND P6, PT, R10, UR16, PT ;  /* 0x000000100a007c0c */ /* 0x000fe2000bfc6270 */
[----:B------:R-:W3:Y:S01]  /*cf7f0*/  LDCU UR30, c[0x0][0x398] ;  /* 0x00007300ff1e77ac */ /* 0x000ee20008000800 */
[----:B----4-:R-:W-:-:S03]  /*cf800*/  IMAD.WIDE R6, R13, 0x4, R240 ;  /* 0x000000040d067825 */ /* 0x010fc600078e02f0 */
[----:B------:R-:W-:Y:S01]  /*cf810*/  @P0 STG.E desc[UR28][R8.64], R103 ;  /* 0x0000006708000986 */ /* 0x000fe2000c10191c */
[C---:B------:R-:W-:Y:S01]  /*cf820*/  IADD3 R10, PT, PT, R252.reuse, 0xca, RZ ;  /* 0x000000cafc0a7810 */ /* 0x040fe20007ffe0ff */
[----:B------:R-:W-:Y:S01]  /*cf830*/  VIADD R0, R252, 0xc9 ;  /* 0x000000c9fc007836 */ /* 0x000fe20000000000 */
[----:B------:R-:W4:Y:S01]  /*cf840*/  LDCU UR48, c[0x0][0x398] ;  /* 0x00007300ff3077ac */ /* 0x000f220008000800 */
[----:B------:R3:W-:Y:S01]  /*cf850*/  @P5 STG.E desc[UR28][R6.64], R147 ;  /* 0x0000009306005986 */ /* 0x0007e2000c10191c */
[----:B------:R-:W-:Y:S01]  /*cf860*/  ISETP.LT.AND P5, PT, R131, UR46, !P2 ;  /* 0x0000002e83007c0c */ /* 0x000fe2000d7a1270 */
[----:B------:R-:W4:Y:S01]  /*cf870*/  LDCU UR6, c[0x0][0x398] ;  /* 0x00007300ff0677ac */ /* 0x000f220008000800 */
[----:B--2---:R-:W-:Y:S01]  /*cf880*/  VIADD R13, R13, UR41 ;  /* 0x000000290d0d7c36 */ /* 0x004fe20008000000 */
[----:B------:R-:W-:Y:S02]  /*cf890*/  ISETP.LT.AND P2, PT, R246, UR11, !P2 ;  /* 0x0000000bf6007c0c */ /* 0x000fe4000d741270 */
[----:B------:R-:W-:Y:S01]  /*cf8a0*/  ISETP.GE.AND P0, PT, R10, UR50, PT ;  /* 0x000000320a007c0c */ /* 0x000fe2000bf06270 */
[C---:B-1----:R-:W-:Y:S01]  /*cf8b0*/  IMAD.WIDE R4, R13.reuse, 0x4, R2 ;  /* 0x000000040d047825 */ /* 0x042fe200078e0202 */
[----:B------:R-:W-:Y:S01]  /*cf8c0*/  IADD3 R11, PT, PT, R13, UR43, RZ ;  /* 0x0000002b0d0b7c10 */ /* 0x000fe2000fffe0ff */
[----:B------:R-:W1:Y:S05]  /*cf8d0*/  LDCU UR43, c[0x0][0x3b8] ;  /* 0x00007700ff2b77ac */ /* 0x000e6a0008000800 */
[----:B------:R2:W-:Y:S01]  /*cf8e0*/  @P5 STG.E desc[UR28][R4.64], R151 ;  /* 0x0000009704005986 */ /* 0x0005e2000c10191c */
[----:B------:R-:W-:Y:S01]  /*cf8f0*/  ISETP.LT.AND P5, PT, R131, UR7, !P6 ;  /* 0x0000000783007c0c */ /* 0x000fe2000f7a1270 */
[----:B---3--:R-:W-:Y:S01]  /*cf900*/  IMAD.WIDE R6, R13, 0x4, R240 ;  /* 0x000000040d067825 */ /* 0x008fe200078e02f0 */
[----:B------:R-:W-:Y:S01]  /*cf910*/  ISETP.LT.AND P6, PT, R246, UR77, !P6 ;  /* 0x0000004df6007c0c */ /* 0x000fe2000f7c1270 */
[----:B------:R-:W3:Y:S02]  /*cf920*/  LDCU UR17, c[0x0][0x398] ;  /* 0x00007300ff1177ac */ /* 0x000ee40008000800 */
[C---:B------:R-:W-:Y:S01]  /*cf930*/  IMAD.WIDE R8, R11.reuse, 0x4, R2 ;  /* 0x000000040b087825 */ /* 0x040fe200078e0202 */
[----:B------:R-:W-:Y:S01]  /*cf940*/  IADD3 R10, PT, PT, R252, 0xcc, RZ ;  /* 0x000000ccfc0a7810 */ /* 0x000fe20007ffe0ff */
[----:B------:R1:W-:Y:S01]  /*cf950*/  @P2 STG.E desc[UR28][R6.64], R155 ;  /* 0x0000009b06002986 */ /* 0x0003e2000c10191c */
[----:B------:R-:W-:Y:S01]  /*cf960*/  ISETP.GE.AND P1, PT, R0, UR18, PT ;  /* 0x0000001200007c0c */ /* 0x000fe2000bf26270 */
[----:B------:R-:W3:Y:S01]  /*cf970*/  LDCU UR16, c[0x0][0x398] ;  /* 0x00007300ff1077ac */ /* 0x000ee20008000800 */
[----:B--2---:R-:W-:-:S03]  /*cf980*/  IMAD.WIDE R4, R11, 0x4, R240 ;  /* 0x000000040b047825 */ /* 0x004fc600078e02f0 */
[----:B------:R-:W-:Y:S01]  /*cf990*/  @P5 STG.E desc[UR28][R8.64], R104 ;  /* 0x0000006808005986 */ /* 0x000fe2000c10191c */
[----:B------:R-:W-:Y:S01]  /*cf9a0*/  ISETP.GE.AND P5, PT, R10, UR19, PT ;  /* 0x000000130a007c0c */ /* 0x000fe2000bfa6270 */
[----:B------:R-:W2:Y:S02]  /*cf9b0*/  LDCU UR19, c[0x0][0x3b8] ;  /* 0x00007700ff1377ac */ /* 0x000ea40008000800 */
[----:B------:R2:W-:Y:S01]  /*cf9c0*/  @P6 STG.E desc[UR28][R4.64], R156 ;  /* 0x0000009c04006986 */ /* 0x0005e2000c10191c */
[----:B------:R-:W-:Y:S01]  /*cf9d0*/  ISETP.LT.AND P6, PT, R131, UR14, !P1 ;  /* 0x0000000e83007c0c */ /* 0x000fe2000cfc1270 */
[----:B-1----:R-:W-:Y:S01]  /*cf9e0*/  VIADD R11, R11, UR43 ;  /* 0x0000002b0b0b7c36 */ /* 0x002fe20008000000 */
[----:B------:R-:W-:Y:S01]  /*cf9f0*/  ISETP.LT.AND P1, PT, R246, UR13, !P1 ;  /* 0x0000000df6007c0c */ /* 0x000fe2000cf21270 */
[C---:B------:R-:W-:Y:S01]  /*cfa00*/  VIADD R0, R252.reuse, 0xcb ;  /* 0x000000cbfc007836 */ /* 0x040fe20000000000 */
[----:B------:R-:W-:Y:S01]  /*cfa10*/  IADD3 R10, PT, PT, R252, 0xce, RZ ;  /* 0x000000cefc0a7810 */ /* 0x000fe20007ffe0ff */
[----:B------:R-:W-:Y:S01]  /*cfa20*/  IMAD.WIDE R6, R11, 0x4, R2 ;  /* 0x000000040b067825 */ /* 0x000fe200078e0202 */
[----:B------:R-:W1:Y:S01]  /*cfa30*/  LDCU UR44, c[0x0][0x398] ;  /* 0x00007300ff2c77ac */ /* 0x000e620008000800 */
[----:B------:R-:W1:Y:S06]  /*cfa40*/  LDCU UR8, c[0x0][0x398] ;  /* 0x00007300ff0877ac */ /* 0x000e6c0008000800 */
[----:B------:R1:W-:Y:S01]  /*cfa50*/  @P6 STG.E desc[UR28][R6.64], R160 ;  /* 0x000000a006006986 */ /* 0x0003e2000c10191c */
[----:B------:R-:W-:Y:S01]  /*cfa60*/  ISETP.LT.AND P6, PT, R131, UR10, !P0 ;  /* 0x0000000a83007c0c */ /* 0x000fe2000c7c1270 */
[C---:B--2---:R-:W-:Y:S01]  /*cfa70*/  IMAD.WIDE R4, R11.reuse, 0x4, R240 ;  /* 0x000000040b047825 */ /* 0x044fe200078e02f0 */
[----:B------:R-:W-:Y:S01]  /*cfa80*/  IADD3 R13, PT, PT, R11, UR19, RZ ;  /* 0x000000130b0d7c10 */ /* 0x000fe2000fffe0ff */
[----:B------:R-:W2:Y:S01]  /*cfa90*/  LDCU UR19, c[0x0][0x3b8] ;  /* 0x00007700ff1377ac */ /* 0x000ea20008000800 */
[----:B------:R-:W-:-:S03]  /*cfaa0*/  ISETP.LT.AND P0, PT, R246, UR30, !P0 ;  /* 0x0000001ef6007c0c */ /* 0x000fc6000c701270 */
[C---:B------:R-:W-:Y:S01]  /*cfab0*/  IMAD.WIDE R8, R13.reuse, 0x4, R2 ;  /* 0x000000040d087825 */ /* 0x040fe200078e0202 */
[----:B------:R-:W-:Y:S01]  /*cfac0*/  ISETP.GE.AND P2, PT, R0, UR20, PT ;  /* 0x0000001400007c0c */ /* 0x000fe2000bf46270 */
[----:B------:R2:W-:Y:S01]  /*cfad0*/  @P1 STG.E desc[UR28][R4.64], R164 ;  /* 0x000000a404001986 */ /* 0x0005e2000c10191c */
[----:B------:R-:W3:Y:S01]  /*cfae0*/  LDCU UR9, c[0x0][0x398] ;  /* 0x00007300ff0977ac */ /* 0x000ee20008000800 */
[----:B-1----:R-:W-:Y:S02]  /*cfaf0*/  IMAD.WIDE R6, R13, 0x4, R240 ;  /* 0x000000040d067825 */ /* 0x002fe400078e02f0 */
[----:B------:R-:W-:Y:S01]  /*cfb00*/  @P6 STG.E desc[UR28][R8.64], R105 ;  /* 0x0000006908006986 */ /* 0x000fe2000c10191c */
[----:B------:R-:W-:Y:S01]  /*cfb10*/  ISETP.GE.AND P6, PT, R10, UR52, PT ;  /* 0x000000340a007c0c */ /* 0x000fe2000bfc6270 */
[----:B------:R-:W1:Y:S02]  /*cfb20*/  LDCU UR52, c[0x0][0x3b8] ;  /* 0x00007700ff3477ac */ /* 0x000e640008000800 */
[----:B------:R1:W-:Y:S01]  /*cfb30*/  @P0 STG.E desc[UR28][R6.64], R157 ;  /* 0x0000009d06000986 */ /* 0x0003e2000c10191c */
[----:B----4-:R-:W-:Y:S01]  /*cfb40*/  ISETP.LT.AND P0, PT, R131, UR48, !P2 ;  /* 0x0000003083007c0c */ /* 0x010fe2000d701270 */
[----:B------:R-:W-:Y:S01]  /*cfb50*/  VIADD R0, R252, 0xcd ;  /* 0x000000cdfc007836 */ /* 0x000fe20000000000 */
[----:B------:R-:W4:Y:S01]  /*cfb60*/  LDCU UR15, c[0x0][0x398] ;  /* 0x00007300ff0f77ac */ /* 0x000f220008000800 */
[----:B--2---:R-:W-:Y:S01]  /*cfb70*/  VIADD R13, R13, UR19 ;  /* 0x000000130d0d7c36 */ /* 0x004fe20008000000 */
[----:B------:R-:W-:-:S02]  /*cfb80*/  ISETP.LT.AND P2, PT, R246, UR6, !P2 ;  /* 0x00000006f6007c0c */ /* 0x000fc4000d741270 */
[----:B------:R-:W-:Y:S01]  /*cfb90*/  IADD3 R10, PT, PT, R252, 0xd0, RZ ;  /* 0x000000d0fc0a7810 */ /* 0x000fe20007ffe0ff */
[----:B------:R-:W-:Y:S01]  /*cfba0*/  IMAD.WIDE R4, R13, 0x4, R2 ;  /* 0x000000040d047825 */ /* 0x000fe200078e0202 */
[----:B------:R-:W-:Y:S01]  /*cfbb0*/  ISETP.GE.AND P1, PT, R0, UR21, PT ;  /* 0x0000001500007c0c */ /* 0x000fe2000bf26270 */
[----:B------:R-:W2:Y:S04]  /*cfbc0*/  LDCU UR18, c[0x0][0x398] ;  /* 0x00007300ff1277ac */ /* 0x000ea80008000800 */
[----:B------:R2:W-:Y:S01]  /*cfbd0*/  @P0 STG.E desc[UR28][R4.64], R161 ;  /* 0x000000a104000986 */ /* 0x0005e2000c10191c */
[----:B---3--:R-:W-:Y:S01]  /*cfbe0*/  ISETP.LT.AND P0, PT, R131, UR17, !P5 ;  /* 0x0000001183007c0c */ /* 0x008fe2000ef01270 */
[----:B------:R-:W3:Y:S01]  /*cfbf0*/  LDCU UR50, c[0x0][0x398] ;  /* 0x00007300ff3277ac */ /* 0x000ee20008000800 */
[----:B------:R-:W-:Y:S01]  /*cfc00*/  ISETP.LT.AND P5, PT, R246, UR16, !P5 ;  /* 0x00000010f6007c0c */ /* 0x000fe2000efa1270 */
[----:B------:R-:W3:Y:S01]  /*cfc10*/  LDCU UR16, c[0x0][0x3b8] ;  /* 0x00007700ff1077ac */ /* 0x000ee20008000800 */
[C---:B-1----:R-:W-:Y:S01]  /*cfc20*/  IADD3 R11, PT, PT, R13.reuse, UR52, RZ ;  /* 0x000000340d0b7c10 */ /* 0x042fe2000fffe0ff */
[----:B------:R-:W-:Y:S01]  /*cfc30*/  IMAD.WIDE R6, R13, 0x4, R240 ;  /* 0x000000040d067825 */ /* 0x000fe200078e02f0 */
[----:B------:R-:W1:Y:S03]  /*cfc40*/  LDCU UR46, c[0x0][0x398] ;  /* 0x00007300ff2e77ac */ /* 0x000e660008000800 */
[C---:B------:R-:W-:Y:S01]  /*cfc50*/  IMAD.WIDE R8, R11.reuse, 0x4, R2 ;  /* 0x000000040b087825 */ /* 0x040fe200078e0202 */
[----:B------:R1:W-:Y:S01]  /*cfc60*/  @P2 STG.E desc[UR28][R6.64], R165 ;  /* 0x000000a506002986 */ /* 0x0003e2000c10191c */
[----:B------:R-:W4:Y:S02]  /*cfc70*/  LDCU UR41, c[0x0][0x398] ;  /* 0x00007300ff2977ac */ /* 0x000f240008000800 */
[----:B--2---:R-:W-:Y:S01]  /*cfc80*/  IMAD.WIDE R4, R11, 0x4, R240 ;  /* 0x000000040b047825 */ /* 0x004fe200078e02f0 */
[----:B------:R-:W-:Y:S01]  /*cfc90*/  @P0 STG.E desc[UR28][R8.64], R106 ;  /* 0x0000006a08000986 */ /* 0x000fe2000c10191c */
[----:B------:R-:W-:Y:S01]  /*cfca0*/  ISETP.GE.AND P0, PT, R10, UR22, PT ;  /* 0x000000160a007c0c */ /* 0x000fe2000bf06270 */
[----:B------:R-:W2:Y:S02]  /*cfcb0*/  LDCU UR22, c[0x0][0x3b8] ;  /* 0x00007700ff1677ac */ /* 0x000ea40008000800 */
[----:B------:R4:W-:Y:S01]  /*cfcc0*/  @P5 STG.E desc[UR28][R4.64], R158 ;  /* 0x0000009e04005986 */ /* 0x0009e2000c10191c */
[----:B------:R-:W-:Y:S01]  /*cfcd0*/  ISETP.LT.AND P5, PT, R131, UR44, !P1 ;  /* 0x0000002c83007c0c */ /* 0x000fe2000cfa1270 */
[----:B------:R-:W-:Y:S01]  /*cfce0*/  VIADD R0, R252, 0xcf ;  /* 0x000000cffc007836 */ /* 0x000fe20000000000 */
[----:B------:R-:W2:Y:S01]  /*cfcf0*/  LDCU UR11, c[0x0][0x398] ;  /* 0x00007300ff0b77ac */ /* 0x000ea20008000800 */
[----:B---3--:R-:W-:Y:S01]  /*cfd00*/  VIADD R11, R11, UR16 ;  /* 0x000000100b0b7c36 */ /* 0x008fe20008000000 */
[----:B------:R-:W-:-:S02]  /*cfd10*/  ISETP.LT.AND P1, PT, R246, UR8, !P1 ;  /* 0x00000008f6007c0c */ /* 0x000fc4000cf21270 */
[----:B------:R-:W-:Y:S01]  /*cfd20*/  ISETP.GE.AND P2, PT, R0, UR23, PT ;  /* 0x0000001700007c0c */ /* 0x000fe2000bf46270 */
[C---:B-1----:R-:W-:Y:S01]  /*cfd30*/  IMAD.WIDE R6, R11.reuse, 0x4, R2 ;  /* 0x000000040b067825 */ /* 0x042fe200078e0202 */
[----:B------:R-:W1:Y:S03]  /*cfd40*/  LDCU UR7, c[0x0][0x398] ;  /* 0x00007300ff0777ac */ /* 0x000e660008000800 */
[----:B----4-:R-:W-:Y:S01]  /*cfd50*/  IMAD.WIDE R4, R11, 0x4, R240 ;  /* 0x000000040b047825 */ /* 0x010fe200078e02f0 */
[----:B------:R-:W3:Y:S01]  /*cfd60*/  LDCU UR20, c[0x0][0x398] ;  /* 0x00007300ff1477ac */ /* 0x000ee20008000800 */
[----:B------:R4:W-:Y:S01]  /*cfd70*/  @P5 STG.E desc[UR28][R6.64], R162 ;  /* 0x000000a206005986 */ /* 0x0009e2000c10191c */
[----:B------:R-:W-:Y:S02]  /*cfd80*/  ISETP.LT.AND P5, PT, R131, UR9, !P6 ;  /* 0x0000000983007c0c */ /* 0x000fe4000f7a1270 */
[----:B------:R-:W-:Y:S01]  /*cfd90*/  ISETP.LT.AND P6, PT, R246, UR15, !P6 ;  /* 0x0000000ff6007c0c */ /* 0x000fe2000f7c1270 */
[----:B------:R-:W1:Y:S01]  /*cfda0*/  LDCU UR15, c[0x0][0x3b8] ;  /* 0x00007700ff0f77ac */ /* 0x000e620008000800 */
[----:B--2---:R-:W-:Y:S01]  /*cfdb0*/  IADD3 R13, PT, PT, R11, UR22, RZ ;  /* 0x000000160b0d7c10 */ /* 0x004fe2000fffe0ff */
[----:B------:R-:W-:Y:S01]  /*cfdc0*/  VIADD R0, R252, 0xd1 ;  /* 0x000000d1fc007836 */ /* 0x000fe20000000000 */
[----:B------:R2:W-:Y:S01]  /*cfdd0*/  @P1 STG.E desc[UR28][R4.64], R166 ;  /* 0x000000a604001986 */ /* 0x0005e2000c10191c */
[----:B------:R-:W2:Y:S02]  /*cfde0*/  LDCU UR77, c[0x0][0x398] ;  /* 0x00007300ff4d77ac */ /* 0x000ea40008000800 */
[C---:B------:R-:W-:Y:S01]  /*cfdf0*/  IMAD.WIDE R8, R13.reuse, 0x4, R2 ;  /* 0x000000040d087825 */ /* 0x040fe200078e0202 */
[----:B------:R-:W-:Y:S01]  /*cfe00*/  ISETP.GE.AND P1, PT, R0, UR24, PT ;  /* 0x0000001800007c0c */ /* 0x000fe2000bf26270 */
[----:B------:R-:W3:Y:S02]  /*cfe10*/  LDCU UR24, c[0x0][0x3b8] ;  /* 0x00007700ff1877ac */ /* 0x000ee40008000800 */
[----:B----4-:R-:W-:Y:S01]  /*cfe20*/  IMAD.WIDE R6, R13, 0x4, R240 ;  /* 0x000000040d067825 */ /* 0x010fe200078e02f0 */
[----:B------:R-:W-:Y:S01]  /*cfe30*/  @P5 STG.E desc[UR28][R8.64], R107 ;  /* 0x0000006b08005986 */ /* 0x000fe2000c10191c */
[----:B------:R-:W-:Y:S01]  /*cfe40*/  IADD3 R10, PT, PT, R252, 0xd2, RZ ;  /* 0x000000d2fc0a7810 */ /* 0x000fe20007ffe0ff */
        /* <DEDUP_REMOVED lines=8> */
[----:B------:R-:W1:Y:S01]  /*cfed0*/  LDCU UR13, c[0x0][0x398] ;  /* 0x00007300ff0d77ac */ /* 0x000e620008000800 */
[----:B---3--:R-:W-:Y:S01]  /*cfee0*/  IADD3 R11, PT, PT, R13, UR24, RZ ;  /* 0x000000180d0b7c10 */ /* 0x008fe2000fffe0ff */
[----:B------:R-:W2:Y:S04]  /*cfef0*/  LDCU UR24, c[0x0][0x3b8] ;  /* 0x00007700ff1877ac */ /* 0x000ea80008000800 */
[----:B------:R3:W-:Y:S01]  /*cff00*/  @P6 STG.E desc[UR28][R4.64], R163 ;  /* 0x000000a304006986 */ /* 0x0007e2000c10191c */
[----:B------:R-:W-:Y:S01]  /*cff10*/  ISETP.LT.AND P6, PT, R131, UR46, !P0 ;  /* 0x0000002e83007c0c */ /* 0x000fe2000c7c1270 */
[----:B----4-:R-:W-:Y:S01]  /*cff20*/  IMAD.WIDE R6, R13, 0x4, R240 ;  /* 0x000000040d067825 */ /* 0x010fe200078e02f0 */
[----:B------:R-:W-:Y:S01]  /*cff30*/  ISETP.LT.AND P0, PT, R246, UR41, !P0 ;  /* 0x00000029f6007c0c */ /* 0x000fe2000c701270 */
[----:B------:R-:W4:Y:S02]  /*cff40*/  LDCU UR41, c[0x0][0x3b8] ;  /* 0x00007700ff2977ac */ /* 0x000f240008000800 */
[C---:B------:R-:W-:Y:S01]  /*cff50*/  IMAD.WIDE R8, R11.reuse, 0x4, R2 ;  /* 0x000000040b087825 */ /* 0x040fe200078e0202 */
[----:B------:R1:W-:Y:S01]  /*cff60*/  @P2 STG.E desc[UR28][R6.64], R167 ;  /* 0x000000a706002986 */ /* 0x0003e2000c10191c */
[----:B------:R-:W4:Y:S02]  /*cff70*/  LDCU UR21, c[0x0][0x398] ;  /* 0x00007300ff1577ac */ /* 0x000f240008000800 */
[----:B---3--:R-:W-:Y:S01]  /*cff80*/  IMAD.WIDE R4, R11, 0x4, R240 ;  /* 0x000000040b047825 */ /* 0x008fe200078e02f0 */
[----:B------:R-:W3:Y:S03]  /*cff90*/  LDCU UR10, c[0x0][0x398] ;  /* 0x00007300ff0a77ac */ /* 0x000ee60008000800 */
[----:B------:R-:W-:Y:S01]  /*cffa0*/  @P6 STG.E desc[UR28][R8.64], R108 ;  /* 0x0000006c08006986 */ /* 0x000fe2000c10191c */
[C---:B------:R-:W-:Y:S01]  /*cffb0*/  VIADD R0, R252.reuse, 0xd3 ;  /* 0x000000d3fc007836 */ /* 0x040fe20000000000 */
[----:B------:R-:W-:-:S02]  /*cffc0*/  IADD3 R10, PT, PT, R252, 0xd4, RZ ;  /* 0x000000d4fc0a7810 */ /* 0x000fc40007ffe0ff */
[----:B------:R3:W-:Y:S01]  /*cffd0*/  @P0 STG.E desc[UR28][R4.64], R168 ;  /* 0x000000a804000986 */ /* 0x0007e2000c10191c */
[----:B------:R-:W-:Y:S01]  /*cffe0*/  ISETP.LT.AND P0, PT, R131, UR11, !P1 ;  /* 0x0000000b83007c0c */ /* 0x000fe2000cf01270 */
[----:B--2---:R-:W-:Y:S01]  /*cfff0*/  VIADD R11, R11, UR24 ;  /* 0x000000180b0b7c36 */ /* 0x004fe20008000000 */
[----:B------:R-:W-:Y:S01]  /*d0000*/  ISETP.LT.AND P1, PT, R246, UR7, !P1 ;  /* 0x00000007f6007c0c */ /* 0x000fe2000cf21270 */
[----:B------:R-:W2:Y:S02]  /*d0010*/  LDCU UR30, c[0x0][0x398] ;  /* 0x00007300ff1e77ac */ /* 0x000ea40008000800 */
[C---:B-1----:R-:W-:Y:S01]  /*d0020*/  IMAD.WIDE R6, R11.reuse, 0x4, R2 ;  /* 0x000000040b067825 */ /* 0x042fe200078e0202 */
[C---:B----4-:R-:W-:Y:S01]  /*d0030*/  IADD3 R13, PT, PT, R11.reuse, UR41, RZ ;  /* 0x000000290b0d7c10 */ /* 0x050fe2000fffe0ff */
[----:B------:R-:W1:Y:S02]  /*d0040*/  LDCU UR41, c[0x0][0x3b8] ;  /* 0x00007700ff2977ac */ /* 0x000e640008000800 */
[----:B---3--:R-:W-:Y:S01]  /*d0050*/  IMAD.WIDE R4, R11, 0x4, R240 ;  /* 0x000000040b047825 */ /* 0x008fe200078e02f0 */
[----:B------:R-:W-:-:S03]  /*d0060*/  ISETP.GE.AND P2, PT, R0, UR26, PT ;  /* 0x0000001a00007c0c */ /* 0x000fc6000bf46270 */
[----:B------:R3:W-:Y:S01]  /*d0070*/  @P0 STG.E desc[UR28][R6.64], R172 ;  /* 0x000000ac06000986 */ /* 0x0007e2000c10191c */
[----:B------:R-:W-:Y:S01]  /*d0080*/  ISETP.LT.AND P0, PT, R131, UR20, !P5 ;  /* 0x0000001483007c0c */ /* 0x000fe2000ef01270 */
[C---:B------:R-:W-:Y:S01]  /*d0090*/  IMAD.WIDE R8, R13.reuse, 0x4, R2 ;  /* 0x000000040d087825 */ /* 0x040fe200078e0202 */
[----:B------:R-:W-:Y:S01]  /*d00a0*/  ISETP.LT.AND P5, PT, R246, UR77, !P5 ;  /* 0x0000004df6007c0c */ /* 0x000fe2000efa1270 */
[----:B------:R4:W-:Y:S01]  /*d00b0*/  @P1 STG.E desc[UR28][R4.64], R176 ;  /* 0x000000b004001986 */ /* 0x0009e2000c10191c */
[----:B------:R-:W-:Y:S01]  /*d00c0*/  ISETP.GE.AND P6, PT, R10, UR25, PT ;  /* 0x000000190a007c0c */ /* 0x000fe2000bfc6270 */
[----:B------:R-:W-:Y:S01]  /*d00d0*/  VIADD R0, R252, 0xd5 ;  /* 0x000000d5fc007836 */ /* 0x000fe20000000000 */
[----:B------:R-:W2:Y:S01]  /*d00e0*/  LDCU UR48, c[0x0][0x398] ;  /* 0x00007300ff3077ac */ /* 0x000ea20008000800 */
[----:B------:R-:W2:Y:S01]  /*d00f0*/  LDCU UR19, c[0x0][0x398] ;  /* 0x00007300ff1377ac */ /* 0x000ea20008000800 */
[----:B---3--:R-:W-:-:S05]  /*d0100*/  IMAD.WIDE R6, R13, 0x4, R240 ;  /* 0x000000040d067825 */ /* 0x008fca00078e02f0 */
[----:B------:R-:W-:Y:S01]  /*d0110*/  @P0 STG.E desc[UR28][R8.64], R109 ;  /* 0x0000006d08000986 */ /* 0x000fe2000c10191c */
[----:B------:R-:W-:Y:S01]  /*d0120*/  IADD3 R10, PT, PT, R252, 0xd6, RZ ;  /* 0x000000d6fc0a7810 */ /* 0x000fe20007ffe0ff */
[----:B------:R-:W3:Y:S02]  /*d0130*/  LDCU UR6, c[0x0][0x398] ;  /* 0x00007300ff0677ac */ /* 0x000ee40008000800 */
[----:B------:R2:W-:Y:S01]  /*d0140*/  @P5 STG.E desc[UR28][R6.64], R169 ;  /* 0x000000a906005986 */ /* 0x0005e2000c10191c */
[----:B------:R-:W-:Y:S01]  /*d0150*/  ISETP.LT.AND P5, PT, R131, UR14, !P2 ;  /* 0x0000000e83007c0c */ /* 0x000fe2000d7a1270 */
[----:B-1----:R-:W-:Y:S01]  /*d0160*/  VIADD R13, R13, UR41 ;  /* 0x000000290d0d7c36 */ /* 0x002fe20008000000 */
[----:B------:R-:W1:Y:S01]  /*d0170*/  LDCU UR14, c[0x0][0x3b8] ;  /* 0x00007700ff0e77ac */ /* 0x000e620008000800 */
[----:B------:R-:W-:Y:S02]  /*d0180*/  ISETP.LT.AND P2, PT, R246, UR43, !P2 ;  /* 0x0000002bf6007c0c */ /* 0x000fe4000d741270 */
[C---:B----4-:R-:W-:Y:S01]  /*d0190*/  IMAD.WIDE R4, R13.reuse, 0x4, R2 ;  /* 0x000000040d047825 */ /* 0x050fe200078e0202 */
[----:B------:R-:W-:Y:S01]  /*d01a0*/  ISETP.GE.AND P1, PT, R0, UR27, PT ;  /* 0x0000001b00007c0c */ /* 0x000fe2000bf26270 */
[----:B------:R-:W4:Y:S02]  /*d01b0*/  LDCU UR17, c[0x0][0x398] ;  /* 0x00007300ff1177ac */ /* 0x000f240008000800 */
[----:B--2---:R-:W-:Y:S01]  /*d01c0*/  IMAD.WIDE R6, R13, 0x4, R240 ;  /* 0x000000040d067825 */ /* 0x004fe200078e02f0 */
[----:B------:R-:W-:-:S03]  /*d01d0*/  ISETP.GE.AND P0, PT, R10, UR75, PT ;  /* 0x0000004b0a007c0c */ /* 0x000fc6000bf06270 */
[----:B------:R2:W-:Y:S01]  /*d01e0*/  @P5 STG.E desc[UR28][R4.64], R173 ;  /* 0x000000ad04005986 */ /* 0x0005e2000c10191c */
[C---:B------:R-:W-:Y:S01]  /*d01f0*/  ISETP.LT.AND P5, PT, R131.reuse, UR13, !P6 ;  /* 0x0000000d83007c0c */ /* 0x040fe2000f7a1270 */
[----:B------:R-:W3:Y:S02]  /*d0200*/  LDCU UR13, c[0x0][0x3b8] ;  /* 0x00007700ff0d77ac */ /* 0x000ee40008000800 */
[----:B------:R3:W-:Y:S01]  /*d0210*/  @P2 STG.E desc[UR28][R6.64], R177 ;  /* 0x000000b106002986 */ /* 0x0007e2000c10191c */
[----:B------:R-:W-:Y:S01]  /*d0220*/  ISETP.LT.AND P2, PT, R131, UR21, !P1 ;  /* 0x0000001583007c0c */ /* 0x000fe2000cf41270 */
[----:B------:R-:W4:Y:S01]  /*d0230*/  LDCU UR21, c[0x0][0x3b8] ;  /* 0x00007700ff1577ac */ /* 0x000f220008000800 */
[C---:B------:R-:W-:Y:S02]  /*d0240*/  ISETP.LT.AND P6, PT, R246.reuse, UR10, !P6 ;  /* 0x0000000af6007c0c */ /* 0x040fe4000f7c1270 */
[----:B-1----:R-:W-:Y:S01]  /*d0250*/  IADD3 R13, PT, PT, R13, UR14, RZ ;  /* 0x0000000e0d0d7c10 */ /* 0x002fe2000fffe0ff */
[----:B------:R-:W1:Y:S04]  /*d0260*/  LDCU UR23, c[0x0][0x398] ;  /* 0x00007300ff1777ac */ /* 0x000e680008000800 */
[C---:B--2---:R-:W-:Y:S01]  /*d0270*/  IMAD.WIDE R4, R13.reuse, 0x4, R2 ;  /* 0x000000040d047825 */ /* 0x044fe200078e0202 */
[----:B------:R-:W-:Y:S01]  /*d0280*/  ISETP.LT.AND P1, PT, R246, UR30, !P1 ;  /* 0x0000001ef6007c0c */ /* 0x000fe2000cf21270 */
[----:B------:R-:W2:Y:S02]  /*d0290*/  LDCU UR52, c[0x0][0x398] ;  /* 0x00007300ff3477ac */ /* 0x000ea40008000800 */
[C---:B------:R-:W-:Y:S01]  /*d02a0*/  IMAD.WIDE R8, R13.reuse, 0x4, R240 ;  /* 0x000000040d087825 */ /* 0x040fe200078e02f0 */
[----:B------:R1:W-:Y:S01]  /*d02b0*/  @P5 STG.E desc[UR28][R4.64], R110 ;  /* 0x0000006e04005986 */ /* 0x0003e2000c10191c */
[----:B------:R-:W-:Y:S01]  /*d02c0*/  IADD3 R0, PT, PT, R252, 0xd7, RZ ;  /* 0x000000d7fc007810 */ /* 0x000fe20007ffe0ff */
[----:B------:R-:W2:Y:S01]  /*d02d0*/  LDCU UR44, c[0x0][0x398] ;  /* 0x00007300ff2c77ac */ /* 0x000ea20008000800 */
[----:B---3--:R-:W-:Y:S01]  /*d02e0*/  VIADD R13, R13, UR13 ;  /* 0x0000000d0d0d7c36 */ /* 0x008fe20008000000 */
[----:B------:R3:W-:Y:S01]  /*d02f0*/  @P6 STG.E desc[UR28][R8.64], R170 ;  /* 0x000000aa08006986 */ /* 0x0007e2000c10191c */
[----:B------:R-:W-:Y:S01]  /*d0300*/  ISETP.LT.AND P6, PT, R131, UR48, !P0 ;  /* 0x0000003083007c0c */ /* 0x000fe2000c7c1270 */
[----:B------:R-:W2:Y:S01]  /*d0310*/  LDCU UR48, c[0x0][0x3b8] ;  /* 0x00007700ff3077ac */ /* 0x000ea20008000800 */
[C---:B------:R-:W-:Y:S01]  /*d0320*/  IMAD.WIDE R6, R13.reuse, 0x4, R2 ;  /* 0x000000040d067825 */ /* 0x040fe200078e0202 */
[----:B------:R-:W-:Y:S01]  /*d0330*/  ISETP.GE.AND P5, PT, R0, UR55, PT ;  /* 0x0000003700007c0c */ /* 0x000fe2000bfa6270 */
[----:B------:R-:W2:Y:S02]  /*d0340*/  LDCU UR16, c[0x0][0x398] ;  /* 0x00007300ff1077ac */ /* 0x000ea40008000800 */
[C---:B----4-:R-:W-:Y:S01]  /*d0350*/  VIADD R11, R13.reuse, UR21 ;  /* 0x000000150d0b7c36 */ /* 0x050fe20008000000 */
[----:B------:R4:W-:Y:S01]  /*d0360*/  @P2 STG.E desc[UR28][R6.64], R174 ;  /* 0x000000ae06002986 */ /* 0x0009e2000c10191c */
[----:B------:R-:W-:Y:S01]  /*d0370*/  ISETP.LT.AND P2, PT, R246, UR19, !P0 ;  /* 0x00000013f6007c0c */ /* 0x000fe2000c741270 */
[----:B------:R-:W2:Y:S01]  /*d0380*/  LDCU UR21, c[0x0][0x3b8] ;  /* 0x00007700ff1577ac */ /* 0x000ea20008000800 */
[----:B-1----:R-:W-:Y:S01]  /*d0390*/  IMAD.WIDE R4, R13, 0x4, R240 ;  /* 0x000000040d047825 */ /* 0x002fe200078e02f0 */
[----:B------:R-:W-:Y:S01]  /*d03a0*/  IADD3 R0, PT, PT, R252, 0xd8, RZ ;  /* 0x000000d8fc007810 */ /* 0x000fe20007ffe0ff */
[----:B------:R-:W1:Y:S02]  /*d03b0*/  LDCU UR8, c[0x0][0x398] ;  /* 0x00007300ff0877ac */ /* 0x000e640008000800 */
[C---:B---3--:R-:W-:Y:S01]  /*d03c0*/  IMAD.WIDE R8, R11.reuse, 0x4, R2 ;  /* 0x000000040b087825 */ /* 0x048fe200078e0202 */
[----:B------:R3:W-:Y:S01]  /*d03d0*/  @P1 STG.E desc[UR28][R4.64], R178 ;  /* 0x000000b204001986 */ /* 0x0007e2000c10191c */
[----:B------:R-:W-:Y:S01]  /*d03e0*/  ISETP.GE.AND P0, PT, R0, UR54, PT ;  /* 0x0000003600007c0c */ /* 0x000fe2000bf06270 */
[----:B------:R-:W1:Y:S02]  /*d03f0*/  LDCU UR9, c[0x0][0x398] ;  /* 0x00007300ff0977ac */ /* 0x000e640008000800 */
[----:B------:R1:W-:Y:S01]  /*d0400*/  @P6 STG.E desc[UR28][R8.64], R111 ;  /* 0x0000006f08006986 */ /* 0x0003e2000c10191c */
[----:B----4-:R-:W-:Y:S01]  /*d0410*/  IMAD.WIDE R6, R11, 0x4, R240 ;  /* 0x000000040b067825 */ /* 0x010fe200078e02f0 */
[----:B------:R-:W-:Y:S01]  /*d0420*/  ISETP.LT.AND P6, PT, R131, UR6, !P5 ;  /* 0x0000000683007c0c */ /* 0x000fe2000efc1270 */
[----:B------:R-:W4:Y:S01]  /*d0430*/  LDCU UR6, c[0x0][0x3b8] ;  /* 0x00007700ff0677ac */ /* 0x000f220008000800 */
[----:B------:R-:W-:Y:S01]  /*d0440*/  ISETP.LT.AND P5, PT, R246, UR17, !P5 ;  /* 0x00000011f6007c0c */ /* 0x000fe2000efa1270 */
[----:B------:R-:W-:Y:S01]  /*d0450*/  VIADD R0, R252, 0xd9 ;  /* 0x000000d9fc007836 */ /* 0x000fe20000000000 */
[----:B--2---:R-:W-:Y:S01]  /*d0460*/  IADD3 R11, PT, PT, R11, UR48, RZ ;  /* 0x000000300b0b7c10 */ /* 0x004fe2000fffe0ff */
[----:B------:R2:W-:Y:S01]  /*d0470*/  @P2 STG.E desc[UR28][R6.64], R171 ;  /* 0x000000ab06002986 */ /* 0x0005e2000c10191c */
[----:B------:R-:W4:Y:S01]  /*d0480*/  LDCU UR48, c[0x0][0x3b8] ;  /* 0x00007700ff3077ac */ /* 0x000f220008000800 */
[----:B------:R-:W-:-:S02]  /*d0490*/  ISETP.LT.AND P2, PT, R131, UR23, !P0 ;  /* 0x0000001783007c0c */ /* 0x000fc4000c741270 */
[C---:B------:R-:W-:Y:S01]  /*d04a0*/  IADD3 R13, PT, PT, R11.reuse, UR21, RZ ;  /* 0x000000150b0d7c10 */ /* 0x040fe2000fffe0ff */
[C---:B---3--:R-:W-:Y:S01]  /*d04b0*/  IMAD.WIDE R4, R11.reuse, 0x4, R2 ;  /* 0x000000040b047825 */ /* 0x048fe200078e0202 */
[----:B------:R-:W-:Y:S01]  /*d04c0*/  ISETP.GE.AND P1, PT, R0, UR56, PT ;  /* 0x0000003800007c0c */ /* 0x000fe2000bf26270 */
[----:B------:R-:W3:Y:S02]  /*d04d0*/  LDCU UR22, c[0x0][0x398] ;  /* 0x00007300ff1677ac */ /* 0x000ee40008000800 */
[----:B------:R-:W-:Y:S02]  /*d04e0*/  VIADD R0, R252, 0xda ;  /* 0x000000dafc007836 */ /* 0x000fe40000000000 */
[----:B-1----:R-:W-:Y:S01]  /*d04f0*/  IMAD.WIDE R8, R11, 0x4, R240 ;  /* 0x000000040b087825 */ /* 0x002fe200078e02f0 */
[----:B------:R-:W-:Y:S01]  /*d0500*/  ISETP.LT.AND P0, PT, R246, UR52, !P0 ;  /* 0x00000034f6007c0c */ /* 0x000fe2000c701270 */
[----:B------:R1:W-:Y:S01]  /*d0510*/  @P6 STG.E desc[UR28][R4.64], R175 ;  /* 0x000000af04006986 */ /* 0x0003e2000c10191c */
[----:B------:R-:W1:Y:S01]  /*d0520*/  LDCU UR76, c[0x0][0x398] ;  /* 0x00007300ff4c77ac */ /* 0x000e620008000800 */
[----:B--2---:R-:W-:Y:S01]  /*d0530*/  IMAD.WIDE R6, R13, 0x4, R2 ;  /* 0x000000040d067825 */ /* 0x004fe200078e0202 */
[----:B------:R-:W-:Y:S01]  /*d0540*/  ISETP.GE.AND P6, PT, R0, UR74, PT ;  /* 0x0000004a00007c0c */ /* 0x000fe2000bfc6270 */
[----:B------:R-:W-:Y:S01]  /*d0550*/  @P5 STG.E desc[UR28][R8.64], R179 ;  /* 0x000000b308005986 */ /* 0x000fe2000c10191c */
[----:B------:R-:W-:Y:S01]  /*d0560*/  ISETP.LT.AND P5, PT, R131, UR44, !P1 ;  /* 0x0000002c83007c0c */ /* 0x000fe2000cfa1270 */
[C---:B------:R-:W-:Y:S01]  /*d0570*/  IMAD.WIDE R10, R13.reuse, 0x4, R240 ;  /* 0x000000040d0a7825 */ /* 0x040fe200078e02f0 */
[C---:B------:R-:W-:Y:S01]  /*d0580*/  ISETP.LT.AND P1, PT, R246.reuse, UR16, !P1 ;  /* 0x00000010f6007c0c */ /* 0x040fe2000cf21270 */
[----:B------:R2:W-:Y:S01]  /*d0590*/  @P2 STG.E desc[UR28][R6.64], R112 ;  /* 0x0000007006002986 */ /* 0x0005e2000c10191c */
[----:B------:R-:W3:Y:S01]  /*d05a0*/  LDCU UR16, c[0x0][0x3b8] ;  /* 0x00007700ff1077ac */ /* 0x000ee20008000800 */
[----:B----4-:R-:W-:Y:S01]  /*d05b0*/  VIADD R13, R13, UR6 ;  /* 0x000000060d0d7c36 */ /* 0x010fe20008000000 */
[----:B------:R-:W-:Y:S01]  /*d05c0*/  ISETP.LT.AND P2, PT, R131, UR8, !P6 ;  /* 0x0000000883007c0c */ /* 0x000fe2000f741270 */
[----:B------:R-:W4:Y:S02]  /*d05d0*/  LDCU UR18, c[0x0][0x398] ;  /* 0x00007300ff1277ac */ /* 0x000f240008000800 */
[C---:B------:R-:W-:Y:S01]  /*d05e0*/  VIADD R15, R13.reuse, UR48 ;  /* 0x000000300d0f7c36 */ /* 0x040fe20008000000 */
[----:B------:R-:W3:Y:S01]  /*d05f0*/  LDCU UR15, c[0x0][0x398] ;  /* 0x00007300ff0f77ac */ /* 0x000ee20008000800 */
[----:B------:R-:W-:Y:S01]  /*d0600*/  ISETP.LT.AND P6, PT, R246, UR9, !P6 ;  /* 0x00000009f6007c0c */ /* 0x000fe2000f7c1270 */
[----:B------:R-:W3:Y:S01]  /*d0610*/  LDCU UR23, c[0x0][0x3b8] ;  /* 0x00007700ff1777ac */ /* 0x000ee20008000800 */
[----:B------:R-:W-:Y:S01]  /*d0620*/  IADD3 R0, PT, PT, R252, 0xdb, RZ ;  /* 0x000000dbfc007810 */ /* 0x000fe20007ffe0ff */
[C---:B-1----:R-:W-:Y:S01]  /*d0630*/  IMAD.WIDE R4, R13.reuse, 0x4, R2 ;  /* 0x000000040d047825 */ /* 0x042fe200078e0202 */
[----:B------:R-:W-:Y:S01]  /*d0640*/  @P0 STG.E desc[UR28][R10.64], R184 ;  /* 0x000000b80a000986 */ /* 0x000fe2000c10191c */
[----:B------:R-:W1:Y:S02]  /*d0650*/  LDCU UR50, c[0x0][0x398] ;  /* 0x00007300ff3277ac */ /* 0x000e640008000800 */
[----:B--2---:R-:W-:Y:S01]  /*d0660*/  IMAD.WIDE R6, R13, 0x4, R240 ;  /* 0x000000040d067825 */ /* 0x004fe200078e02f0 */
[----:B------:R-:W-:Y:S01]  /*d0670*/  ISETP.GE.AND P0, PT, R0, UR58, PT ;  /* 0x0000003a00007c0c */ /* 0x000fe2000bf06270 */
[----:B------:R-:W2:Y:S02]  /*d0680*/  LDCU UR26, c[0x0][0x398] ;  /* 0x00007300ff1a77ac */ /* 0x000ea40008000800 */
[----:B------:R-:W-:Y:S01]  /*d0690*/  IMAD.WIDE R8, R15, 0x4, R2 ;  /* 0x000000040f087825 */ /* 0x000fe200078e0202 */
[----:B------:R-:W-:Y:S01]  /*d06a0*/  IADD3 R0, PT, PT, R252, 0xdc, RZ ;  /* 0x000000dcfc007810 */ /* 0x000fe20007ffe0ff */
[----:B------:R1:W-:Y:S01]  /*d06b0*/  @P5 STG.E desc[UR28][R4.64], R188 ;  /* 0x000000bc04005986 */ /* 0x0003e2000c10191c */
[----:B------:R-:W2:Y:S03]  /*d06c0*/  LDCU UR46, c[0x0][0x398] ;  /* 0x00007300ff2e77ac */ /* 0x000ea60008000800 */
[----:B------:R2:W-:Y:S01]  /*d06d0*/  @P1 STG.E desc[UR28][R6.64], R192 ;  /* 0x000000c006001986 */ /* 0x0005e2000c10191c */
[----:B------:R-:W-:Y:S01]  /*d06e0*/  ISETP.GE.AND P5, PT, R0, UR57, PT ;  /* 0x0000003900007c0c */ /* 0x000fe2000bfa6270 */
[----:B------:R-:W2:Y:S02]  /*d06f0*/  LDCU UR44, c[0x0][0x3b8] ;  /* 0x00007700ff2c77ac */ /* 0x000ea40008000800 */
[----:B------:R2:W-:Y:S01]  /*d0700*/  @P2 STG.E desc[UR28][R8.64], R113 ;  /* 0x0000007108002986 */ /* 0x0005e2000c10191c */
[----:B---3--:R-:W-:Y:S01]  /*d0710*/  ISETP.LT.AND P2, PT, R131, UR22, !P0 ;  /* 0x0000001683007c0c */ /* 0x008fe2000c741270 */
[----:B------:R-:W3:Y:S01]  /*d0720*/  LDCU UR22, c[0x0][0x3b8] ;  /* 0x00007700ff1677ac */ /* 0x000ee20008000800 */
[C---:B-1----:R-:W-:Y:S01]  /*d0730*/  IMAD.WIDE R4, R15.reuse, 0x4, R240 ;  /* 0x000000040f047825 */ /* 0x042fe200078e02f0 */
[----:B------:R-:W-:Y:S01]  /*d0740*/  IADD3 R15, PT, PT, R15, UR16, RZ ;  /* 0x000000100f0f7c10 */ /* 0x000fe2000fffe0ff */
[----:B------:R-:W1:Y:S01]  /*d0750*/  LDCU UR25, c[0x0][0x398] ;  /* 0x00007300ff1977ac */ /* 0x000e620008000800 */
[----:B------:R-:W-:Y:S01]  /*d0760*/  ISETP.LT.AND P0, PT, R246, UR76, !P0 ;  /* 0x0000004cf6007c0c */ /* 0x000fe2000c701270 */
[----:B------:R-:W-:Y:S01]  /*d0770*/  VIADD R0, R252, 0xdd ;  /* 0x000000ddfc007836 */ /* 0x000fe20000000000 */
[----:B------:R3:W-:Y:S01]  /*d0780*/  @P6 STG.E desc[UR28][R4.64], R185 ;  /* 0x000000b904006986 */ /* 0x0007e2000c10191c */
[----:B----4-:R-:W-:Y:S01]  /*d0790*/  ISETP.LT.AND P6, PT, R131, UR18, !P5 ;  /* 0x0000001283007c0c */ /* 0x010fe2000efc1270 */
[C---:B--2---:R-:W-:Y:S01]  /*d07a0*/  IMAD.WIDE R6, R15.reuse, 0x4, R2 ;  /* 0x000000040f067825 */ /* 0x044fe200078e0202 */
[----:B------:R-:W-:Y:S01]  /*d07b0*/  ISETP.LT.AND P5, PT, R246, UR15, !P5 ;  /* 0x0000000ff6007c0c */ /* 0x000fe2000efa1270 */
[----:B------:R-:W2:Y:S01]  /*d07c0*/  LDCU UR11, c[0x0][0x398] ;  /* 0x00007300ff0b77ac */ /* 0x000ea20008000800 */
[----:B------:R-:W-:-:S02]  /*d07d0*/  IADD3 R13, PT, PT, R15, UR23, RZ ;  /* 0x000000170f0d7c10 */ /* 0x000fc4000fffe0ff */
[----:B------:R-:W-:Y:S01]  /*d07e0*/  ISETP.GE.AND P1, PT, R0, UR59, PT ;  /* 0x0000003b00007c0c */ /* 0x000fe2000bf26270 */
[----:B------:R-:W-:Y:S01]  /*d07f0*/  VIADD R0, R252, 0xde ;  /* 0x000000defc007836 */ /* 0x000fe20000000000 */
[----:B------:R-:W4:Y:S01]  /*d0800*/  LDCU UR24, c[0x0][0x398] ;  /* 0x00007300ff1877ac */ /* 0x000f220008000800 */
[----:B------:R-:W-:Y:S01]  /*d0810*/  IMAD.WIDE R8, R15, 0x4, R240 ;  /* 0x000000040f087825 */ /* 0x000fe200078e02f0 */
[----:B------:R1:W-:Y:S01]  /*d0820*/  @P2 STG.E desc[UR28][R6.64], R189 ;  /* 0x000000bd06002986 */ /* 0x0003e2000c10191c */
[----:B------:R-:W1:Y:S02]  /*d0830*/  LDCU UR7, c[0x0][0x398] ;  /* 0x00007300ff0777ac */ /* 0x000e640008000800 */
[C---:B---3--:R-:W-:Y:S01]  /*d0840*/  IMAD.WIDE R4, R13.reuse, 0x4, R2 ;  /* 0x000000040d047825 */ /* 0x048fe200078e0202 */
[----:B------:R-:W-:Y:S01]  /*d0850*/  ISETP.GE.AND P2, PT, R0, UR73, PT ;  /* 0x0000004900007c0c */ /* 0x000fe2000bf46270 */
[----:B------:R-:W3:Y:S02]  /*d0860*/  LDCU UR20, c[0x0][0x398] ;  /* 0x00007300ff1477ac */ /* 0x000ee40008000800 */
[----:B------:R-:W-:Y:S01]  /*d0870*/  IMAD.WIDE R10, R13, 0x4, R240 ;  /* 0x000000040d0a7825 */ /* 0x000fe200078e02f0 */
[----:B------:R-:W-:Y:S01]  /*d0880*/  @P0 STG.E desc[UR28][R8.64], R193 ;  /* 0x000000c108000986 */ /* 0x000fe2000c10191c */
[C---:B------:R-:W-:Y:S01]  /*d0890*/  ISETP.LT.AND P0, PT, R131.reuse, UR50, !P1 ;  /* 0x0000003283007c0c */ /* 0x040fe2000cf01270 */
[----:B------:R-:W2:Y:S02]  /*d08a0*/  LDCU UR27, c[0x0][0x398] ;  /* 0x00007300ff1b77ac */ /* 0x000ea40008000800 */
[----:B------:R2:W-:Y:S01]  /*d08b0*/  @P6 STG.E desc[UR28][R4.64], R114 ;  /* 0x0000007204006986 */ /* 0x0005e2000c10191c */
[----:B------:R-:W-:Y:S01]  /*d08c0*/  ISETP.LT.AND P6, PT, R131, UR26, !P2 ;  /* 0x0000001a83007c0c */ /* 0x000fe2000d7c1270 */
[----:B------:R-:W3:Y:S02]  /*d08d0*/  LDCU UR26, c[0x0][0x3b8] ;  /* 0x00007700ff1a77ac */ /* 0x000ee40008000800 */
[----:B------:R-:W-:Y:S01]  /*d08e0*/  @P5 STG.E desc[UR28][R10.64], R186 ;  /* 0x000000ba0a005986 */ /* 0x000fe2000c10191c */
[----:B------:R-:W-:Y:S01]  /*d08f0*/  ISETP.LT.AND P5, PT, R246, UR46, !P1 ;  /* 0x0000002ef6007c0c */ /* 0x000fe2000cfa1270 */
[----:B------:R-:W-:Y:S01]  /*d0900*/  VIADD R13, R13, UR22 ;  /* 0x000000160d0d7c36 */ /* 0x000fe20008000000 */
[----:B------:R-:W-:Y:S01]  /*d0910*/  IADD3 R0, PT, PT, R252, 0xdf, RZ ;  /* 0x000000dffc007810 */ /* 0x000fe20007ffe0ff */
[----:B------:R-:W3:Y:S02]  /*d0920*/  LDCU UR75, c[0x0][0x398] ;  /* 0x00007300ff4b77ac */ /* 0x000ee40008000800 */
[C---:B------:R-:W-:Y:S01]  /*d0930*/  VIADD R15, R13.reuse, UR44 ;  /* 0x0000002c0d0f7c36 */ /* 0x040fe20008000000 */
[----:B-1----:R-:W-:Y:S01]  /*d0940*/  ISETP.LT.AND P2, PT, R246, UR25, !P2 ;  /* 0x00000019f6007c0c */ /* 0x002fe2000d741270 */
[----:B------:R-:W1:Y:S01]  /*d0950*/  LDCU UR44, c[0x0][0x3b8] ;  /* 0x00007700ff2c77ac */ /* 0x000e620008000800 */
[C---:B------:R-:W-:Y:S01]  /*d0960*/  IMAD.WIDE R6, R13.reuse, 0x4, R2 ;  /* 0x000000040d067825 */ /* 0x040fe200078e0202 */
[----:B------:R-:W-:Y:S01]  /*d0970*/  ISETP.GE.AND P1, PT, R0, UR61, PT ;  /* 0x0000003d00007c0c */ /* 0x000fe2000bf26270 */
[----:B------:R-:W1:Y:S02]  /*d0980*/  LDCU UR25, c[0x0][0x3b8] ;  /* 0x00007700ff1977ac */ /* 0x000e640008000800 */
[----:B--2---:R-:W-:Y:S01]  /*d0990*/  IMAD.WIDE R4, R13, 0x4, R240 ;  /* 0x000000040d047825 */ /* 0x004fe200078e02f0 */
[----:B------:R2:W-:Y:S01]  /*d09a0*/  @P0 STG.E desc[UR28][R6.64], R190 ;  /* 0x000000be06000986 */ /* 0x0005e2000c10191c */
[----:B------:R-:W1:Y:S02]  /*d09b0*/  LDCU UR77, c[0x0][0x398] ;  /* 0x00007300ff4d77ac */ /* 0x000e640008000800 */
[----:B------:R-:W-:Y:S01]  /*d09c0*/  IMAD.WIDE R8, R15, 0x4, R2 ;  /* 0x000000040f087825 */ /* 0x000fe200078e0202 */
[----:B------:R-:W-:Y:S01]  /*d09d0*/  IADD3 R0, PT, PT, R252, 0xe0, RZ ;  /* 0x000000e0fc007810 */ /* 0x000fe20007ffe0ff */
[----:B------:R1:W-:Y:S01]  /*d09e0*/  @P5 STG.E desc[UR28][R4.64], R194 ;  /* 0x000000c204005986 */ /* 0x0003e2000c10191c */
[----:B------:R-:W1:Y:S03]  /*d09f0*/  LDCU UR43, c[0x0][0x398] ;  /* 0x00007300ff2b77ac */ /* 0x000e660008000800 */
[----:B------:R1:W-:Y:S01]  /*d0a00*/  @P6 STG.E desc[UR28][R8.64], R115 ;  /* 0x0000007308006986 */ /* 0x0003e2000c10191c */
[----:B------:R-:W-:Y:S01]  /*d0a10*/  ISETP.LT.AND P6, PT, R131, UR11, !P1 ;  /* 0x0000000b83007c0c */ /* 0x000fe2000cfc1270 */
[----:B------:R-:W1:Y:S01]  /*d0a20*/  LDCU UR41, c[0x0][0x398] ;  /* 0x00007300ff2977ac */ /* 0x000e620008000800 */
[----:B--2---:R-:W-:Y:S01]  /*d0a30*/  IMAD.WIDE R6, R15, 0x4, R240 ;  /* 0x000000040f067825 */ /* 0x004fe200078e02f0 */
[----:B----4-:R-:W-:-:S02]  /*d0a40*/  ISETP.LT.AND P1, PT, R246, UR24, !P1 ;  /* 0x00000018f6007c0c */ /* 0x010fc4000cf21270 */
[----:B------:R-:W-:Y:S01]  /*d0a50*/  ISETP.GE.AND P0, PT, R0, UR60, PT ;  /* 0x0000003c00007c0c */ /* 0x000fe2000bf06270 */
[----:B------:R-:W2:Y:S01]  /*d0a60*/  LDCU UR10, c[0x0][0x398] ;  /* 0x00007300ff0a77ac */ /* 0x000ea20008000800 */
[----:B---3--:R-:W-:Y:S01]  /*d0a70*/  IADD3 R15, PT, PT, R15, UR26, RZ ;  /* 0x0000001a0f0f7c10 */ /* 0x008fe2000fffe0ff */
[----:B------:R-:W-:Y:S01]  /*d0a80*/  VIADD R0, R252, 0xe1 ;  /* 0x000000e1fc007836 */ /* 0x000fe20000000000 */
[----:B------:R3:W-:Y:S01]  /*d0a90*/  @P2 STG.E desc[UR28][R6.64], R187 ;  /* 0x000000bb06002986 */ /* 0x0007e2000c10191c */
[----:B------:R-:W4:Y:S01]  /*d0aa0*/  LDCU UR24, c[0x0][0x3b8] ;  /* 0x00007700ff1877ac */ /* 0x000f220008000800 */
[----:B------:R-:W-:Y:S01]  /*d0ab0*/  ISETP.LT.AND P2, PT, R131, UR7, !P0 ;  /* 0x0000000783007c0c */ /* 0x000fe2000c741270 */
[C---:B-1----:R-:W-:Y:S01]  /*d0ac0*/  IMAD.WIDE R4, R15.reuse, 0x4, R2 ;  /* 0x000000040f047825 */ /* 0x042fe200078e0202 */
[C---:B------:R-:W-:Y:S01]  /*d0ad0*/  IADD3 R13, PT, PT, R15.reuse, UR44, RZ ;  /* 0x0000002c0f0d7c10 */ /* 0x040fe2000fffe0ff */
[----:B------:R-:W1:Y:S01]  /*d0ae0*/  LDCU UR14, c[0x0][0x398] ;  /* 0x00007300ff0e77ac */ /* 0x000e620008000800 */
[----:B------:R-:W-:Y:S01]  /*d0af0*/  ISETP.GE.AND P5, PT, R0, UR62, PT ;  /* 0x0000003e00007c0c */ /* 0x000fe2000bfa6270 */
[----:B------:R-:W-:Y:S01]  /*d0b00*/  IMAD.WIDE R8, R15, 0x4, R240 ;  /* 0x000000040f087825 */ /* 0x000fe200078e02f0 */
[----:B------:R-:W-:Y:S01]  /*d0b10*/  ISETP.LT.AND P0, PT, R246, UR20, !P0 ;  /* 0x00000014f6007c0c */ /* 0x000fe2000c701270 */
[----:B------:R1:W-:Y:S01]  /*d0b20*/  @P6 STG.E desc[UR28][R4.64], R191 ;  /* 0x000000bf04006986 */ /* 0x0003e2000c10191c */
[----:B------:R-:W2:Y:S01]  /*d0b30*/  LDCU UR26, c[0x0][0x3b8] ;  /* 0x00007700ff1a77ac */ /* 0x000ea20008000800 */
[----:B------:R-:W-:-:S02]  /*d0b40*/  VIADD R0, R252, 0xe2 ;  /* 0x000000e2fc007836 */ /* 0x000fc40000000000 */
[----:B---3--:R-:W-:Y:S01]  /*d0b50*/  IMAD.WIDE R6, R13, 0x4, R2 ;  /* 0x000000040d067825 */ /* 0x008fe200078e0202 */
[----:B------:R-:W-:Y:S01]  /*d0b60*/  @P1 STG.E desc[UR28][R8.64], R195 ;  /* 0x000000c308001986 */ /* 0x000fe2000c10191c */
[----:B------:R-:W-:Y:S01]  /*d0b70*/  ISETP.LT.AND P1, PT, R131, UR27, !P5 ;  /* 0x0000001b83007c0c */ /* 0x000fe2000ef21270 */
[----:B------:R-:W3:Y:S01]  /*d0b80*/  LDCU UR30, c[0x0][0x398] ;  /* 0x00007300ff1e77ac */ /* 0x000ee20008000800 */
[C---:B------:R-:W-:Y:S01]  /*d0b90*/  IMAD.WIDE R10, R13.reuse, 0x4, R240 ;  /* 0x000000040d0a7825 */ /* 0x040fe200078e02f0 */
[----:B------:R-:W-:Y:S01]  /*d0ba0*/  ISETP.GE.AND P6, PT, R0, UR72, PT ;  /* 0x0000004800007c0c */ /* 0x000fe2000bfc6270 */
[----:B------:R2:W-:Y:S01]  /*d0bb0*/  @P2 STG.E desc[UR28][R6.64], R116 ;  /* 0x0000007406002986 */ /* 0x0005e2000c10191c */
[----:B------:R-:W3:Y:S01]  /*d0bc0*/  LDCU UR65, c[0x0][0x39c] ;  /* 0x00007380ff4177ac */ /* 0x000ee20008000800 */
[----:B------:R-:W-:Y:S01]  /*d0bd0*/  VIADD R13, R13, UR25 ;  /* 0x000000190d0d7c36 */ /* 0x000fe20008000000 */
[----:B------:R-:W-:Y:S01]  /*d0be0*/  ISETP.LT.AND P5, PT, R246, UR75, !P5 ;  /* 0x0000004bf6007c0c */ /* 0x000fe2000efa1270 */
[----:B------:R-:W3:Y:S01]  /*d0bf0*/  LDCU UR25, c[0x0][0x3b8] ;  /* 0x00007700ff1977ac */ /* 0x000ee20008000800 */
[----:B------:R-:W-:-:S02]  /*d0c00*/  ISETP.LT.AND P2, PT, R131, UR77, !P6 ;  /* 0x0000004d83007c0c */ /* 0x000fc4000f741270 */
[----:B------:R-:W-:Y:S01]  /*d0c10*/  ISETP.LT.AND P6, PT, R246, UR43, !P6 ;  /* 0x0000002bf6007c0c */ /* 0x000fe2000f7c1270 */
[C---:B-1----:R-:W-:Y:S01]  /*d0c20*/  IMAD.WIDE R4, R13.reuse, 0x4, R2 ;  /* 0x000000040d047825 */ /* 0x042fe200078e0202 */
[----:B------:R-:W-:Y:S01]  /*d0c30*/  IADD3 R0, PT, PT, R252, 0xe3, RZ ;  /* 0x000000e3fc007810 */ /* 0x000fe20007ffe0ff */
[----:B------:R-:W-:Y:S01]  /*d0c40*/  @P0 STG.E desc[UR28][R10.64], R196 ;  /* 0x000000c40a000986 */ /* 0x000fe2000c10191c */
[----:B------:R-:W1:Y:S01]  /*d0c50*/  LDCU UR13, c[0x0][0x398] ;  /* 0x00007300ff0d77ac */ /* 0x000e620008000800 */
[C---:B----4-:R-:W-:Y:S01]  /*d0c60*/  VIADD R15, R13.reuse, UR24 ;  /* 0x000000180d0f7c36 */ /* 0x050fe20008000000 */
[----:B------:R-:W-:Y:S01]  /*d0c70*/  ISETP.GE.AND P0, PT, R0, UR64, PT ;  /* 0x0000004000007c0c */ /* 0x000fe2000bf06270 */
[----:B--2---:R-:W-:Y:S01]  /*d0c80*/  IMAD.WIDE R6, R13, 0x4, R240 ;  /* 0x000000040d067825 */ /* 0x004fe200078e02f0 */
[----:B------:R-:W-:Y:S01]  /*d0c90*/  IADD3 R0, PT, PT, R252, 0xe4, RZ ;  /* 0x000000e4fc007810 */ /* 0x000fe20007ffe0ff */
[----:B------:R2:W-:Y:S01]  /*d0ca0*/  @P1 STG.E desc[UR28][R4.64], R200 ;  /* 0x000000c804001986 */ /* 0x0005e2000c10191c */
[----:B------:R-:W4:Y:S01]  /*d0cb0*/  LDCU UR27, c[0x0][0x3b8] ;  /* 0x00007700ff1b77ac */ /* 0x000f220008000800 */
[----:B------:R-:W-:Y:S01]  /*d0cc0*/  IMAD.WIDE R8, R15, 0x4, R2 ;  /* 0x000000040f087825 */ /* 0x000fe200078e0202 */
[----:B------:R-:W-:Y:S01]  /*d0cd0*/  ISETP.GE.AND P1, PT, R0, UR63, PT ;  /* 0x0000003f00007c0c */ /* 0x000fe2000bf26270 */
[----:B------:R1:W-:Y:S01]  /*d0ce0*/  @P5 STG.E desc[UR28][R6.64], R204 ;  /* 0x000000cc06005986 */ /* 0x0003e2000c10191c */
[----:B------:R-:W4:Y:S01]  /*d0cf0*/  LDCU UR19, c[0x0][0x398] ;  /* 0x00007300ff1377ac */ /* 0x000f220008000800 */
[----:B------:R-:W-:-:S02]  /*d0d00*/  ISETP.LT.AND P5, PT, R131, UR41, !P0 ;  /* 0x0000002983007c0c */ /* 0x000fc4000c7a1270 */
[----:B------:R-:W-:Y:S01]  /*d0d10*/  ISETP.LT.AND P0, PT, R246, UR10, !P0 ;  /* 0x0000000af6007c0c */ /* 0x000fe2000c701270 */
[----:B------:R-:W4:Y:S01]  /*d0d20*/  LDCU UR54, c[0x0][0x398] ;  /* 0x00007300ff3677ac */ /* 0x000f220008000800 */
[C---:B--2---:R-:W-:Y:S01]  /*d0d30*/  IMAD.WIDE R4, R15.reuse, 0x4, R240 ;  /* 0x000000040f047825 */ /* 0x044fe200078e02f0 */
[----:B------:R2:W-:Y:S01]  /*d0d40*/  @P2 STG.E desc[UR28][R8.64], R117 ;  /* 0x0000007508002986 */ /* 0x0005e2000c10191c */
[----:B------:R-:W4:Y:S01]  /*d0d50*/  LDCU UR10, c[0x0][0x3b8] ;  /* 0x00007700ff0a77ac */ /* 0x000f220008000800 */
[----:B---3--:R-:W-:Y:S01]  /*d0d60*/  IADD3 R15, PT, PT, R15, UR25, RZ ;  /* 0x000000190f0f7c10 */ /* 0x008fe2000fffe0ff */
[----:B------:R-:W-:Y:S01]  /*d0d70*/  VIADD R0, R252, 0xe5 ;  /* 0x000000e5fc007836 */ /* 0x000fe20000000000 */
[----:B------:R3:W-:Y:S01]  /*d0d80*/  @P6 STG.E desc[UR28][R4.64], R197 ;  /* 0x000000c504006986 */ /* 0x0007e2000c10191c */
[----:B------:R-:W4:Y:S01]  /*d0d90*/  LDCU UR17, c[0x0][0x398] ;  /* 0x00007300ff1177ac */ /* 0x000f220008000800 */
[----:B------:R-:W-:Y:S01]  /*d0da0*/  ISETP.LT.AND P6, PT, R131, UR14, !P1 ;  /* 0x0000000e83007c0c */ /* 0x000fe2000cfc1270 */
[C---:B-1----:R-:W-:Y:S01]  /*d0db0*/  IMAD.WIDE R6, R15.reuse, 0x4, R2 ;  /* 0x000000040f067825 */ /* 0x042fe200078e0202 */
[----:B------:R-:W-:Y:S01]  /*d0dc0*/  IADD3 R13, PT, PT, R15, UR26, RZ ;  /* 0x0000001a0f0d7c10 */ /* 0x000fe2000fffe0ff */
[----:B------:R-:W1:Y:S01]  /*d0dd0*/  LDCU UR68, c[0x0][0x39c] ;  /* 0x00007380ff4477ac */ /* 0x000e620008000800 */
[----:B------:R-:W-:Y:S01]  /*d0de0*/  ISETP.GE.AND P2, PT, R0, UR66, PT ;  /* 0x0000004200007c0c */ /* 0x000fe2000bf46270 */
[----:B------:R-:W-:-:S02]  /*d0df0*/  VIADD R0, R252, 0xe6 ;  /* 0x000000e6fc007836 */ /* 0x000fc40000000000 */
[----:B--2---:R-:W-:Y:S01]  /*d0e00*/  IMAD.WIDE R8, R15, 0x4, R240 ;  /* 0x000000040f087825 */ /* 0x004fe200078e02f0 */
[----:B------:R-:W-:Y:S01]  /*d0e10*/  ISETP.LT.AND P1, PT, R246, UR30, !P1 ;  /* 0x0000001ef6007c0c */ /* 0x000fe2000cf21270 */
[----:B------:R2:W-:Y:S01]  /*d0e20*/  @P5 STG.E desc[UR28][R6.64], R201 ;  /* 0x000000c906005986 */ /* 0x0005e2000c10191c */
[----:B------:R-:W1:Y:S01]  /*d0e30*/  LDCU UR67, c[0x0][0x39c] ;  /* 0x00007380ff4377ac */ /* 0x000e620008000800 */
[C---:B---3--:R-:W-:Y:S01]  /*d0e40*/  IMAD.WIDE R4, R13.reuse, 0x4, R2 ;  /* 0x000000040d047825 */ /* 0x048fe200078e0202 */
[----:B------:R-:W-:Y:S01]  /*d0e50*/  ISETP.GE.AND P5, PT, R0, UR65, PT ;  /* 0x0000004100007c0c */ /* 0x000fe2000bfa6270 */
[----:B------:R-:W-:Y:S01]  /*d0e60*/  @P0 STG.E desc[UR28][R8.64], R205 ;  /* 0x000000cd08000986 */ /* 0x000fe2000c10191c */
[----:B------:R-:W3:Y:S01]  /*d0e70*/  LDCU UR21, c[0x0][0x398] ;  /* 0x00007300ff1577ac */ /* 0x000ee20008000800 */
[----:B------:R-:W-:Y:S01]  /*d0e80*/  IMAD.WIDE R10, R13, 0x4, R240 ;  /* 0x000000040d0a7825 */ /* 0x000fe200078e02f0 */
[----:B------:R-:W-:Y:S01]  /*d0e90*/  ISETP.LT.AND P0, PT, R131, UR13, !P2 ;  /* 0x0000000d83007c0c */ /* 0x000fe2000d701270 */
[----:B------:R-:W3:Y:S02]  /*d0ea0*/  LDCU UR6, c[0x0][0x398] ;  /* 0x00007300ff0677ac */ /* 0x000ee40008000800 */
[----:B----4-:R-:W-:Y:S01]  /*d0eb0*/  VIADD R13, R13, UR27 ;  /* 0x0000001b0d0d7c36 */ /* 0x010fe20008000000 */
[----:B------:R4:W-:Y:S01]  /*d0ec0*/  @P6 STG.E desc[UR28][R4.64], R118 ;  /* 0x0000007604006986 */ /* 0x0009e2000c10191c */
[C---:B------:R-:W-:Y:S01]  /*d0ed0*/  ISETP.LT.AND P2, PT, R246.reuse, UR19, !P2 ;  /* 0x00000013f6007c0c */ /* 0x040fe2000d741270 */
[----:B------:R-:W3:Y:S01]  /*d0ee0*/  LDCU UR13, c[0x0][0x3b8] ;  /* 0x00007700ff0d77ac */ /* 0x000ee20008000800 */
[----:B------:R-:W-:Y:S01]  /*d0ef0*/  ISETP.LT.AND P6, PT, R131, UR54, !P5 ;  /* 0x0000003683007c0c */ /* 0x000fe2000efc1270 */
[C---:B------:R-:W-:Y:S01]  /*d0f00*/  VIADD R15, R13.reuse, UR10 ;  /* 0x0000000a0d0f7c36 */ /* 0x040fe20008000000 */
[----:B------:R-:W3:Y:S01]  /*d0f10*/  LDCU UR8, c[0x0][0x398] ;  /* 0x00007300ff0877ac */ /* 0x000ee20008000800 */
[----:B------:R-:W-:Y:S01]  /*d0f20*/  ISETP.LT.AND P5, PT, R246, UR17, !P5 ;  /* 0x00000011f6007c0c */ /* 0x000fe2000efa1270 */
[----:B------:R-:W3:Y:S01]  /*d0f30*/  LDCU UR10, c[0x0][0x3b8] ;  /* 0x00007700ff0a77ac */ /* 0x000ee20008000800 */
[----:B------:R-:W-:Y:S01]  /*d0f40*/  IADD3 R0, PT, PT, R252, 0xe7, RZ ;  /* 0x000000e7fc007810 */ /* 0x000fe20007ffe0ff */
[C---:B--2---:R-:W-:Y:S01]  /*d0f50*/  IMAD.WIDE R6, R13.reuse, 0x4, R2 ;  /* 0x000000040d067825 */ /* 0x044fe200078e0202 */
[----:B------:R-:W2:Y:S01]  /*d0f60*/  LDCU UR70, c[0x0][0x39c] ;  /* 0x00007380ff4677ac */ /* 0x000ea20008000800 */
[----:B------:R-:W-:Y:S02]  /*d0f70*/  @P1 STG.E desc[UR28][R10.64], R198 ;  /* 0x000000c60a001986 */ /* 0x000fe4000c10191c */
[----:B----4-:R-:W-:Y:S01]  /*d0f80*/  IMAD.WIDE R4, R13, 0x4, R240 ;  /* 0x000000040d047825 */ /* 0x010fe200078e02f0 */
[----:B-1----:R-:W-:Y:S01]  /*d0f90*/  ISETP.GE.AND P1, PT, R0, UR68, PT ;  /* 0x0000004400007c0c */ /* 0x002fe2000bf26270 */
[----:B------:R-:W1:Y:S02]  /*d0fa0*/  LDCU UR9, c[0x0][0x398] ;  /* 0x00007300ff0977ac */ /* 0x000e640008000800 */
[----:B------:R-:W-:Y:S01]  /*d0fb0*/  IMAD.WIDE R8, R15, 0x4, R2 ;  /* 0x000000040f087825 */ /* 0x000fe200078e0202 */
[----:B------:R-:W-:Y:S01]  /*d0fc0*/  IADD3 R0, PT, PT, R252, 0xe8, RZ ;  /* 0x000000e8fc007810 */ /* 0x000fe20007ffe0ff */
[----:B------:R-:W4:Y:S01]  /*d0fd0*/  LDCU UR69, c[0x0][0x39c] ;  /* 0x00007380ff4577ac */ /* 0x000f220008000800 */
[----:B------:R2:W-:Y:S01]  /*d0fe0*/  @P0 STG.E desc[UR28][R6.64], R202 ;  /* 0x000000ca06000986 */ /* 0x0005e2000c10191c */
[----:B------:R-:W1:Y:S03]  /*d0ff0*/  LDCU UR15, c[0x0][0x398] ;  /* 0x00007300ff0f77ac */ /* 0x000e660008000800 */
[----:B------:R1:W-:Y:S01]  /*d1000*/  @P2 STG.E desc[UR28][R4.64], R206 ;  /* 0x000000ce04002986 */ /* 0x0003e2000c10191c */
[----:B------:R-:W-:Y:S01]  /*d1010*/  ISETP.GE.AND P0, PT, R0, UR67, PT ;  /* 0x0000004300007c0c */ /* 0x000fe2000bf06270 */
[----:B------:R-:W4:Y:S02]  /*d1020*/  LDCU UR14, c[0x0][0x3b8] ;  /* 0x00007700ff0e77ac */ /* 0x000f240008000800 */
[----:B------:R1:W-:Y:S01]  /*d1030*/  @P6 STG.E desc[UR28][R8.64], R119 ;  /* 0x0000007708006986 */ /* 0x0003e2000c10191c */
[----:B---3--:R-:W-:Y:S01]  /*d1040*/  ISETP.LT.AND P6, PT, R131, UR21, !P1 ;  /* 0x0000001583007c0c */ /* 0x008fe2000cfc1270 */
[----:B------:R-:W3:Y:S01]  /*d1050*/  LDCU UR16, c[0x0][0x398] ;  /* 0x00007300ff1077ac */ /* 0x000ee20008000800 */
[C---:B--2---:R-:W-:Y:S01]  /*d1060*/  IMAD.WIDE R6, R15.reuse, 0x4, R240 ;  /* 0x000000040f067825 */ /* 0x044fe200078e02f0 */
[----:B------:R-:W-:Y:S01]  /*d1070*/  ISETP.LT.AND P1, PT, R246, UR6, !P1 ;  /* 0x00000006f6007c0c */ /* 0x000fe2000cf21270 */
[----:B------:R-:W2:Y:S02]  /*d1080*/  LDCU UR18, c[0x0][0x398] ;  /* 0x00007300ff1277ac */ /* 0x000ea40008000800 */
[----:B------:R-:W-:Y:S01]  /*d1090*/  VIADD R0, R252, 0xe9 ;  /* 0x000000e9fc007836 */ /* 0x000fe20000000000 */
[----:B------:R-:W-:Y:S01]  /*d10a0*/  IADD3 R15, PT, PT, R15, UR13, RZ ;  /* 0x0000000d0f0f7c10 */ /* 0x000fe2000fffe0ff */
[----:B------:R2:W-:Y:S01]  /*d10b0*/  @P5 STG.E desc[UR28][R6.64], R199 ;  /* 0x000000c706005986 */ /* 0x0005e2000c10191c */
[----:B------:R-:W3:Y:S01]  /*d10c0*/  LDCU UR6, c[0x0][0x3b8] ;  /* 0x00007700ff0677ac */ /* 0x000ee20008000800 */
[----:B------:R-:W-:Y:S01]  /*d10d0*/  ISETP.LT.AND P5, PT, R131, UR8, !P0 ;  /* 0x0000000883007c0c */ /* 0x000fe2000c7a1270 */
[----:B------:R-:W3:Y:S01]  /*d10e0*/  LDCU UR23, c[0x0][0x398] ;  /* 0x00007300ff1777ac */ /* 0x000ee20008000800 */
[C---:B------:R-:W-:Y:S01]  /*d10f0*/  IADD3 R13, PT, PT, R15.reuse, UR10, RZ ;  /* 0x0000000a0f0d7c10 */ /* 0x040fe2000fffe0ff */
[----:B-1----:R-:W-:Y:S01]  /*d1100*/  IMAD.WIDE R4, R15, 0x4, R2 ;  /* 0x000000040f047825 */ /* 0x002fe200078e0202 */
[----:B------:R-:W-:Y:S01]  /*d1110*/  ISETP.GE.AND P2, PT, R0, UR70, PT ;  /* 0x0000004600007c0c */ /* 0x000fe2000bf46270 */
[----:B------:R-:W1:Y:S02]  /*d1120*/  LDCU UR31, c[0x0][0x39c] ;  /* 0x00007380ff1f77ac */ /* 0x000e640008000800 */
[----:B------:R-:W-:-:S02]  /*d1130*/  VIADD R0, R252, 0xea ;  /* 0x000000eafc007836 */ /* 0x000fc40000000000 */
[----:B------:R-:W-:Y:S01]  /*d1140*/  IMAD.WIDE R8, R15, 0x4, R240 ;  /* 0x000000040f087825 */ /* 0x000fe200078e02f0 */
[----:B------:R-:W-:Y:S01]  /*d1150*/  ISETP.LT.AND P0, PT, R246, UR9, !P0 ;  /* 0x00000009f6007c0c */ /* 0x000fe2000c701270 */
[----:B------:R1:W-:Y:S01]  /*d1160*/  @P6 STG.E desc[UR28][R4.64], R203 ;  /* 0x000000cb04006986 */ /* 0x0003e2000c10191c */
[----:B------:R-:W1:Y:S01]  /*d1170*/  LDCU UR71, c[0x0][0x39c] ;  /* 0x00007380ff4777ac */ /* 0x000e620008000800 */
[C---:B--2---:R-:W-:Y:S01]  /*d1180*/  IMAD.WIDE R6, R13.reuse, 0x4, R2 ;  /* 0x000000040d067825 */ /* 0x044fe200078e0202 */
[----:B----4-:R-:W-:Y:S01]  /*d1190*/  ISETP.GE.AND P6, PT, R0, UR69, PT ;  /* 0x0000004500007c0c */ /* 0x010fe2000bfc6270 */
[----:B------:R-:W-:Y:S01]  /*d11a0*/  @P1 STG.E desc[UR28][R8.64], R207 ;  /* 0x000000cf08001986 */ /* 0x000fe2000c10191c */
[----:B------:R-:W2:Y:S01]  /*d11b0*/  LDCU UR22, c[0x0][0x398] ;  /* 0x00007300ff1677ac */ /* 0x000ea20008000800 */
[----:B------:R-:W-:Y:S01]  /*d11c0*/  IMAD.WIDE R10, R13, 0x4, R240 ;  /* 0x000000040d0a7825 */ /* 0x000fe200078e02f0 */
[----:B------:R-:W-:Y:S01]  /*d11d0*/  ISETP.LT.AND P1, PT, R131, UR15, !P2 ;  /* 0x0000000f83007c0c */ /* 0x000fe2000d721270 */
[----:B------:R4:W-:Y:S01]  /*d11e0*/  @P5 STG.E desc[UR28][R6.64], R120 ;  /* 0x0000007806005986 */ /* 0x0009e2000c10191c */
[----:B------:R-:W2:Y:S01]  /*d11f0*/  LDCU UR11, c[0x0][0x398] ;  /* 0x00007300ff0b77ac */ /* 0x000ea20008000800 */
[----:B------:R-:W-:Y:S01]  /*d1200*/  VIADD R13, R13, UR14 ;  /* 0x0000000e0d0d7c36 */ /* 0x000fe20008000000 */
[C---:B---3--:R-:W-:Y:S01]  /*d1210*/  ISETP.LT.AND P2, PT, R246.reuse, UR16, !P2 ;  /* 0x00000010f6007c0c */ /* 0x048fe2000d741270 */
[----:B------:R-:W3:Y:S01]  /*d1220*/  LDCU UR8, c[0x0][0x3b8] ;  /* 0x00007700ff0877ac */ /* 0x000ee20008000800 */
[----:B------:R-:W-:Y:S01]  /*d1230*/  ISETP.LT.AND P5, PT, R131, UR18, !P6 ;  /* 0x0000001283007c0c */ /* 0x000fe2000f7a1270 */
[C---:B------:R-:W-:Y:S01]  /*d1240*/  VIADD R15, R13.reuse, UR6 ;  /* 0x000000060d0f7c36 */ /* 0x040fe20008000000 */
[----:B------:R-:W2:Y:S01]  /*d1250*/  LDCU UR7, c[0x0][0x398] ;  /* 0x00007300ff0777ac */ /* 0x000ea20008000800 */
[----:B------:R-:W-:Y:S01]  /*d1260*/  ISETP.LT.AND P6, PT, R246, UR23, !P6 ;  /* 0x00000017f6007c0c */ /* 0x000fe2000f7c1270 */
[----:B------:R-:W2:Y:S01]  /*d1270*/  LDCU UR20, c[0x0][0x398] ;  /* 0x00007300ff1477ac */ /* 0x000ea20008000800 */
[----:B------:R-:W-:Y:S01]  /*d1280*/  IADD3 R0, PT, PT, R252, 0xeb, RZ ;  /* 0x000000ebfc007810 */ /* 0x000fe20007ffe0ff */
[----:B------:R-:W2:Y:S01]  /*d1290*/  LDCU UR6, c[0x0][0x3b8] ;  /* 0x00007700ff0677ac */ /* 0x000ea20008000800 */
[C---:B-1----:R-:W-:Y:S01]  /*d12a0*/  IMAD.WIDE R4, R13.reuse, 0x4, R2 ;  /* 0x000000040d047825 */ /* 0x042fe200078e0202 */
[----:B------:R-:W1:Y:S03]  /*d12b0*/  LDCU UR34, c[0x0][0x39c] ;  /* 0x00007380ff2277ac */ /* 0x000e660008000800 */
[----:B----4-:R-:W-:Y:S01]  /*d12c0*/  IMAD.WIDE R6, R13, 0x4, R240 ;  /* 0x000000040d067825 */ /* 0x010fe200078e02f0 */
[----:B------:R-:W-:Y:S01]  /*d12d0*/  @P0 STG.E desc[UR28][R10.64], R208 ;  /* 0x000000d00a000986 */ /* 0x000fe2000c10191c */
[----:B------:R-:W-:Y:S01]  /*d12e0*/  ISETP.GE.AND P0, PT, R0, UR31, PT ;  /* 0x0000001f00007c0c */ /* 0x000fe2000bf06270 */
[----:B------:R-:W4:Y:S01]  /*d12f0*/  LDCU UR33, c[0x0][0x39c] ;  /* 0x00007380ff2177ac */ /* 0x000f220008000800 */
[----:B------:R-:W-:Y:S01]  /*d1300*/  IMAD.WIDE R8, R15, 0x4, R2 ;  /* 0x000000040f087825 */ /* 0x000fe200078e0202 */
[----:B------:R-:W-:Y:S01]  /*d1310*/  IADD3 R0, PT, PT, R252, 0xec, RZ ;  /* 0x000000ecfc007810 */ /* 0x000fe20007ffe0ff */
[----:B------:R1:W-:Y:S01]  /*d1320*/  @P1 STG.E desc[UR28][R4.64], R212 ;  /* 0x000000d404001986 */ /* 0x0003e2000c10191c */
[----:B------:R-:W4:Y:S03]  /*d1330*/  LDCU UR43, c[0x0][0x398] ;  /* 0x00007300ff2b77ac */ /* 0x000f260008000800 */
[----:B------:R3:W-:Y:S01]  /*d1340*/  @P2 STG.E desc[UR28][R6.64], R216 ;  /* 0x000000d806002986 */ /* 0x0007e2000c10191c */
[----:B------:R-:W4:Y:S01]  /*d1350*/  LDCU UR24, c[0x0][0x398] ;  /* 0x00007300ff1877ac */ /* 0x000f220008000800 */
[----:B------:R-:W-:-:S02]  /*d1360*/  ISETP.GE.AND P1, PT, R0, UR71, PT ;  /* 0x0000004700007c0c */ /* 0x000fc4000bf26270 */
[----:B------:R4:W-:Y:S01]  /*d1370*/  @P5 STG.E desc[UR28][R8.64], R121 ;  /* 0x0000007908005986 */ /* 0x0009e2000c10191c */
[----:B------:R-:W4:Y:S01]  /*d1380*/  LDCU UR25, c[0x0][0x398] ;  /* 0x00007300ff1977ac */ /* 0x000f220008000800 */
[----:B--2---:R-:W-:Y:S01]  /*d1390*/  ISETP.LT.AND P5, PT, R131, UR22, !P0 ;  /* 0x0000001683007c0c */ /* 0x004fe2000c7a1270 */
[C---:B-1----:R-:W-:Y:S01]  /*d13a0*/  IMAD.WIDE R4, R15.reuse, 0x4, R240 ;  /* 0x000000040f047825 */ /* 0x042fe200078e02f0 */
[----:B------:R-:W1:Y:S01]  /*d13b0*/  LDCU UR9, c[0x0][0x3b8] ;  /* 0x00007700ff0977ac */ /* 0x000e620008000800 */
[----:B------:R-:W-:Y:S02]  /*d13c0*/  ISETP.LT.AND P0, PT, R246, UR11, !P0 ;  /* 0x0000000bf6007c0c */ /* 0x000fe4000c701270 */
[----:B------:R-:W-:Y:S01]  /*d13d0*/  VIADD R0, R252, 0xed ;  /* 0x000000edfc007836 */ /* 0x000fe20000000000 */
[----:B------:R-:W2:Y:S01]  /*d13e0*/  LDCU UR4, c[0x0][0x39c] ;  /* 0x00007380ff0477ac */ /* 0x000ea20008000800 */
[----:B---3--:R-:W-:Y:S01]  /*d13f0*/  IADD3 R15, PT, PT, R15, UR8, RZ ;  /* 0x000000080f0f7c10 */ /* 0x008fe2000fffe0ff */
[----:B------:R3:W-:Y:S01]  /*d1400*/  @P6 STG.E desc[UR28][R4.64], R209 ;  /* 0x000000d104006986 */ /* 0x0007e2000c10191c */
[----:B------:R-:W-:Y:S01]  /*d1410*/  ISETP.LT.AND P6, PT, R131, UR7, !P1 ;  /* 0x0000000783007c0c */ /* 0x000fe2000cfc1270 */
[----:B------:R-:W1:Y:S01]  /*d1420*/  LDCU UR26, c[0x0][0x398] ;  /* 0x00007300ff1a77ac */ /* 0x000e620008000800 */
[----:B------:R-:W-:Y:S01]  /*d1430*/  ISETP.LT.AND P1, PT, R246, UR20, !P1 ;  /* 0x00000014f6007c0c */ /* 0x000fe2000cf21270 */
[----:B------:R-:W1:Y:S01]  /*d1440*/  LDCU UR8, c[0x0][0x3b8] ;  /* 0x00007700ff0877ac */ /* 0x000e620008000800 */
[C---:B------:R-:W-:Y:S01]  /*d1450*/  IADD3 R13, PT, PT, R15.reuse, UR6, RZ ;  /* 0x000000060f0d7c10 */ /* 0x040fe2000fffe0ff */
[----:B------:R-:W-:Y:S01]  /*d1460*/  IMAD.WIDE R6, R15, 0x4, R2 ;  /* 0x000000040f067825 */ /* 0x000fe200078e0202 */
[----:B------:R-:W-:Y:S01]  /*d1470*/  ISETP.GE.AND P2, PT, R0, UR34, PT ;  /* 0x0000002200007c0c */ /* 0x000fe2000bf46270 */
[----:B------:R-:W1:Y:S02]  /*d1480*/  LDCU UR36, c[0x0][0x39c] ;  /* 0x00007380ff2477ac */ /* 0x000e640008000800 */
[----:B------:R-:W-:-:S02]  /*d1490*/  VIADD R0, R252, 0xee ;  /* 0x000000eefc007836 */ /* 0x000fc40000000000 */
[----:B----4-:R-:W-:Y:S01]  /*d14a0*/  IMAD.WIDE R8, R15, 0x4, R240 ;  /* 0x000000040f087825 */ /* 0x010fe200078e02f0 */
[----:B------:R4:W-:Y:S01]  /*d14b0*/  @P5 STG.E desc[UR28][R6.64], R213 ;  /* 0x000000d506005986 */ /* 0x0009e2000c10191c */
[----:B------:R-:W4:Y:S02]  /*d14c0*/  LDCU UR27, c[0x0][0x398] ;  /* 0x00007300ff1b77ac */ /* 0x000f240008000800 */
[C---:B---3--:R-:W-:Y:S01]  /*d14d0*/  IMAD.WIDE R4, R13.reuse, 0x4, R2 ;  /* 0x000000040d047825 */ /* 0x048fe200078e0202 */
[----:B------:R-:W-:Y:S01]  /*d14e0*/  ISETP.GE.AND P5, PT, R0, UR33, PT ;  /* 0x0000002100007c0c */ /* 0x000fe2000bfa6270 */
[----:B------:R-:W-:Y:S01]  /*d14f0*/  @P0 STG.E desc[UR28][R8.64], R217 ;  /* 0x000000d908000986 */ /* 0x000fe2000c10191c */
[----:B------:R-:W3:Y:S01]  /*d1500*/  LDCU UR17, c[0x0][0x398] ;  /* 0x00007300ff1177ac */ /* 0x000ee20008000800 */
[----:B------:R-:W-:Y:S01]  /*d1510*/  IMAD.WIDE R10, R13, 0x4, R240 ;  /* 0x000000040d0a7825 */ /* 0x000fe200078e02f0 */
[----:B------:R-:W-:Y:S01]  /*d1520*/  ISETP.LT.AND P0, PT, R131, UR43, !P2 ;  /* 0x0000002b83007c0c */ /* 0x000fe2000d701270 */
[----:B------:R3:W-:Y:S01]  /*d1530*/  @P6 STG.E desc[UR28][R4.64], R122 ;  /* 0x0000007a04006986 */ /* 0x0007e2000c10191c */
[----:B------:R-:W-:Y:S01]  /*d1540*/  IADD3 R0, PT, PT, R252, 0xef, RZ ;  /* 0x000000effc007810 */ /* 0x000fe20007ffe0ff */
[----:B------:R-:W3:Y:S01]  /*d1550*/  LDCU UR6, c[0x0][0x3b8] ;  /* 0x00007700ff0677ac */ /* 0x000ee20008000800 */
[----:B------:R-:W-:Y:S01]  /*d1560*/  ISETP.LT.AND P2, PT, R246, UR24, !P2 ;  /* 0x00000018f6007c0c */ /* 0x000fe2000d741270 */
[----:B-1----:R-:W-:Y:S01]  /*d1570*/  VIADD R13, R13, UR9 ;  /* 0x000000090d0d7c36 */ /* 0x002fe20008000000 */
[----:B------:R-:W-:Y:S01]  /*d1580*/  ISETP.LT.AND P6, PT, R131, UR25, !P5 ;  /* 0x0000001983007c0c */ /* 0x000fe2000efc1270 */
[----:B------:R-:W1:Y:S01]  /*d1590*/  LDCU UR19, c[0x0][0x398] ;  /* 0x00007300ff1377ac */ /* 0x000e620008000800 */
[----:B------:R-:W-:Y:S01]  /*d15a0*/  @P1 STG.E desc[UR28][R10.64], R210 ;  /* 0x000000d20a001986 */ /* 0x000fe2000c10191c */
[----:B--2---:R-:W-:Y:S01]  /*d15b0*/  ISETP.GE.AND P1, PT, R0, UR4, PT ;  /* 0x0000000400007c0c */ /* 0x004fe2000bf26270 */
[----:B------:R-:W2:Y:S01]  /*d15c0*/  LDCU UR10, c[0x0][0x398] ;  /* 0x00007300ff0a77ac */ /* 0x000ea20008000800 */
[C---:B------:R-:W-:Y:S01]  /*d15d0*/  VIADD R15, R13.reuse, UR8 ;  /* 0x000000080d0f7c36 */ /* 0x040fe20008000000 */
[----:B------:R-:W-:Y:S01]  /*d15e0*/  ISETP.LT.AND P5, PT, R246, UR26, !P5 ;  /* 0x0000001af6007c0c */ /* 0x000fe2000efa1270 */
[----:B------:R-:W1:Y:S01]  /*d15f0*/  LDCU UR4, c[0x0][0x3b8] ;  /* 0x00007700ff0477ac */ /* 0x000e620008000800 */
[C---:B----4-:R-:W-:Y:S01]  /*d1600*/  IMAD.WIDE R6, R13.reuse, 0x4, R2 ;  /* 0x000000040d067825 */ /* 0x050fe200078e0202 */
[----:B------:R-:W4:Y:S03]  /*d1610*/  LDCU UR40, c[0x0][0x39c] ;  /* 0x00007380ff2877ac */ /* 0x000f260008000800 */
[----:B---3--:R-:W-:Y:S01]  /*d1620*/  IMAD.WIDE R4, R13, 0x4, R240 ;  /* 0x000000040d047825 */ /* 0x008fe200078e02f0 */
[----:B------:R-:W-:Y:S01]  /*d1630*/  IADD3 R0, PT, PT, R252, 0xf0, RZ ;  /* 0x000000f0fc007810 */ /* 0x000fe20007ffe0ff */
[----:B------:R-:W3:Y:S02]  /*d1640*/  LDCU UR38, c[0x0][0x39c] ;  /* 0x00007380ff2677ac */ /* 0x000ee40008000800 */
[----:B------:R-:W-:Y:S01]  /*d1650*/  IMAD.WIDE R8, R15, 0x4, R2 ;  /* 0x000000040f087825 */ /* 0x000fe200078e0202 */
[----:B------:R1:W-:Y:S01]  /*d1660*/  @P0 STG.E desc[UR28][R6.64], R214 ;  /* 0x000000d606000986 */ /* 0x0003e2000c10191c */
[----:B------:R-:W-:Y:S01]  /*d1670*/  ISETP.GE.AND P0, PT, R0, UR36, PT ;  /* 0x0000002400007c0c */ /* 0x000fe2000bf06270 */
[----:B------:R-:W2:Y:S02]  /*d1680*/  LDCU UR13, c[0x0][0x398] ;  /* 0x00007300ff0d77ac */ /* 0x000ea40008000800 */
[----:B------:R2:W-:Y:S01]  /*d1690*/  @P2 STG.E desc[UR28][R4.64], R218 ;  /* 0x000000da04002986 */ /* 0x0005e2000c10191c */
[----:B------:R-:W3:Y:S03]  /*d16a0*/  LDCU UR5, c[0x0][0x39c] ;  /* 0x00007380ff0577ac */ /* 0x000ee60008000800 */
[----:B------:R2:W-:Y:S01]  /*d16b0*/  @P6 STG.E desc[UR28][R8.64], R123 ;  /* 0x0000007b08006986 */ /* 0x0005e2000c10191c */
[----:B------:R-:W-:Y:S01]  /*d16c0*/  ISETP.LT.AND P6, PT, R131, UR27, !P1 ;  /* 0x0000001b83007c0c */ /* 0x000fe2000cfc1270 */
[----:B------:R-:W3:Y:S01]  /*d16d0*/  LDCU UR14, c[0x0][0x398] ;  /* 0x00007300ff0e77ac */ /* 0x000ee20008000800 */
[C---:B-1----:R-:W-:Y:S01]  /*d16e0*/  IMAD.WIDE R6, R15.reuse, 0x4, R240 ;  /* 0x000000040f067825 */ /* 0x042fe200078e02f0 */
[----:B------:R-:W-:Y:S01]  /*d16f0*/  IADD3 R15, PT, PT, R15, UR6, RZ ;  /* 0x000000060f0f7c10 */ /* 0x000fe2000fffe0ff */
[----:B------:R-:W1:Y:S01]  /*d1700*/  LDCU UR15, c[0x0][0x398] ;  /* 0x00007300ff0f77ac */ /* 0x000e620008000800 */
[----:B------:R-:W-:Y:S01]  /*d1710*/  ISETP.LT.AND P1, PT, R246, UR17, !P1 ;  /* 0x00000011f6007c0c */ /* 0x000fe2000cf21270 */
[----:B------:R-:W-:Y:S01]  /*d1720*/  VIADD R0, R252, 0xf1 ;  /* 0x000000f1fc007836 */ /* 0x000fe20000000000 */
[----:B------:R1:W-:Y:S01]  /*d1730*/  @P5 STG.E desc[UR28][R6.64], R211 ;  /* 0x000000d306005986 */ /* 0x0003e2000c10191c */
[----:B------:R-:W3:Y:S01]  /*d1740*/  LDCU UR7, c[0x0][0x3b8] ;  /* 0x00007700ff0777ac */ /* 0x000ee20008000800 */
[----:B------:R-:W-:-:S02]  /*d1750*/  ISETP.LT.AND P5, PT, R131, UR19, !P0 ;  /* 0x0000001383007c0c */ /* 0x000fc4000c7a1270 */
[----:B--2---:R-:W-:Y:S01]  /*d1760*/  ISETP.LT.AND P0, PT, R246, UR10, !P0 ;  /* 0x0000000af6007c0c */ /* 0x004fe2000c701270 */
[----:B------:R-:W2:Y:S01]  /*d1770*/  LDCU UR16, c[0x0][0x398] ;  /* 0x00007300ff1077ac */ /* 0x000ea20008000800 */
[C---:B------:R-:W-:Y:S01]  /*d1780*/  IADD3 R13, PT, PT, R15.reuse, UR4, RZ ;  /* 0x000000040f0d7c10 */ /* 0x040fe2000fffe0ff */
[C---:B------:R-:W-:Y:S01]  /*d1790*/  IMAD.WIDE R4, R15.reuse, 0x4, R2 ;  /* 0x000000040f047825 */ /* 0x040fe200078e0202 */
[----:B------:R-:W2:Y:S01]  /*d17a0*/  LDCU UR6, c[0x0][0x3b8] ;  /* 0x00007700ff0677ac */ /* 0x000ea20008000800 */
[----:B----4-:R-:W-:Y:S02]  /*d17b0*/  ISETP.GE.AND P2, PT, R0, UR40, PT ;  /* 0x0000002800007c0c */ /* 0x010fe4000bf46270 */
[----:B------:R-:W-:Y:S02]  /*d17c0*/  VIADD R0, R252, 0xf2 ;  /* 0x000000f2fc007836 */ /* 0x000fe40000000000 */
[----:B------:R-:W-:Y:S01]  /*d17d0*/  IMAD.WIDE R8, R15, 0x4, R240 ;  /* 0x000000040f087825 */ /* 0x000fe200078e02f0 */
[----:B------:R4:W-:Y:S01]  /*d17e0*/  @P6 STG.E desc[UR28][R4.64], R215 ;  /* 0x000000d704006986 */ /* 0x0009e2000c10191c */
[----:B------:R-:W2:Y:S02]  /*d17f0*/  LDCU UR4, c[0x0][0x3b8] ;  /* 0x00007700ff0477ac */ /* 0x000ea40008000800 */
[C---:B-1----:R-:W-:Y:S01]  /*d1800*/  IMAD.WIDE R6, R13.reuse, 0x4, R2 ;  /* 0x000000040d067825 */ /* 0x042fe200078e0202 */
[----:B---3--:R-:W-:Y:S01]  /*d1810*/  ISETP.GE.AND P6, PT, R0, UR38, PT ;  /* 0x0000002600007c0c */ /* 0x008fe2000bfc6270 */
[----:B------:R-:W1:Y:S02]  /*d1820*/  LDCU UR42, c[0x0][0x39c] ;  /* 0x00007380ff2a77ac */ /* 0x000e640008000800 */
[----:B------:R-:W-:Y:S01]  /*d1830*/  IMAD.WIDE R10, R13, 0x4, R240 ;  /* 0x000000040d0a7825 */ /* 0x000fe200078e02f0 */
[----:B------:R-:W-:Y:S01]  /*d1840*/  IADD3 R0, PT, PT, R252, 0xf3, RZ ;  /* 0x000000f3fc007810 */ /* 0x000fe20007ffe0ff */
[----:B------:R-:W3:Y:S01]  /*d1850*/  LDCU UR11, c[0x0][0x398] ;  /* 0x00007300ff0b77ac */ /* 0x000ee20008000800 */
[----:B------:R-:W-:Y:S01]  /*d1860*/  @P1 STG.E desc[UR28][R8.64], R219 ;  /* 0x000000db08001986 */ /* 0x000fe2000c10191c */
[----:B------:R-:W-:Y:S01]  /*d1870*/  ISETP.LT.AND P1, PT, R131, UR13, !P2 ;  /* 0x0000000d83007c0c */ /* 0x000fe2000d721270 */
[----:B------:R-:W1:Y:S02]  /*d1880*/  LDCU UR18, c[0x0][0x398] ;  /* 0x00007300ff1277ac */ /* 0x000e640008000800 */
[----:B------:R1:W-:Y:S01]  /*d1890*/  @P5 STG.E desc[UR28][R6.64], R124 ;  /* 0x0000007c06005986 */ /* 0x0003e2000c10191c */
[----:B------:R-:W-:Y:S01]  /*d18a0*/  ISETP.LT.AND P2, PT, R246, UR14, !P2 ;  /* 0x0000000ef6007c0c */ /* 0x000fe2000d741270 */
[----:B------:R-:W-:Y:S01]  /*d18b0*/  VIADD R13, R13, UR7 ;  /* 0x000000070d0d7c36 */ /* 0x000fe20008000000 */
[----:B------:R-:W3:Y:S01]  /*d18c0*/  LDCU UR9, c[0x0][0x398] ;  /* 0x00007300ff0977ac */ /* 0x000ee20008000800 */
[----:B------:R1:W-:Y:S01]  /*d18d0*/  @P0 STG.E desc[UR28][R10.64], R220 ;  /* 0x000000dc0a000986 */ /* 0x0003e2000c10191c */
[----:B------:R-:W-:-:S02]  /*d18e0*/  ISETP.GE.AND P0, PT, R0, UR5, PT ;  /* 0x0000000500007c0c */ /* 0x000fc4000bf06270 */
[----:B------:R-:W-:Y:S01]  /*d18f0*/  ISETP.LT.AND P5, PT, R131, UR15, !P6 ;  /* 0x0000000f83007c0c */ /* 0x000fe2000f7a1270 */
[----:B------:R-:W3:Y:S01]  /*d1900*/  LDCU UR5, c[0x0][0x3b8] ;  /* 0x00007700ff0577ac */ /* 0x000ee20008000800 */
[----:B--2---:R-:W-:Y:S01]  /*d1910*/  ISETP.LT.AND P6, PT, R246, UR16, !P6 ;  /* 0x00000010f6007c0c */ /* 0x004fe2000f7c1270 */
[C---:B------:R-:W-:Y:S01]  /*d1920*/  VIADD R15, R13.reuse, UR6 ;  /* 0x000000060d0f7c36 */ /* 0x040fe20008000000 */
[----:B------:R-:W2:Y:S01]  /*d1930*/  LDCU UR8, c[0x0][0x398] ;  /* 0x00007300ff0877ac */ /* 0x000ea20008000800 */
[C---:B----4-:R-:W-:Y:S01]  /*d1940*/  IMAD.WIDE R4, R13.reuse, 0x4, R2 ;  /* 0x000000040d047825 */ /* 0x050fe200078e0202 */
[----:B------:R-:W-:Y:S01]  /*d1950*/  IADD3 R0, PT, PT, R252, 0xf4, RZ ;  /* 0x000000f4fc007810 */ /* 0x000fe20007ffe0ff */
[----:B------:R-:W4:Y:S02]  /*d1960*/  LDCU UR32, c[0x0][0x39c] ;  /* 0x00007380ff2077ac */ /* 0x000f240008000800 */
[----:B-1----:R-:W-:Y:S01]  /*d1970*/  IMAD.WIDE R6, R13, 0x4, R240 ;  /* 0x000000040d067825 */ /* 0x002fe200078e02f0 */
[----:B------:R1:W-:Y:S01]  /*d1980*/  @P1 STG.E desc[UR28][R4.64], R224 ;  /* 0x000000e004001986 */ /* 0x0003e2000c10191c */
[----:B------:R-:W1:Y:S02]  /*d1990*/  LDCU UR20, c[0x0][0x398] ;  /* 0x00007300ff1477ac */ /* 0x000e640008000800 */
[C---:B------:R-:W-:Y:S01]  /*d19a0*/  IMAD.WIDE R8, R15.reuse, 0x4, R2 ;  /* 0x000000040f087825 */ /* 0x040fe200078e0202 */
[----:B------:R1:W-:Y:S01]  /*d19b0*/  @P2 STG.E desc[UR28][R6.64], R228 ;  /* 0x000000e406002986 */ /* 0x0003e2000c10191c */
[----:B------:R-:W1:Y:S02]  /*d19c0*/  LDCU UR10, c[0x0][0x398] ;  /* 0x00007300ff0a77ac */ /* 0x000e640008000800 */
[C---:B------:R-:W-:Y:S01]  /*d19d0*/  IMAD.WIDE R10, R15.reuse, 0x4, R240 ;  /* 0x000000040f0a7825 */ /* 0x040fe200078e02f0 */
[----:B------:R-:W-:Y:S01]  /*d19e0*/  IADD3 R15, PT, PT, R15, UR4, RZ ;  /* 0x000000040f0f7c10 */ /* 0x000fe2000fffe0ff */
[----:B------:R1:W-:Y:S01]  /*d19f0*/  @P5 STG.E desc[UR28][R8.64], R125 ;  /* 0x0000007d08005986 */ /* 0x0003e2000c10191c */
[----:B------:R-:W4:Y:S01]  /*d1a00*/  LDCU UR4, c[0x0][0x3b8] ;  /* 0x00007700ff0477ac */ /* 0x000f220008000800 */
[----:B------:R-:W-:-:S02]  /*d1a10*/  ISETP.GE.AND P1, PT, R0, UR42, PT ;  /* 0x0000002a00007c0c */ /* 0x000fc4000bf26270 */
[C---:B---3--:R-:W-:Y:S01]  /*d1a20*/  ISETP.LT.AND P5, PT, R131.reuse, UR11, !P0 ;  /* 0x0000000b83007c0c */ /* 0x048fe2000c7a1270 */
[----:B------:R-:W3:Y:S01]  /*d1a30*/  LDCU UR13, c[0x0][0x398] ;  /* 0x00007300ff0d77ac */ /* 0x000ee20008000800 */
[----:B------:R3:W-:Y:S01]  /*d1a40*/  @P6 STG.E desc[UR28][R10.64], R221 ;  /* 0x000000dd0a006986 */ /* 0x0007e2000c10191c */
[----:B------:R-:W-:Y:S01]  /*d1a50*/  ISETP.LT.AND P2, PT, R246, UR18, !P0 ;  /* 0x00000012f6007c0c */ /* 0x000fe2000c741270 */
[----:B------:R-:W-:Y:S01]  /*d1a60*/  VIADD R0, R252, 0xf6 ;  /* 0x000000f6fc007836 */ /* 0x000fe20000000000 */
[----:B------:R-:W-:Y:S01]  /*d1a70*/  ISETP.LT.AND P6, PT, R131, UR9, !P1 ;  /* 0x0000000983007c0c */ /* 0x000fe2000cfc1270 */
[C---:B------:R-:W-:Y:S01]  /*d1a80*/  VIADD R13, R15.reuse, UR5 ;  /* 0x000000050f0d7c36 */ /* 0x040fe20008000000 */
[----:B------:R-:W3:Y:S01]  /*d1a90*/  LDCU UR6, c[0x0][0x398] ;  /* 0x00007300ff0677ac */ /* 0x000ee20008000800 */
[----:B--2---:R-:W-:Y:S01]  /*d1aa0*/  ISETP.LT.AND P1, PT, R246, UR8, !P1 ;  /* 0x00000008f6007c0c */ /* 0x004fe2000cf21270 */
[----:B------:R-:W2:Y:S01]  /*d1ab0*/  LDCU UR5, c[0x0][0x3b8] ;  /* 0x00007700ff0577ac */ /* 0x000ea20008000800 */
[----:B-1----:R-:W-:Y:S01]  /*d1ac0*/  IMAD.WIDE R4, R15, 0x4, R2 ;  /* 0x000000040f047825 */ /* 0x002fe200078e0202 */
[----:B------:R-:W-:-:S02]  /*d1ad0*/  ISETP.GE.AND P0, PT, R0, UR35, PT ;  /* 0x0000002300007c0c */ /* 0x000fc4000bf06270 */
[----:B------:R-:W-:Y:S01]  /*d1ae0*/  IADD3 R0, PT, PT, R252, 0xf5, RZ ;  /* 0x000000f5fc007810 */ /* 0x000fe20007ffe0ff */
[----:B------:R-:W-:Y:S01]  /*d1af0*/  IMAD.WIDE R6, R15, 0x4, R240 ;  /* 0x000000040f067825 */ /* 0x000fe200078e02f0 */
[----:B------:R1:W-:Y:S01]  /*d1b00*/  @P5 STG.E desc[UR28][R4.64], R225 ;  /* 0x000000e104005986 */ /* 0x0003e2000c10191c */
[----:B------:R-:W1:Y:S02]  /*d1b10*/  LDCU UR7, c[0x0][0x398] ;  /* 0x00007300ff0777ac */ /* 0x000e640008000800 */
[C---:B------:R-:W-:Y:S01]  /*d1b20*/  IMAD.WIDE R8, R13.reuse, 0x4, R2 ;  /* 0x000000040d087825 */ /* 0x040fe200078e0202 */
[----:B----4-:R-:W-:Y:S01]  /*d1b30*/  ISETP.GE.AND P5, PT, R0, UR32, PT ;  /* 0x0000002000007c0c */ /* 0x010fe2000bfa6270 */
[----:B------:R4:W-:Y:S01]  /*d1b40*/  @P2 STG.E desc[UR28][R6.64], R229 ;  /* 0x000000e506002986 */ /* 0x0009e2000c10191c */
[----:B------:R-:W4:Y:S01]  /*d1b50*/  LDCU UR8, c[0x0][0x398] ;  /* 0x00007300ff0877ac */ /* 0x000f220008000800 */
[C---:B---3--:R-:W-:Y:S01]  /*d1b60*/  IMAD.WIDE R10, R13.reuse, 0x4, R240 ;  /* 0x000000040d0a7825 */ /* 0x048fe200078e02f0 */
[----:B------:R-:W-:Y:S01]  /*d1b70*/  IADD3 R13, PT, PT, R13, UR4, RZ ;  /* 0x000000040d0d7c10 */ /* 0x000fe2000fffe0ff */
[----:B------:R3:W-:Y:S01]  /*d1b80*/  @P6 STG.E desc[UR28][R8.64], R126 ;  /* 0x0000007e08006986 */ /* 0x0007e2000c10191c */
[C---:B------:R-:W-:Y:S01]  /*d1b90*/  ISETP.LT.AND P6, PT, R131.reuse, UR20, !P5 ;  /* 0x0000001483007c0c */ /* 0x040fe2000efc1270 */
[----:B------:R-:W3:Y:S01]  /*d1ba0*/  LDCU UR4, c[0x0][0x3b8] ;  /* 0x00007700ff0477ac */ /* 0x000ee20008000800 */
[----:B------:R-:W-:Y:S01]  /*d1bb0*/  ISETP.LT.AND P5, PT, R246, UR10, !P5 ;  /* 0x0000000af6007c0c */ /* 0x000fe2000efa1270 */
[----:B------:R3:W-:Y:S01]  /*d1bc0*/  @P1 STG.E desc[UR28][R10.64], R222 ;  /* 0x000000de0a001986 */ /* 0x0007e2000c10191c */
[----:B------:R-:W-:Y:S01]  /*d1bd0*/  ISETP.LT.AND P1, PT, R131, UR13, !P0 ;  /* 0x0000000d83007c0c */ /* 0x000fe2000c721270 */
[----:B------:R-:W3:Y:S01]  /*d1be0*/  LDCU UR9, c[0x0][0x398] ;  /* 0x00007300ff0977ac */ /* 0x000ee20008000800 */
[----:B------:R-:W-:Y:S01]  /*d1bf0*/  VIADD R0, R252, 0xf7 ;  /* 0x000000f7fc007836 */ /* 0x000fe20000000000 */
[----:B------:R-:W-:-:S02]  /*d1c00*/  ISETP.LT.AND P0, PT, R246, UR6, !P0 ;  /* 0x00000006f6007c0c */ /* 0x000fc4000c701270 */
[C---:B--2---:R-:W-:Y:S01]  /*d1c10*/  IADD3 R15, PT, PT, R13.reuse, UR5, RZ ;  /* 0x000000050d0f7c10 */ /* 0x044fe2000fffe0ff */
[----:B------:R-:W2:Y:S01]  /*d1c20*/  LDCU UR6, c[0x0][0x3b8] ;  /* 0x00007700ff0677ac */ /* 0x000ea20008000800 */
[C---:B-1----:R-:W-:Y:S01]  /*d1c30*/  IMAD.WIDE R4, R13.reuse, 0x4, R2 ;  /* 0x000000040d047825 */ /* 0x042fe200078e0202 */
[----:B------:R-:W-:Y:S01]  /*d1c40*/  ISETP.GE.AND P2, PT, R0, UR37, PT ;  /* 0x0000002500007c0c */ /* 0x000fe2000bf46270 */
[----:B------:R-:W1:Y:S02]  /*d1c50*/  LDCU UR10, c[0x0][0x398] ;  /* 0x00007300ff0a77ac */ /* 0x000e640008000800 */
[----:B----4-:R-:W-:Y:S01]  /*d1c60*/  IMAD.WIDE R6, R13, 0x4, R240 ;  /* 0x000000040d067825 */ /* 0x010fe200078e02f0 */
[----:B------:R4:W-:Y:S01]  /*d1c70*/  @P6 STG.E desc[UR28][R4.64], R226 ;  /* 0x000000e204006986 */ /* 0x0009e2000c10191c */
[----:B------:R-:W1:Y:S02]  /*d1c80*/  LDCU UR11, c[0x0][0x398] ;  /* 0x00007300ff0b77ac */ /* 0x000e640008000800 */
[----:B---3--:R-:W-:Y:S01]  /*d1c90*/  IMAD.WIDE R8, R15, 0x4, R2 ;  /* 0x000000040f087825 */ /* 0x008fe200078e0202 */
[----:B------:R3:W-:Y:S01]  /*d1ca0*/  @P5 STG.E desc[UR28][R6.64], R230 ;  /* 0x000000e606005986 */ /* 0x0007e2000c10191c */
[----:B------:R-:W1:Y:S02]  /*d1cb0*/  LDCU UR5, c[0x0][0x3b8] ;  /* 0x00007700ff0577ac */ /* 0x000e640008000800 */
[----:B------:R-:W-:Y:S01]  /*d1cc0*/  VIADD R0, R252, 0xf8 ;  /* 0x000000f8fc007836 */ /* 0x000fe20000000000 */
[----:B------:R1:W-:Y:S01]  /*d1cd0*/  @P1 STG.E desc[UR28][R8.64], R127 ;  /* 0x0000007f08001986 */ /* 0x0003e2000c10191c */
[----:B------:R-:W-:Y:S01]  /*d1ce0*/  ISETP.LT.AND P1, PT, R131, UR7, !P2 ;  /* 0x0000000783007c0c */ /* 0x000fe2000d721270 */
[----:B------:R-:W-:Y:S01]  /*d1cf0*/  IMAD.WIDE R10, R15, 0x4, R240 ;  /* 0x000000040f0a7825 */ /* 0x000fe200078e02f0 */
[----:B------:R-:W-:-:S02]  /*d1d00*/  ISETP.LT.AND P2, PT, R246, UR8, !P2 ;  /* 0x00000008f6007c0c */ /* 0x000fc4000d741270 */
[----:B------:R-:W-:Y:S01]  /*d1d10*/  ISETP.GE.AND P6, PT, R0, UR39, PT ;  /* 0x0000002700007c0c */ /* 0x000fe2000bfc6270 */
[----:B------:R-:W-:Y:S01]  /*d1d20*/  VIADD R15, R15, UR4 ;  /* 0x000000040f0f7c36 */ /* 0x000fe20008000000 */
[----:B------:R-:W1:Y:S02]  /*d1d30*/  LDCU UR4, c[0x0][0x3b8] ;  /* 0x00007700ff0477ac */ /* 0x000e640008000800 */
[----:B------:R-:W-:Y:S01]  /*d1d40*/  ISETP.LT.AND P5, PT, R131, UR9, !P6 ;  /* 0x0000000983007c0c */ /* 0x000fe2000f7a1270 */
[C---:B--2---:R-:W-:Y:S02]  /*d1d50*/  VIADD R13, R15.reuse, UR6 ;  /* 0x000000060f0d7c36 */ /* 0x044fe40008000000 */
[C---:B----4-:R-:W-:Y:S01]  /*d1d60*/  IMAD.WIDE R4, R15.reuse, 0x4, R2 ;  /* 0x000000040f047825 */ /* 0x050fe200078e0202 */
[----:B------:R2:W-:Y:S03]  /*d1d70*/  @P0 STG.E desc[UR28][R10.64], R223 ;  /* 0x000000df0a000986 */ /* 0x0005e6000c10191c */
[----:B---3--:R-:W-:Y:S01]  /*d1d80*/  IMAD.WIDE R6, R15, 0x4, R240 ;  /* 0x000000040f067825 */ /* 0x008fe200078e02f0 */
[----:B------:R3:W-:Y:S01]  /*d1d90*/  @P1 STG.E desc[UR28][R4.64], R227 ;  /* 0x000000e304001986 */ /* 0x0007e2000c10191c */
[----:B-1----:R-:W-:Y:S01]  /*d1da0*/  ISETP.LT.AND P6, PT, R246, UR10, !P6 ;  /* 0x0000000af6007c0c */ /* 0x002fe2000f7c1270 */
[----:B------:R-:W1:Y:S01]  /*d1db0*/  LDCU UR6, c[0x0][0x3b8] ;  /* 0x00007700ff0677ac */ /* 0x000e620008000800 */
[----:B------:R-:W-:Y:S01]  /*d1dc0*/  IMAD.WIDE R8, R13, 0x4, R2 ;  /* 0x000000040d087825 */ /* 0x000fe200078e0202 */
[----:B------:R4:W-:Y:S01]  /*d1dd0*/  @P2 STG.E desc[UR28][R6.64], R231 ;  /* 0x000000e706002986 */ /* 0x0009e2000c10191c */
[----:B------:R-:W-:-:S02]  /*d1de0*/  ISETP.LT.AND P2, PT, R131, UR12, !P3 ;  /* 0x0000000c83007c0c */ /* 0x000fc4000df41270 */
[----:B------:R-:W-:Y:S01]  /*d1df0*/  ISETP.LT.AND P3, PT, R246, UR11, !P3 ;  /* 0x0000000bf6007c0c */ /* 0x000fe2000df61270 */
[----:B--2---:R-:W-:Y:S01]  /*d1e00*/  IMAD.WIDE R10, R13, 0x4, R240 ;  /* 0x000000040d0a7825 */ /* 0x004fe200078e02f0 */
[----:B------:R2:W-:Y:S01]  /*d1e10*/  @P5 STG.E desc[UR28][R8.64], R128 ;  /* 0x0000008008005986 */ /* 0x0005e2000c10191c */
[----:B------:R-:W-:Y:S02]  /*d1e20*/  ISETP.LT.AND P5, PT, R131, UR11, !P4 ;  /* 0x0000000b83007c0c */ /* 0x000fe4000e7a1270 */
[----:B------:R-:W-:Y:S01]  /*d1e30*/  VIADD R13, R13, UR5 ;  /* 0x000000050d0d7c36 */ /* 0x000fe20008000000 */
[----:B------:R-:W1:Y:S01]  /*d1e40*/  LDCU UR5, c[0x0][0x3b8] ;  /* 0x00007700ff0577ac */ /* 0x000e620008000800 */
[----:B------:R-:W-:-:S03]  /*d1e50*/  IADD3 R0, PT, PT, R252, 0xfb, RZ ;  /* 0x000000fbfc007810 */ /* 0x000fc60007ffe0ff */
[C---:B------:R-:W-:Y:S01]  /*d1e60*/  IADD3 R15, PT, PT, R13.reuse, UR4, RZ ;  /* 0x000000040d0f7c10 */ /* 0x040fe2000fffe0ff */
[C---:B---3--:R-:W-:Y:S01]  /*d1e70*/  IMAD.WIDE R4, R13.reuse, 0x4, R2 ;  /* 0x000000040d047825 */ /* 0x048fe200078e0202 */
[----:B------:R-:W-:Y:S01]  /*d1e80*/  IADD3 R12, PT, PT, R252, 0xfc, RZ ;  /* 0x000000fcfc0c7810 */ /* 0x000fe20007ffe0ff */
[----:B------:R1:W-:Y:S02]  /*d1e90*/  @P6 STG.E desc[UR28][R10.64], R236 ;  /* 0x000000ec0a006986 */ /* 0x0003e4000c10191c */
[----:B----4-:R-:W-:Y:S01]  /*d1ea0*/  IMAD.WIDE R6, R13, 0x4, R240 ;  /* 0x000000040d067825 */ /* 0x010fe200078e02f0 */
[----:B------:R-:W-:Y:S01]  /*d1eb0*/  ISETP.GE.AND P0, PT, R0, UR45, PT ;  /* 0x0000002d00007c0c */ /* 0x000fe2000bf06270 */
[----:B------:R3:W-:Y:S01]  /*d1ec0*/  @P2 STG.E desc[UR28][R4.64], R180 ;  /* 0x000000b404002986 */ /* 0x0007e2000c10191c */
[----:B------:R-:W-:Y:S01]  /*d1ed0*/  ISETP.LT.AND P4, PT, R246, UR11, !P4 ;  /* 0x0000000bf6007c0c */ /* 0x000fe2000e781270 */
[----:B--2---:R-:W-:Y:S01]  /*d1ee0*/  IMAD.WIDE R8, R15, 0x4, R2 ;  /* 0x000000040f087825 */ /* 0x004fe200078e0202 */
[----:B------:R-:W-:Y:S01]  /*d1ef0*/  ISETP.GE.AND P1, PT, R12, UR47, PT ;  /* 0x0000002f0c007c0c */ /* 0x000fe2000bf26270 */
[----:B------:R2:W-:Y:S01]  /*d1f00*/  @P3 STG.E desc[UR28][R6.64], R20 ;  /* 0x0000001406003986 */ /* 0x0005e2000c10191c */
[----:B------:R-:W-:Y:S01]  /*d1f10*/  ISETP.LT.AND P3, PT, R131, UR11, !P0 ;  /* 0x0000000b83007c0c */ /* 0x000fe2000c761270 */
[----:B------:R-:W4:Y:S01]  /*d1f20*/  LDCU UR4, c[0x0][0x3b8] ;  /* 0x00007700ff0477ac */ /* 0x000f220008000800 */
[----:B------:R-:W-:Y:S01]  /*d1f30*/  ISETP.LT.AND P0, PT, R246, UR11, !P0 ;  /* 0x0000000bf6007c0c */ /* 0x000fe2000c701270 */
[----:B------:R2:W-:Y:S01]  /*d1f40*/  @P5 STG.E desc[UR28][R8.64], R129 ;  /* 0x0000008108005986 */ /* 0x0005e2000c10191c */
[----:B-1----:R-:W-:Y:S01]  /*d1f50*/  VIADD R11, R15, UR6 ;  /* 0x000000060f0b7c36 */ /* 0x002fe20008000000 */
[----:B------:R-:W-:Y:S01]  /*d1f60*/  ISETP.LT.AND P5, PT, R131, UR11, !P1 ;  /* 0x0000000b83007c0c */ /* 0x000fe2000cfa1270 */
[C---:B------:R-:W-:Y:S01]  /*d1f70*/  VIADD R0, R252.reuse, 0xfd ;  /* 0x000000fdfc007836 */ /* 0x040fe20000000000 */
[----:B------:R-:W-:Y:S01]  /*d1f80*/  IADD3 R12, PT, PT, R252, 0xfe, RZ ;  /* 0x000000fefc0c7810 */ /* 0x000fe20007ffe0ff */
[----:B------:R-:W-:-:S02]  /*d1f90*/  VIADD R13, R11, UR5 ;  /* 0x000000050b0d7c36 */ /* 0x000fc40008000000 */
[----:B---3--:R-:W-:Y:S01]  /*d1fa0*/  IMAD.WIDE R4, R15, 0x4, R240 ;  /* 0x000000040f047825 */ /* 0x008fe200078e02f0 */
[----:B------:R-:W-:Y:S01]  /*d1fb0*/  IADD3 R252, PT, PT, R252, 0xff, RZ ;  /* 0x000000fffcfc7810 */ /* 0x000fe20007ffe0ff */
[----:B------:R-:W1:Y:S02]  /*d1fc0*/  LDCU UR6, c[0x0][0x3b8] ;  /* 0x00007700ff0677ac */ /* 0x000e640008000800 */
[C---:B--2---:R-:W-:Y:S01]  /*d1fd0*/  IMAD.WIDE R6, R11.reuse, 0x4, R2 ;  /* 0x000000040b067825 */ /* 0x044fe200078e0202 */
[----:B------:R2:W-:Y:S03]  /*d1fe0*/  @P4 STG.E desc[UR28][R4.64], R237 ;  /* 0x000000ed04004986 */ /* 0x0005e6000c10191c */
[----:B------:R-:W-:Y:S01]  /*d1ff0*/  IMAD.WIDE R8, R11, 0x4, R240 ;  /* 0x000000040b087825 */ /* 0x000fe200078e02f0 */
[----:B------:R-:W-:Y:S01]  /*d2000*/  ISETP.GE.AND P6, PT, R0, UR49, PT ;  /* 0x0000003100007c0c */ /* 0x000fe2000bfc6270 */
[----:B------:R-:W3:Y:S02]  /*d2010*/  LDCU UR5, c[0x0][0x3b8] ;  /* 0x00007700ff0577ac */ /* 0x000ee40008000800 */
[----:B------:R-:W-:Y:S01]  /*d2020*/  IMAD.WIDE R10, R13, 0x4, R2 ;  /* 0x000000040d0a7825 */ /* 0x000fe200078e0202 */
[----:B------:R-:W-:Y:S01]  /*d2030*/  ISETP.GE.AND P2, PT, R12, UR51, PT ;  /* 0x000000330c007c0c */ /* 0x000fe2000bf46270 */
[----:B------:R1:W-:Y:S01]  /*d2040*/  @P3 STG.E desc[UR28][R6.64], R181 ;  /* 0x000000b506003986 */ /* 0x0003e2000c10191c */
[----:B------:R-:W-:-:S03]  /*d2050*/  ISETP.GE.AND P4, PT, R252, UR53, PT ;  /* 0x00000035fc007c0c */ /* 0x000fc6000bf86270 */
[----:B------:R1:W-:Y:S01]  /*d2060*/  @P0 STG.E desc[UR28][R8.64], R21 ;  /* 0x0000001508000986 */ /* 0x0003e2000c10191c */
[C---:B------:R-:W-:Y:S02]  /*d2070*/  ISETP.LT.AND P3, PT, R131.reuse, UR11, !P2 ;  /* 0x0000000b83007c0c */ /* 0x040fe4000d761270 */
[C---:B------:R-:W-:Y:S01]  /*d2080*/  ISETP.LT.AND P0, PT, R131.reuse, UR11, !P4 ;  /* 0x0000000b83007c0c */ /* 0x040fe2000e701270 */
[----:B------:R1:W-:Y:S01]  /*d2090*/  @P5 STG.E desc[UR28][R10.64], R130 ;  /* 0x000000820a005986 */ /* 0x0003e2000c10191c */
[----:B------:R-:W-:-:S03]  /*d20a0*/  ISETP.LT.AND P5, PT, R131, UR11, !P6 ;  /* 0x0000000b83007c0c */ /* 0x000fc6000f7a1270 */
[----:B------:R-:W3:Y:S01]  /*d20b0*/  LDL.LU R131, [R1+0x4008] ;  /* 0x0040080001837983 */ /* 0x000ee20000300800 */
[C---:B------:R-:W-:Y:S02]  /*d20c0*/  ISETP.LT.AND P1, PT, R246.reuse, UR11, !P1 ;  /* 0x0000000bf6007c0c */ /* 0x040fe4000cf21270 */
[----:B----4-:R-:W-:Y:S02]  /*d20d0*/  IADD3 R15, PT, PT, R13, UR4, RZ ;  /* 0x000000040d0f7c10 */ /* 0x010fe4000fffe0ff */
[C---:B------:R-:W-:Y:S02]  /*d20e0*/  ISETP.LT.AND P6, PT, R246.reuse, UR11, !P6 ;  /* 0x0000000bf6007c0c */ /* 0x040fe4000f7c1270 */
[----:B------:R-:W-:Y:S01]  /*d20f0*/  ISETP.LT.AND P2, PT, R246, UR11, !P2 ;  /* 0x0000000bf6007c0c */ /* 0x000fe2000d741270 */
[----:B-1----:R-:W-:Y:S02]  /*d2100*/  VIADD R17, R15, UR6 ;  /* 0x000000060f117c36 */ /* 0x002fe40008000000 */
[----:B--2---:R-:W-:-:S04]  /*d2110*/  IMAD.WIDE R4, R13, 0x4, R240 ;  /* 0x000000040d047825 */ /* 0x004fc800078e02f0 */
[C---:B------:R-:W-:Y:S01]  /*d2120*/  IMAD.WIDE R6, R15.reuse, 0x4, R2 ;  /* 0x000000040f067825 */ /* 0x040fe200078e0202 */
[----:B------:R1:W-:Y:S03]  /*d2130*/  @P1 STG.E desc[UR28][R4.64], R238 ;  /* 0x000000ee04001986 */ /* 0x0003e6000c10191c */
[----:B------:R-:W-:Y:S01]  /*d2140*/  IMAD.WIDE R8, R15, 0x4, R240 ;  /* 0x000000040f087825 */ /* 0x000fe200078e02f0 */
[----:B------:R1:W-:Y:S03]  /*d2150*/  @P5 STG.E desc[UR28][R6.64], R182 ;  /* 0x000000b606005986 */ /* 0x0003e6000c10191c */
[C---:B------:R-:W-:Y:S01]  /*d2160*/  IMAD.WIDE R10, R17.reuse, 0x4, R2 ;  /* 0x00000004110a7825 */ /* 0x040fe200078e0202 */
[----:B------:R1:W-:Y:S03]  /*d2170*/  @P6 STG.E desc[UR28][R8.64], R22 ;  /* 0x0000001608006986 */ /* 0x0003e6000c10191c */
[C---:B------:R-:W-:Y:S01]  /*d2180*/  IMAD.WIDE R12, R17.reuse, 0x4, R240 ;  /* 0x00000004110c7825 */ /* 0x040fe200078e02f0 */
[----:B---3--:R-:W-:-:S02]  /*d2190*/  IADD3 R19, PT, PT, R17, UR5, RZ ;  /* 0x0000000511137c10 */ /* 0x008fc4000fffe0ff */
[----:B------:R-:W-:-:S03]  /*d21a0*/  ISETP.LT.AND P4, PT, R246, UR11, !P4 ;  /* 0x0000000bf6007c0c */ /* 0x000fc6000e781270 */
[----:B------:R-:W-:-:S04]  /*d21b0*/  IMAD.WIDE R2, R19, 0x4, R2 ;  /* 0x0000000413027825 */ /* 0x000fc800078e0202 */
[----:B------:R-:W-:Y:S01]  /*d21c0*/  IMAD.WIDE R240, R19, 0x4, R240 ;  /* 0x0000000413f07825 */ /* 0x000fe200078e02f0 */
[----:B------:R1:W-:Y:S04]  /*d21d0*/  @P3 STG.E desc[UR28][R10.64], R131 ;  /* 0x000000830a003986 */ /* 0x0003e8000c10191c */
[----:B------:R1:W-:Y:S04]  /*d21e0*/  @P2 STG.E desc[UR28][R12.64], R239 ;  /* 0x000000ef0c002986 */ /* 0x0003e8000c10191c */
[----:B------:R1:W-:Y:S01]  /*d21f0*/  @P0 STG.E desc[UR28][R2.64], R183 ;  /* 0x000000b702000986 */ /* 0x0003e2000c10191c */
[----:B------:R-:W-:Y:S05]  /*d2200*/  @!P4 EXIT ;  /* 0x000000000000c94d */ /* 0x000fea0003800000 */
[----:B------:R-:W-:Y:S01]  /*d2210*/  STG.E desc[UR28][R240.64], R23 ;  /* 0x00000017f0007986 */ /* 0x000fe2000c10191c */
[----:B------:R-:W-:Y:S05]  /*d2220*/  EXIT ;  /* 0x000000000000794d */ /* 0x000fea0003800000 */
.L_x_2:
[----:B------:R-:W-:-:S00]  /*d2230*/  BRA `(.L_x_2) ;  /* 0xfffffffc00fc7947 */ /* 0x000fc0000383ffff */
[----:B------:R-:W-:-:S00]  /*d2240*/  NOP ;  /* 0x0000000000007918 */ /* 0x000fc00000000000 */
        /* <DEDUP_REMOVED lines=11> */
.L_x_3:


//--------------------- .nv.shared.matmul_kernel  --------------------------
	.section	.nv.shared.matmul_kernel,"aw",@nobits
	.sectionflags	@""
	.align	16
	.zero		1024


//--------------------- .nv.shared.reserved.0     --------------------------
	.section	.nv.shared.reserved.0,"aw",@nobits
	.weak		__nv_reservedSMEM_offset_0_alias
	.size		__nv_reservedSMEM_offset_0_alias, 0, 64
	.other		__nv_reservedSMEM_offset_0_alias,@"STO_CUDA_RESERVED_SHARED STV_DEFAULT"
__nv_reservedSMEM_offset_0_alias:
	.zero		0
	.zero		64


//--------------------- .nv.constant0.matmul_kernel --------------------------
	.section	.nv.constant0.matmul_kernel,"a",@progbits
	.sectionflags	@""
	.align	4
.nv.constant0.matmul_kernel:
	.zero		976


//--------------------- SYMBOLS --------------------------

	.type		.nv.reservedSmem.offset0,@object
	.size		.nv.reservedSmem.offset0,0x4
	.type		.nv.reservedSmem.cap,@object
	.size		.nv.reservedSmem.cap,0x4
